	.target	sm_100a

	.elftype	@"ET_EXEC"


//--------------------- .note.nv.tkinfo           --------------------------
	.section	.note.nv.tkinfo,"",@"SHT_NOTE"
	.sectionflags	@"SHF_NOTE_NV_TKINFO"
	.tkinfo
        /*0018*/ 	.word	0x00000002
        /*0030*/ 	.string	""
        /*0030*/ 	.string	"ptxas"
        /*0030*/ 	.string	"Cuda compilation tools, release 13.0, V13.0.88"
        /*0030*/ 	.string	"Build cuda_13.0.r13.0/compiler.36424714_0"
        /*0030*/ 	.string	"-arch sm_100a -m 64 "



//--------------------- .note.nv.cuinfo           --------------------------
	.section	.note.nv.cuinfo,"",@"SHT_NOTE"
	.sectionflags	@"SHF_NOTE_NV_CUINFO"
        /*0018*/ 	.short	0x0002
        /*001a*/ 	.short	0x0064
        /*001c*/ 	.short	0x0082
	.zero		2


//--------------------- .nv.info                  --------------------------
	.section	.nv.info,"",@"SHT_CUDA_INFO"
	.align	4


	//----- nvinfo : EIATTR_REGCOUNT
	.align		4
        /*0000*/ 	.byte	0x04, 0x2f
        /*0002*/ 	.short	(.L_20 - .L_19)
	.align		4
.L_19:
        /*0004*/ 	.word	index@(_ZN7cutlass13device_kernelINS_4gemm6kernel13GemmUniversalIN4cute5tupleIJiiiiEEENS1_10collective13CollectiveMmaINS1_35MainloopSm100TmaUmmaWarpSpecializedILi14ELi2ELi2ENS5_IJNS4_1CILi1EEENSA_ILi2EEESB_EEEEENS5_IJNSA_ILi128EEENSA_ILi256EEENSA_ILi32EEEEEEaNS5_IJlSB_lEEEaSJ_NS4_8TiledMMAINS4_8MMA_AtomIJNS4_15SM100_MMA_S8_SSIaaiLi128ELi256ELNS4_4UMMA5MajorE0ELSO_0ELNSN_8SaturateE0EEEEEENS4_6LayoutINS5_IJSB_SB_SB_EEENS5_IJNSA_ILi0EEESU_SU_EEEEENS5_IJNS4_10UnderscoreESX_SX_EEEEENS4_23SM90_TMA_LOAD_MULTICASTENS4_14ComposedLayoutINS4_7SwizzleILi1ELi4ELi3EEENS4_18smem_ptr_flag_bitsILi8EEENSS_INS5_IJNSA_ILi8EEESH_EEENS5_IJSH_SB_EEEEEEEvNS4_8identityENS4_13SM90_TMA_LOADES1A_vS1B_EENS_8epilogue10collective18CollectiveEpilogueINS1E_23Sm100TmaWarpSpecializedILi4ELi2ELi64ELb0ELb0EEEJSI_NS5_IJNSS_ISF_SB_EENSS_INSA_ILi64EEESB_EEEEEaSJ_aSJ_NS1E_6fusion15FusionCallbacksIS1I_NS1N_17LinearCombinationIaiaiLNS_15FloatRoundStyleE2EEESI_S1M_JEEENS4_5SM1004TMEM4LOAD26SM100_TMEM_LOAD_32dp32b64xES1C_NS11_INS12_ILi2ELi4ELi3EEES15_NSS_INS5_IJS16_S1K_EEENS5_IJS1K_SB_EEEEEEENS4_39AutoVectorizingCopyWithAssumedAlignmentILi128EEENS4_14SM90_TMA_STOREES21_S23_S23_EEEvvEEEEvNT_6ParamsE)
        /*0008*/ 	.word	0x000000a6


	//----- nvinfo : EIATTR_FRAME_SIZE
	.align		4
.L_20:
        /*000c*/ 	.byte	0x04, 0x11
        /*000e*/ 	.short	(.L_22 - .L_21)
	.align		4
.L_21:
        /*0010*/ 	.word	index@($__internal_2_$__cuda_sm10x_tcgen05_guardrail_trap_unallocated_columns_being_dealloced)
        /*0014*/ 	.word	0x00000000


	//----- nvinfo : EIATTR_FRAME_SIZE
	.align		4
.L_22:
        /*0018*/ 	.byte	0x04, 0x11
        /*001a*/ 	.short	(.L_24 - .L_23)
	.align		4
.L_23:
        /*001c*/ 	.word	index@($__internal_1_$__cuda_sm10x_tcgen05_guardrail_trap_phase_invalid_during_alloc)
        /*0020*/ 	.word	0x00000000


	//----- nvinfo : EIATTR_FRAME_SIZE
	.align		4
.L_24:
        /*0024*/ 	.byte	0x04, 0x11
        /*0026*/ 	.short	(.L_26 - .L_25)
	.align		4
.L_25:
        /*0028*/ 	.word	index@($__internal_0_$__cuda_sm10x_tcgen05_guardrail_trap_col_being_dealloced_not_returned_by_alloc)
        /*002c*/ 	.word	0x00000000


	//----- nvinfo : EIATTR_FRAME_SIZE
	.align		4
.L_26:
        /*0030*/ 	.byte	0x04, 0x11
        /*0032*/ 	.short	(.L_28 - .L_27)
	.align		4
.L_27:
        /*0034*/ 	.word	index@(_ZN7cutlass13device_kernelINS_4gemm6kernel13GemmUniversalIN4cute5tupleIJiiiiEEENS1_10collective13CollectiveMmaINS1_35MainloopSm100TmaUmmaWarpSpecializedILi14ELi2ELi2ENS5_IJNS4_1CILi1EEENSA_ILi2EEESB_EEEEENS5_IJNSA_ILi128EEENSA_ILi256EEENSA_ILi32EEEEEEaNS5_IJlSB_lEEEaSJ_NS4_8TiledMMAINS4_8MMA_AtomIJNS4_15SM100_MMA_S8_SSIaaiLi128ELi256ELNS4_4UMMA5MajorE0ELSO_0ELNSN_8SaturateE0EEEEEENS4_6LayoutINS5_IJSB_SB_SB_EEENS5_IJNSA_ILi0EEESU_SU_EEEEENS5_IJNS4_10UnderscoreESX_SX_EEEEENS4_23SM90_TMA_LOAD_MULTICASTENS4_14ComposedLayoutINS4_7SwizzleILi1ELi4ELi3EEENS4_18smem_ptr_flag_bitsILi8EEENSS_INS5_IJNSA_ILi8EEESH_EEENS5_IJSH_SB_EEEEEEEvNS4_8identityENS4_13SM90_TMA_LOADES1A_vS1B_EENS_8epilogue10collective18CollectiveEpilogueINS1E_23Sm100TmaWarpSpecializedILi4ELi2ELi64ELb0ELb0EEEJSI_NS5_IJNSS_ISF_SB_EENSS_INSA_ILi64EEESB_EEEEEaSJ_aSJ_NS1E_6fusion15FusionCallbacksIS1I_NS1N_17LinearCombinationIaiaiLNS_15FloatRoundStyleE2EEESI_S1M_JEEENS4_5SM1004TMEM4LOAD26SM100_TMEM_LOAD_32dp32b64xES1C_NS11_INS12_ILi2ELi4ELi3EEES15_NSS_INS5_IJS16_S1K_EEENS5_IJS1K_SB_EEEEEEENS4_39AutoVectorizingCopyWithAssumedAlignmentILi128EEENS4_14SM90_TMA_STOREES21_S23_S23_EEEvvEEEEvNT_6ParamsE)
        /*0038*/ 	.word	0x00000000


	//----- nvinfo : EIATTR_MIN_STACK_SIZE
	.align		4
.L_28:
        /*003c*/ 	.byte	0x04, 0x12
        /*003e*/ 	.short	(.L_30 - .L_29)
	.align		4
.L_29:
        /*0040*/ 	.word	index@(_ZN7cutlass13device_kernelINS_4gemm6kernel13GemmUniversalIN4cute5tupleIJiiiiEEENS1_10collective13CollectiveMmaINS1_35MainloopSm100TmaUmmaWarpSpecializedILi14ELi2ELi2ENS5_IJNS4_1CILi1EEENSA_ILi2EEESB_EEEEENS5_IJNSA_ILi128EEENSA_ILi256EEENSA_ILi32EEEEEEaNS5_IJlSB_lEEEaSJ_NS4_8TiledMMAINS4_8MMA_AtomIJNS4_15SM100_MMA_S8_SSIaaiLi128ELi256ELNS4_4UMMA5MajorE0ELSO_0ELNSN_8SaturateE0EEEEEENS4_6LayoutINS5_IJSB_SB_SB_EEENS5_IJNSA_ILi0EEESU_SU_EEEEENS5_IJNS4_10UnderscoreESX_SX_EEEEENS4_23SM90_TMA_LOAD_MULTICASTENS4_14ComposedLayoutINS4_7SwizzleILi1ELi4ELi3EEENS4_18smem_ptr_flag_bitsILi8EEENSS_INS5_IJNSA_ILi8EEESH_EEENS5_IJSH_SB_EEEEEEEvNS4_8identityENS4_13SM90_TMA_LOADES1A_vS1B_EENS_8epilogue10collective18CollectiveEpilogueINS1E_23Sm100TmaWarpSpecializedILi4ELi2ELi64ELb0ELb0EEEJSI_NS5_IJNSS_ISF_SB_EENSS_INSA_ILi64EEESB_EEEEEaSJ_aSJ_NS1E_6fusion15FusionCallbacksIS1I_NS1N_17LinearCombinationIaiaiLNS_15FloatRoundStyleE2EEESI_S1M_JEEENS4_5SM1004TMEM4LOAD26SM100_TMEM_LOAD_32dp32b64xES1C_NS11_INS12_ILi2ELi4ELi3EEES15_NSS_INS5_IJS16_S1K_EEENS5_IJS1K_SB_EEEEEEENS4_39AutoVectorizingCopyWithAssumedAlignmentILi128EEENS4_14SM90_TMA_STOREES21_S23_S23_EEEvvEEEEvNT_6ParamsE)
        /*0044*/ 	.word	0x00000000
.L_30:


//--------------------- .nv.compat                --------------------------
	.section	.nv.compat,"",@"SHT_CUDA_COMPAT_INFO"
	.align	4
        /*0000*/ 	.byte	0x02, 0x09, 0x01, 0x00, 0x02, 0x02, 0x03, 0x00, 0x02, 0x05, 0x06, 0x00, 0x03, 0x07, 0x01, 0x01
        /*0010*/ 	.byte	0x02, 0x03, 0x01, 0x00, 0x02, 0x06, 0x01, 0x00, 0x04, 0x0b, 0x08, 0x00, 0x01, 0x00, 0x00, 0x00
        /*0020*/ 	.byte	0x00, 0x00, 0x00, 0x00


//--------------------- .nv.info._ZN7cutlass13device_kernelINS_4gemm6kernel13GemmUniversalIN4cute5tupleIJiiiiEEENS1_10collective13CollectiveMmaINS1_35MainloopSm100TmaUmmaWarpSpecializedILi14ELi2ELi2ENS5_IJNS4_1CILi1EEENSA_ILi2EEESB_EEEEENS5_IJNSA_ILi128EEENSA_ILi256EEENSA_ILi32EEEEEEaNS5_IJlSB_lEEEaSJ_NS4_8TiledMMAINS4_8MMA_AtomIJNS4_15SM100_MMA_S8_SSIaaiLi128ELi256ELNS4_4UMMA5MajorE0ELSO_0ELNSN_8SaturateE0EEEEEENS4_6LayoutINS5_IJSB_SB_SB_EEENS5_IJNSA_ILi0EEESU_SU_EEEEENS5_IJNS4_10UnderscoreESX_SX_EEEEENS4_23SM90_TMA_LOAD_MULTICASTENS4_14ComposedLayoutINS4_7SwizzleILi1ELi4ELi3EEENS4_18smem_ptr_flag_bitsILi8EEENSS_INS5_IJNSA_ILi8EEESH_EEENS5_IJSH_SB_EEEEEEEvNS4_8identityENS4_13SM90_TMA_LOADES1A_vS1B_EENS_8epilogue10collective18CollectiveEpilogueINS1E_23Sm100TmaWarpSpecializedILi4ELi2ELi64ELb0ELb0EEEJSI_NS5_IJNSS_ISF_SB_EENSS_INSA_ILi64EEESB_EEEEEaSJ_aSJ_NS1E_6fusion15FusionCallbacksIS1I_NS1N_17LinearCombinationIaiaiLNS_15FloatRoundStyleE2EEESI_S1M_JEEENS4_5SM1004TMEM4LOAD26SM100_TMEM_LOAD_32dp32b64xES1C_NS11_INS12_ILi2ELi4ELi3EEES15_NSS_INS5_IJS16_S1K_EEENS5_IJS1K_SB_EEEEEEENS4_39AutoVectorizingCopyWithAssumedAlignmentILi128EEENS4_14SM90_TMA_STOREES21_S23_S23_EEEvvEEEEvNT_6ParamsE --------------------------
	.section	.nv.info._ZN7cutlass13device_kernelINS_4gemm6kernel13GemmUniversalIN4cute5tupleIJiiiiEEENS1_10collective13CollectiveMmaINS1_35MainloopSm100TmaUmmaWarpSpecializedILi14ELi2ELi2ENS5_IJNS4_1CILi1EEENSA_ILi2EEESB_EEEEENS5_IJNSA_ILi128EEENSA_ILi256EEENSA_ILi32EEEEEEaNS5_IJlSB_lEEEaSJ_NS4_8TiledMMAINS4_8MMA_AtomIJNS4_15SM100_MMA_S8_SSIaaiLi128ELi256ELNS4_4UMMA5MajorE0ELSO_0ELNSN_8SaturateE0EEEEEENS4_6LayoutINS5_IJSB_SB_SB_EEENS5_IJNSA_ILi0EEESU_SU_EEEEENS5_IJNS4_10UnderscoreESX_SX_EEEEENS4_23SM90_TMA_LOAD_MULTICASTENS4_14ComposedLayoutINS4_7SwizzleILi1ELi4ELi3EEENS4_18smem_ptr_flag_bitsILi8EEENSS_INS5_IJNSA_ILi8EEESH_EEENS5_IJSH_SB_EEEEEEEvNS4_8identityENS4_13SM90_TMA_LOADES1A_vS1B_EENS_8epilogue10collective18CollectiveEpilogueINS1E_23Sm100TmaWarpSpecializedILi4ELi2ELi64ELb0ELb0EEEJSI_NS5_IJNSS_ISF_SB_EENSS_INSA_ILi64EEESB_EEEEEaSJ_aSJ_NS1E_6fusion15FusionCallbacksIS1I_NS1N_17LinearCombinationIaiaiLNS_15FloatRoundStyleE2EEESI_S1M_JEEENS4_5SM1004TMEM4LOAD26SM100_TMEM_LOAD_32dp32b64xES1C_NS11_INS12_ILi2ELi4ELi3EEES15_NSS_INS5_IJS16_S1K_EEENS5_IJS1K_SB_EEEEEEENS4_39AutoVectorizingCopyWithAssumedAlignmentILi128EEENS4_14SM90_TMA_STOREES21_S23_S23_EEEvvEEEEvNT_6ParamsE,"",@"SHT_CUDA_INFO"
	.sectionflags	@""
	.align	4


	//----- nvinfo : EIATTR_CUDA_API_VERSION
	.align		4
        /*0000*/ 	.byte	0x04, 0x37
        /*0002*/ 	.short	(.L_32 - .L_31)
.L_31:
        /*0004*/ 	.word	0x00000082


	//----- nvinfo : EIATTR_KPARAM_INFO
	.align		4
.L_32:
        /*0008*/ 	.byte	0x04, 0x17
        /*000a*/ 	.short	(.L_34 - .L_33)
.L_33:
        /*000c*/ 	.word	0x00000000
        /*0010*/ 	.short	0x0000
        /*0012*/ 	.short	0x0000
        /*0014*/ 	.byte	0x00, 0xf0, 0x01, 0x20


	//----- nvinfo : EIATTR_AT_ENTRY_FRAGMENTS
	.align		4
.L_34:
        /*0018*/ 	.byte	0x04, 0x4f
        /*001a*/ 	.short	(.L_36 - .L_35)


	//   ....[0]....
.L_35:
        /*001c*/ 	.word	0x00000006


	//----- nvinfo : EIATTR_RESERVED_SMEM_USED
	.align		4
.L_36:
        /*0020*/ 	.byte	0x01, 0x41
	.zero		2


	//----- nvinfo : EIATTR_SPARSE_MMA_MASK
	.align		4
        /*0024*/ 	.byte	0x03, 0x50
        /*0026*/ 	.short	0x0000


	//----- nvinfo : EIATTR_TCGEN05_1CTA_USED
	.align		4
        /*0028*/ 	.byte	0x01, 0x51
	.zero		2


	//----- nvinfo : EIATTR_MAXREG_COUNT
	.align		4
        /*002c*/ 	.byte	0x03, 0x1b
        /*002e*/ 	.short	0x00ff


	//----- nvinfo : EIATTR_NUM_BARRIERS
	.align		4
        /*0030*/ 	.byte	0x02, 0x4c
        /*0032*/ 	.byte	0x07
	.zero		1


	//----- nvinfo : EIATTR_EXTERNS
	.align		4
        /*0034*/ 	.byte	0x04, 0x0f
        /*0036*/ 	.short	(.L_38 - .L_37)


	//   ....[0]....
	.align		4
.L_37:
        /*0038*/ 	.word	index@(__assertfail)


	//----- nvinfo : EIATTR_MERCURY_ISA_VERSION
	.align		4
.L_38:
        /*003c*/ 	.byte	0x03, 0x5f
        /*003e*/ 	.short	0x0101


	//----- nvinfo : EIATTR_INT_WARP_WIDE_INSTR_OFFSETS
	.align		4
        /*0040*/ 	.byte	0x04, 0x31
        /*0042*/ 	.short	(.L_40 - .L_39)


	//   ....[0]....
.L_39:
        /*0044*/ 	.word	0x00004100


	//   ....[1]....
        /*0048*/ 	.word	0x00004120


	//   ....[2]....
        /*004c*/ 	.word	0x00004150


	//   ....[3]....
        /*0050*/ 	.word	0x00004c90


	//   ....[4]....
        /*0054*/ 	.word	0x00004d00


	//   ....[5]....
        /*0058*/ 	.word	0x00004de0


	//   ....[6]....
        /*005c*/ 	.word	0x00004e60


	//   ....[7]....
        /*0060*/ 	.word	0x00004f60


	//   ....[8]....
        /*0064*/ 	.word	0x00004fe0


	//   ....[9]....
        /*0068*/ 	.word	0x000050d0


	//   ....[10]....
        /*006c*/ 	.word	0x00005180


	//----- nvinfo : EIATTR_COOP_GROUP_MASK_REGIDS
	.align		4
.L_40:
        /*0070*/ 	.byte	0x04, 0x29
        /*0072*/ 	.short	(.L_42 - .L_41)


	//   ....[0]....
.L_41:
        /*0074*/ 	.word	0xffffffff


	//   ....[1]....
        /*0078*/ 	.word	0xffffffff


	//   ....[2]....
        /*007c*/ 	.word	0xffffffff


	//   ....[3]....
        /*0080*/ 	.word	0xffffffff


	//   ....[4]....
        /*0084*/ 	.word	0xffffffff


	//   ....[5]....
        /*0088*/ 	.word	0xffffffff


	//   ....[6]....
        /*008c*/ 	.word	0xffffffff


	//   ....[7]....
        /*0090*/ 	.word	0xffffffff


	//   ....[8]....
        /*0094*/ 	.word	0xffffffff


	//   ....[9]....
        /*0098*/ 	.word	0xffffffff


	//   ....[10]....
        /*009c*/ 	.word	0xffffffff


	//   ....[11]....
        /*00a0*/ 	.word	0xffffffff


	//   ....[12]....
        /*00a4*/ 	.word	0xffffffff


	//   ....[13]....
        /*00a8*/ 	.word	0xffffffff


	//----- nvinfo : EIATTR_COOP_GROUP_INSTR_OFFSETS
	.align		4
.L_42:
        /*00ac*/ 	.byte	0x04, 0x28
        /*00ae*/ 	.short	(.L_44 - .L_43)


	//   ....[0]....
.L_43:
        /*00b0*/ 	.word	0x00000080


	//   ....[1]....
        /*00b4*/ 	.word	0x000004f0


	//   ....[2]....
        /*00b8*/ 	.word	0x00000810


	//   ....[3]....
        /*00bc*/ 	.word	0x000009b0


	//   ....[4]....
        /*00c0*/ 	.word	0x00000ab0


	//   ....[5]....
        /*00c4*/ 	.word	0x00000c20


	//   ....[6]....
        /*00c8*/ 	.word	0x00000d80


	//   ....[7]....
        /*00cc*/ 	.word	0x00000f30


	//   ....[8]....
        /*00d0*/ 	.word	0x00002160


	//   ....[9]....
        /*00d4*/ 	.word	0x000035c0


	//   ....[10]....
        /*00d8*/ 	.word	0x000037d0


	//   ....[11]....
        /*00dc*/ 	.word	0x00003800


	//   ....[12]....
        /*00e0*/ 	.word	0x00003fe0


	//   ....[13]....
        /*00e4*/ 	.word	0x00004210


	//----- nvinfo : EIATTR_VRC_CTA_INIT_COUNT
	.align		4
.L_44:
        /*00e8*/ 	.byte	0x02, 0x4a
        /*00ea*/ 	.byte	0x80
	.zero		1


	//----- nvinfo : EIATTR_SYSCALL_OFFSETS
	.align		4
        /*00ec*/ 	.byte	0x04, 0x46
        /*00ee*/ 	.short	(.L_46 - .L_45)


	//   ....[0]....
.L_45:
        /*00f0*/ 	.word	0x00005df0


	//   ....[1]....
        /*00f4*/ 	.word	0x00005f30


	//   ....[2]....
        /*00f8*/ 	.word	0x000067c0


	//   ....[3]....
        /*00fc*/ 	.word	0x00007dc0


	//   ....[4]....
        /*0100*/ 	.word	0x00009360


	//   ....[5]....
        /*0104*/ 	.word	0x0000a930


	//----- nvinfo : EIATTR_MBARRIER_INSTR_OFFSETS
	.align		4
.L_46:
        /*0108*/ 	.byte	0x04, 0x39
        /*010a*/ 	.short	(.L_48 - .L_47)


	//   ....[0]....
.L_47:
        /*010c*/ 	.word	0x00000630
        /*0110*/ 	.word	0x000000ff
        /*0114*/ 	.word	0x00000000
        /*0118*/ 	.short	0x0100
        /*011a*/ 	.byte	0x04
	.zero		1


	//   ....[1]....
        /*011c*/ 	.word	0x00000640
        /*0120*/ 	.word	0x000000ff
        /*0124*/ 	.word	0x00000070
        /*0128*/ 	.short	0x0100
        /*012a*/ 	.byte	0x04
	.zero		1


	//   ....[2]....
        /*012c*/ 	.word	0x00000650
        /*0130*/ 	.word	0x000000ff
        /*0134*/ 	.word	0x00000008
        /*0138*/ 	.short	0x0100
        /*013a*/ 	.byte	0x04
	.zero		1


	//   ....[3]....
        /*013c*/ 	.word	0x00000660
        /*0140*/ 	.word	0x000000ff
        /*0144*/ 	.word	0x00000078
        /*0148*/ 	.short	0x0100
        /*014a*/ 	.byte	0x04
	.zero		1


	//   ....[4]....
        /*014c*/ 	.word	0x00000670
        /*0150*/ 	.word	0x000000ff
        /*0154*/ 	.word	0x00000010
        /*0158*/ 	.short	0x0100
        /*015a*/ 	.byte	0x04
	.zero		1


	//   ....[5]....
        /*015c*/ 	.word	0x00000680
        /*0160*/ 	.word	0x000000ff
        /*0164*/ 	.word	0x00000080
        /*0168*/ 	.short	0x0100
        /*016a*/ 	.byte	0x04
	.zero		1


	//   ....[6]....
        /*016c*/ 	.word	0x00000690
        /*0170*/ 	.word	0x000000ff
        /*0174*/ 	.word	0x00000018
        /*0178*/ 	.short	0x0100
        /*017a*/ 	.byte	0x04
	.zero		1


	//   ....[7]....
        /*017c*/ 	.word	0x000006a0
        /*0180*/ 	.word	0x000000ff
        /*0184*/ 	.word	0x00000088
        /*0188*/ 	.short	0x0100
        /*018a*/ 	.byte	0x04
	.zero		1


	//   ....[8]....
        /*018c*/ 	.word	0x000006b0
        /*0190*/ 	.word	0x000000ff
        /*0194*/ 	.word	0x00000020
        /*0198*/ 	.short	0x0100
        /*019a*/ 	.byte	0x04
	.zero		1


	//   ....[9]....
        /*019c*/ 	.word	0x000006c0
        /*01a0*/ 	.word	0x000000ff
        /*01a4*/ 	.word	0x00000090
        /*01a8*/ 	.short	0x0100
        /*01aa*/ 	.byte	0x04
	.zero		1


	//   ....[10]....
        /*01ac*/ 	.word	0x000006d0
        /*01b0*/ 	.word	0x000000ff
        /*01b4*/ 	.word	0x00000028
        /*01b8*/ 	.short	0x0100
        /*01ba*/ 	.byte	0x04
	.zero		1


	//   ....[11]....
        /*01bc*/ 	.word	0x000006e0
        /*01c0*/ 	.word	0x000000ff
        /*01c4*/ 	.word	0x00000098
        /*01c8*/ 	.short	0x0100
        /*01ca*/ 	.byte	0x04
	.zero		1


	//   ....[12]....
        /*01cc*/ 	.word	0x000006f0
        /*01d0*/ 	.word	0x000000ff
        /*01d4*/ 	.word	0x00000030
        /*01d8*/ 	.short	0x0100
        /*01da*/ 	.byte	0x04
	.zero		1


	//   ....[13]....
        /*01dc*/ 	.word	0x00000700
        /*01e0*/ 	.word	0x000000ff
        /*01e4*/ 	.word	0x000000a0
        /*01e8*/ 	.short	0x0100
        /*01ea*/ 	.byte	0x04
	.zero		1


	//   ....[14]....
        /*01ec*/ 	.word	0x00000710
        /*01f0*/ 	.word	0x000000ff
        /*01f4*/ 	.word	0x00000038
        /*01f8*/ 	.short	0x0100
        /*01fa*/ 	.byte	0x04
	.zero		1


	//   ....[15]....
        /*01fc*/ 	.word	0x00000720
        /*0200*/ 	.word	0x000000ff
        /*0204*/ 	.word	0x000000a8
        /*0208*/ 	.short	0x0100
        /*020a*/ 	.byte	0x04
	.zero		1


	//   ....[16]....
        /*020c*/ 	.word	0x00000730
        /*0210*/ 	.word	0x000000ff
        /*0214*/ 	.word	0x00000040
        /*0218*/ 	.short	0x0100
        /*021a*/ 	.byte	0x04
	.zero		1


	//   ....[17]....
        /*021c*/ 	.word	0x00000740
        /*0220*/ 	.word	0x000000ff
        /*0224*/ 	.word	0x000000b0
        /*0228*/ 	.short	0x0100
        /*022a*/ 	.byte	0x04
	.zero		1


	//   ....[18]....
        /*022c*/ 	.word	0x00000750
        /*0230*/ 	.word	0x000000ff
        /*0234*/ 	.word	0x00000048
        /*0238*/ 	.short	0x0100
        /*023a*/ 	.byte	0x04
	.zero		1


	//   ....[19]....
        /*023c*/ 	.word	0x00000760
        /*0240*/ 	.word	0x000000ff
        /*0244*/ 	.word	0x000000b8
        /*0248*/ 	.short	0x0100
        /*024a*/ 	.byte	0x04
	.zero		1


	//   ....[20]....
        /*024c*/ 	.word	0x00000770
        /*0250*/ 	.word	0x000000ff
        /*0254*/ 	.word	0x00000050
        /*0258*/ 	.short	0x0100
        /*025a*/ 	.byte	0x04
	.zero		1


	//   ....[21]....
        /*025c*/ 	.word	0x00000780
        /*0260*/ 	.word	0x000000ff
        /*0264*/ 	.word	0x000000c0
        /*0268*/ 	.short	0x0100
        /*026a*/ 	.byte	0x04
	.zero		1


	//   ....[22]....
        /*026c*/ 	.word	0x00000790
        /*0270*/ 	.word	0x000000ff
        /*0274*/ 	.word	0x00000058
        /*0278*/ 	.short	0x0100
        /*027a*/ 	.byte	0x04
	.zero		1


	//   ....[23]....
        /*027c*/ 	.word	0x000007a0
        /*0280*/ 	.word	0x000000ff
        /*0284*/ 	.word	0x000000c8
        /*0288*/ 	.short	0x0100
        /*028a*/ 	.byte	0x04
	.zero		1


	//   ....[24]....
        /*028c*/ 	.word	0x000007b0
        /*0290*/ 	.word	0x000000ff
        /*0294*/ 	.word	0x00000060
        /*0298*/ 	.short	0x0100
        /*029a*/ 	.byte	0x04
	.zero		1


	//   ....[25]....
        /*029c*/ 	.word	0x000007c0
        /*02a0*/ 	.word	0x000000ff
        /*02a4*/ 	.word	0x000000d0
        /*02a8*/ 	.short	0x0100
        /*02aa*/ 	.byte	0x04
	.zero		1


	//   ....[26]....
        /*02ac*/ 	.word	0x000007d0
        /*02b0*/ 	.word	0x000000ff
        /*02b4*/ 	.word	0x00000068
        /*02b8*/ 	.short	0x0100
        /*02ba*/ 	.byte	0x04
	.zero		1


	//   ....[27]....
        /*02bc*/ 	.word	0x000007e0
        /*02c0*/ 	.word	0x000000ff
        /*02c4*/ 	.word	0x000000d8
        /*02c8*/ 	.short	0x0100
        /*02ca*/ 	.byte	0x04
	.zero		1


	//   ....[28]....
        /*02cc*/ 	.word	0x00000920
        /*02d0*/ 	.word	0x000000ff
        /*02d4*/ 	.word	0x000000e0
        /*02d8*/ 	.short	0x0100
        /*02da*/ 	.byte	0x04
	.zero		1


	//   ....[29]....
        /*02dc*/ 	.word	0x00000930
        /*02e0*/ 	.word	0x000000ff
        /*02e4*/ 	.word	0x00000100
        /*02e8*/ 	.short	0x0100
        /*02ea*/ 	.byte	0x04
	.zero		1


	//   ....[30]....
        /*02ec*/ 	.word	0x00000940
        /*02f0*/ 	.word	0x000000ff
        /*02f4*/ 	.word	0x000000e8
        /*02f8*/ 	.short	0x0100
        /*02fa*/ 	.byte	0x04
	.zero		1


	//   ....[31]....
        /*02fc*/ 	.word	0x00000950
        /*0300*/ 	.word	0x000000ff
        /*0304*/ 	.word	0x00000108
        /*0308*/ 	.short	0x0100
        /*030a*/ 	.byte	0x04
	.zero		1


	//   ....[32]....
        /*030c*/ 	.word	0x00000960
        /*0310*/ 	.word	0x000000ff
        /*0314*/ 	.word	0x000000f0
        /*0318*/ 	.short	0x0100
        /*031a*/ 	.byte	0x04
	.zero		1


	//   ....[33]....
        /*031c*/ 	.word	0x00000970
        /*0320*/ 	.word	0x000000ff
        /*0324*/ 	.word	0x00000110
        /*0328*/ 	.short	0x0100
        /*032a*/ 	.byte	0x04
	.zero		1


	//   ....[34]....
        /*032c*/ 	.word	0x00000980
        /*0330*/ 	.word	0x000000ff
        /*0334*/ 	.word	0x000000f8
        /*0338*/ 	.short	0x0100
        /*033a*/ 	.byte	0x04
	.zero		1


	//   ....[35]....
        /*033c*/ 	.word	0x00000990
        /*0340*/ 	.word	0x000000ff
        /*0344*/ 	.word	0x00000118
        /*0348*/ 	.short	0x0100
        /*034a*/ 	.byte	0x04
	.zero		1


	//   ....[36]....
        /*034c*/ 	.word	0x00000a80
        /*0350*/ 	.word	0x000000ff
        /*0354*/ 	.word	0x00000120
        /*0358*/ 	.short	0x0100
        /*035a*/ 	.byte	0x06
	.zero		1


	//   ....[37]....
        /*035c*/ 	.word	0x00000a90
        /*0360*/ 	.word	0x000000ff
        /*0364*/ 	.word	0x00000128
        /*0368*/ 	.short	0x0100
        /*036a*/ 	.byte	0x06
	.zero		1


	//   ....[38]....
        /*036c*/ 	.word	0x00000bd0
        /*0370*/ 	.word	0x000000ff
        /*0374*/ 	.word	0x00000130
        /*0378*/ 	.short	0x0100
        /*037a*/ 	.byte	0x06
	.zero		1


	//   ....[39]....
        /*037c*/ 	.word	0x00000be0
        /*0380*/ 	.word	0x000000ff
        /*0384*/ 	.word	0x00000140
        /*0388*/ 	.short	0x0100
        /*038a*/ 	.byte	0x06
	.zero		1


	//   ....[40]....
        /*038c*/ 	.word	0x00000bf0
        /*0390*/ 	.word	0x000000ff
        /*0394*/ 	.word	0x00000138
        /*0398*/ 	.short	0x0100
        /*039a*/ 	.byte	0x06
	.zero		1


	//   ....[41]....
        /*039c*/ 	.word	0x00000c00
        /*03a0*/ 	.word	0x000000ff
        /*03a4*/ 	.word	0x00000148
        /*03a8*/ 	.short	0x0100
        /*03aa*/ 	.byte	0x06
	.zero		1


	//   ....[42]....
        /*03ac*/ 	.word	0x00000d30
        /*03b0*/ 	.word	0x000000ff
        /*03b4*/ 	.word	0x00000150
        /*03b8*/ 	.short	0x0100
        /*03ba*/ 	.byte	0x04
	.zero		1


	//   ....[43]....
        /*03bc*/ 	.word	0x00000d40
        /*03c0*/ 	.word	0x000000ff
        /*03c4*/ 	.word	0x00000160
        /*03c8*/ 	.short	0x0100
        /*03ca*/ 	.byte	0x04
	.zero		1


	//   ....[44]....
        /*03cc*/ 	.word	0x00000d50
        /*03d0*/ 	.word	0x000000ff
        /*03d4*/ 	.word	0x00000158
        /*03d8*/ 	.short	0x0100
        /*03da*/ 	.byte	0x04
	.zero		1


	//   ....[45]....
        /*03dc*/ 	.word	0x00000d60
        /*03e0*/ 	.word	0x000000ff
        /*03e4*/ 	.word	0x00000168
        /*03e8*/ 	.short	0x0100
        /*03ea*/ 	.byte	0x04
	.zero		1


	//   ....[46]....
        /*03ec*/ 	.word	0x00000e50
        /*03f0*/ 	.word	0x000000ff
        /*03f4*/ 	.word	0x00000170
        /*03f8*/ 	.short	0x0100
        /*03fa*/ 	.byte	0x04
	.zero		1


	//   ....[47]....
        /*03fc*/ 	.word	0x00000e60
        /*0400*/ 	.word	0x000000ff
        /*0404*/ 	.word	0x00000180
        /*0408*/ 	.short	0x0100
        /*040a*/ 	.byte	0x04
	.zero		1


	//   ....[48]....
        /*040c*/ 	.word	0x00000e70
        /*0410*/ 	.word	0x000000ff
        /*0414*/ 	.word	0x00000178
        /*0418*/ 	.short	0x0100
        /*041a*/ 	.byte	0x04
	.zero		1


	//   ....[49]....
        /*041c*/ 	.word	0x00000e80
        /*0420*/ 	.word	0x000000ff
        /*0424*/ 	.word	0x00000188
        /*0428*/ 	.short	0x0100
        /*042a*/ 	.byte	0x04
	.zero		1


	//   ....[50]....
        /*042c*/ 	.word	0x000019e0
        /*0430*/ 	.word	0x00000003
        /*0434*/ 	.word	0x00000180
        /*0438*/ 	.short	0x010a
        /*043a*/ 	.byte	0xff
	.zero		1


	//   ....[51]....
        /*043c*/ 	.word	0x00001a10
        /*0440*/ 	.word	0x00000003
        /*0444*/ 	.word	0x00000170
        /*0448*/ 	.short	0x0101
        /*044a*/ 	.byte	0xff
	.zero		1


	//   ....[52]....
        /*044c*/ 	.word	0x00001ae0
        /*0450*/ 	.word	0x000000ff
        /*0454*/ 	.word	0x00000070
        /*0458*/ 	.short	0x010a
        /*045a*/ 	.byte	0x04
	.zero		1


	//   ....[53]....
        /*045c*/ 	.word	0x00001b60
        /*0460*/ 	.word	0x000000ff
        /*0464*/ 	.word	0x00000070
        /*0468*/ 	.short	0x010a
        /*046a*/ 	.byte	0x21
	.zero		1


	//   ....[54]....
        /*046c*/ 	.word	0x00001cf0
        /*0470*/ 	.word	0x000000ff
        /*0474*/ 	.word	0x00000070
        /*0478*/ 	.short	0x010a
        /*047a*/ 	.byte	0x08
	.zero		1


	//   ....[55]....
        /*047c*/ 	.word	0x00001e10
        /*0480*/ 	.word	0x000000ff
        /*0484*/ 	.word	0x00000128
        /*0488*/ 	.short	0x0101
        /*048a*/ 	.byte	0x06
	.zero		1


	//   ....[56]....
        /*048c*/ 	.word	0x00001e30
        /*0490*/ 	.word	0x000000ff
        /*0494*/ 	.word	0x00000070
        /*0498*/ 	.short	0x010a
        /*049a*/ 	.byte	0x04
	.zero		1


	//   ....[57]....
        /*049c*/ 	.word	0x00001eb0
        /*04a0*/ 	.word	0x000000ff
        /*04a4*/ 	.word	0x00000070
        /*04a8*/ 	.short	0x010a
        /*04aa*/ 	.byte	0x11
	.zero		1


	//   ....[58]....
        /*04ac*/ 	.word	0x00002040
        /*04b0*/ 	.word	0x000000ff
        /*04b4*/ 	.word	0x00000070
        /*04b8*/ 	.short	0x010a
        /*04ba*/ 	.byte	0x07
	.zero		1


	//   ....[59]....
        /*04bc*/ 	.word	0x00002190
        /*04c0*/ 	.word	0x00000003
        /*04c4*/ 	.word	0x00000130
        /*04c8*/ 	.short	0x010a
        /*04ca*/ 	.byte	0xff
	.zero		1


	//   ....[60]....
        /*04cc*/ 	.word	0x000022e0
        /*04d0*/ 	.word	0x00000000
        /*04d4*/ 	.word	0x00000000
        /*04d8*/ 	.short	0x0101
        /*04da*/ 	.byte	0xff
	.zero		1


	//   ....[61]....
        /*04dc*/ 	.word	0x000028a0
        /*04e0*/ 	.word	0x000000ff
        /*04e4*/ 	.word	0x00000000
        /*04e8*/ 	.short	0x010a
        /*04ea*/ 	.byte	0x04
	.zero		1


	//   ....[62]....
        /*04ec*/ 	.word	0x00002930
        /*04f0*/ 	.word	0x000000ff
        /*04f4*/ 	.word	0x00000000
        /*04f8*/ 	.short	0x010a
        /*04fa*/ 	.byte	0x05
	.zero		1


	//   ....[63]....
        /*04fc*/ 	.word	0x000029c0
        /*0500*/ 	.word	0x000000ff
        /*0504*/ 	.word	0x00000000
        /*0508*/ 	.short	0x010a
        /*050a*/ 	.byte	0x05
	.zero		1


	//   ....[64]....
        /*050c*/ 	.word	0x00002a50
        /*0510*/ 	.word	0x000000ff
        /*0514*/ 	.word	0x00000000
        /*0518*/ 	.short	0x010a
        /*051a*/ 	.byte	0x05
	.zero		1


	//   ....[65]....
        /*051c*/ 	.word	0x00002ae0
        /*0520*/ 	.word	0x000000ff
        /*0524*/ 	.word	0x00000000
        /*0528*/ 	.short	0x010a
        /*052a*/ 	.byte	0x05
	.zero		1


	//   ....[66]....
        /*052c*/ 	.word	0x00002b70
        /*0530*/ 	.word	0x000000ff
        /*0534*/ 	.word	0x00000000
        /*0538*/ 	.short	0x010a
        /*053a*/ 	.byte	0x05
	.zero		1


	//   ....[67]....
        /*053c*/ 	.word	0x00002c00
        /*0540*/ 	.word	0x000000ff
        /*0544*/ 	.word	0x00000000
        /*0548*/ 	.short	0x010a
        /*054a*/ 	.byte	0x05
	.zero		1


	//   ....[68]....
        /*054c*/ 	.word	0x00002c90
        /*0550*/ 	.word	0x000000ff
        /*0554*/ 	.word	0x00000000
        /*0558*/ 	.short	0x010a
        /*055a*/ 	.byte	0x05
	.zero		1


	//   ....[69]....
        /*055c*/ 	.word	0x00002d20
        /*0560*/ 	.word	0x000000ff
        /*0564*/ 	.word	0x00000000
        /*0568*/ 	.short	0x010a
        /*056a*/ 	.byte	0x05
	.zero		1


	//   ....[70]....
        /*056c*/ 	.word	0x00002db0
        /*0570*/ 	.word	0x000000ff
        /*0574*/ 	.word	0x00000000
        /*0578*/ 	.short	0x010a
        /*057a*/ 	.byte	0x05
	.zero		1


	//   ....[71]....
        /*057c*/ 	.word	0x00002e40
        /*0580*/ 	.word	0x000000ff
        /*0584*/ 	.word	0x00000000
        /*0588*/ 	.short	0x010a
        /*058a*/ 	.byte	0x05
	.zero		1


	//   ....[72]....
        /*058c*/ 	.word	0x00002ed0
        /*0590*/ 	.word	0x000000ff
        /*0594*/ 	.word	0x00000000
        /*0598*/ 	.short	0x010a
        /*059a*/ 	.byte	0x05
	.zero		1


	//   ....[73]....
        /*059c*/ 	.word	0x00002f60
        /*05a0*/ 	.word	0x000000ff
        /*05a4*/ 	.word	0x00000000
        /*05a8*/ 	.short	0x010a
        /*05aa*/ 	.byte	0x05
	.zero		1


	//   ....[74]....
        /*05ac*/ 	.word	0x00003000
        /*05b0*/ 	.word	0x00000000
        /*05b4*/ 	.word	0x00000000
        /*05b8*/ 	.short	0x010a
        /*05ba*/ 	.byte	0xff
	.zero		1


	//   ....[75]....
        /*05bc*/ 	.word	0x00003120
        /*05c0*/ 	.word	0x00000002
        /*05c4*/ 	.word	0x00000170
        /*05c8*/ 	.short	0x010a
        /*05ca*/ 	.byte	0xff
	.zero		1


	//   ....[76]....
        /*05cc*/ 	.word	0x00003180
        /*05d0*/ 	.word	0x00000004
        /*05d4*/ 	.word	0x00000000
        /*05d8*/ 	.short	0x0101
        /*05da*/ 	.byte	0xff
	.zero		1


	//   ....[77]....
        /*05dc*/ 	.word	0x000031a0
        /*05e0*/ 	.word	0x000000ff
        /*05e4*/ 	.word	0x00000140
        /*05e8*/ 	.short	0x010a
        /*05ea*/ 	.byte	0x04
	.zero		1


	//   ....[78]....
        /*05ec*/ 	.word	0x000032c0
        /*05f0*/ 	.word	0x00000002
        /*05f4*/ 	.word	0x00000130
        /*05f8*/ 	.short	0x010a
        /*05fa*/ 	.byte	0xff
	.zero		1


	//   ....[79]....
        /*05fc*/ 	.word	0x000033d0
        /*0600*/ 	.word	0x00000002
        /*0604*/ 	.word	0x00000000
        /*0608*/ 	.short	0x0101
        /*060a*/ 	.byte	0xff
	.zero		1


	//   ....[80]....
        /*060c*/ 	.word	0x00003460
        /*0610*/ 	.word	0x000000ff
        /*0614*/ 	.word	0x00000140
        /*0618*/ 	.short	0x0106
        /*061a*/ 	.byte	0x04
	.zero		1


	//   ....[81]....
        /*061c*/ 	.word	0x00003480
        /*0620*/ 	.word	0x000000ff
        /*0624*/ 	.word	0x00000140
        /*0628*/ 	.short	0x010a
        /*062a*/ 	.byte	0x04
	.zero		1


	//   ....[82]....
        /*062c*/ 	.word	0x00003510
        /*0630*/ 	.word	0x000000ff
        /*0634*/ 	.word	0x00000140
        /*0638*/ 	.short	0x0106
        /*063a*/ 	.byte	0x07
	.zero		1


	//   ....[83]....
        /*063c*/ 	.word	0x00003550
        /*0640*/ 	.word	0x00000000
        /*0644*/ 	.word	0x00000140
        /*0648*/ 	.short	0x010a
        /*064a*/ 	.byte	0xff
	.zero		1


	//   ....[84]....
        /*064c*/ 	.word	0x00003a40
        /*0650*/ 	.word	0x00000000
        /*0654*/ 	.word	0x00000130
        /*0658*/ 	.short	0x010a
        /*065a*/ 	.byte	0xff
	.zero		1


	//   ....[85]....
        /*065c*/ 	.word	0x00003b40
        /*0660*/ 	.word	0x00000003
        /*0664*/ 	.word	0x00000000
        /*0668*/ 	.short	0x0101
        /*066a*/ 	.byte	0xff
	.zero		1


	//   ....[86]....
        /*066c*/ 	.word	0x00003b50
        /*0670*/ 	.word	0x000000ff
        /*0674*/ 	.word	0x00000000
        /*0678*/ 	.short	0x010a
        /*067a*/ 	.byte	0x04
	.zero		1


	//   ....[87]....
        /*067c*/ 	.word	0x00003b70
        /*0680*/ 	.word	0x000000ff
        /*0684*/ 	.word	0x00000160
        /*0688*/ 	.short	0x010a
        /*068a*/ 	.byte	0x12
	.zero		1


	//   ....[88]....
        /*068c*/ 	.word	0x00003c50
        /*0690*/ 	.word	0x000000ff
        /*0694*/ 	.word	0x00000000
        /*0698*/ 	.short	0x010a
        /*069a*/ 	.byte	0x06
	.zero		1


	//   ....[89]....
        /*069c*/ 	.word	0x00003d50
        /*06a0*/ 	.word	0x000000ff
        /*06a4*/ 	.word	0x00000000
        /*06a8*/ 	.short	0x010a
        /*06aa*/ 	.byte	0x04
	.zero		1


	//   ....[90]....
        /*06ac*/ 	.word	0x00003f30
        /*06b0*/ 	.word	0x000000ff
        /*06b4*/ 	.word	0x00000000
        /*06b8*/ 	.short	0x010a
        /*06ba*/ 	.byte	0x04
	.zero		1


	//   ....[91]....
        /*06bc*/ 	.word	0x00003fc0
        /*06c0*/ 	.word	0x000000ff
        /*06c4*/ 	.word	0x00000000
        /*06c8*/ 	.short	0x010a
        /*06ca*/ 	.byte	0x04
	.zero		1


	//   ....[92]....
        /*06cc*/ 	.word	0x00004490
        /*06d0*/ 	.word	0x0000000c
        /*06d4*/ 	.word	0x00000130
        /*06d8*/ 	.short	0x010a
        /*06da*/ 	.byte	0xff
	.zero		1


	//   ....[93]....
        /*06dc*/ 	.word	0x00004600
        /*06e0*/ 	.word	0x00000000
        /*06e4*/ 	.word	0x00000000
        /*06e8*/ 	.short	0x0101
        /*06ea*/ 	.byte	0xff
	.zero		1


	//   ....[94]....
        /*06ec*/ 	.word	0x00004a90
        /*06f0*/ 	.word	0x000000ff
        /*06f4*/ 	.word	0x00000128
        /*06f8*/ 	.short	0x010a
        /*06fa*/ 	.byte	0x15
	.zero		1


	//   ....[95]....
        /*06fc*/ 	.word	0x00004c10
        /*0700*/ 	.word	0x000000ff
        /*0704*/ 	.word	0x00000100
        /*0708*/ 	.short	0x010a
        /*070a*/ 	.byte	0x15
	.zero		1


	//   ....[96]....
        /*070c*/ 	.word	0x00004d90
        /*0710*/ 	.word	0x000000ff
        /*0714*/ 	.word	0x000000e0
        /*0718*/ 	.short	0x010b
        /*071a*/ 	.byte	0x15
	.zero		1


	//   ....[97]....
        /*071c*/ 	.word	0x00004da0
        /*0720*/ 	.word	0x000000ff
        /*0724*/ 	.word	0x00000000
        /*0728*/ 	.short	0x0101
        /*072a*/ 	.byte	0x06
	.zero		1


	//   ....[98]....
        /*072c*/ 	.word	0x00004db0
        /*0730*/ 	.word	0x000000ff
        /*0734*/ 	.word	0x00000108
        /*0738*/ 	.short	0x010a
        /*073a*/ 	.byte	0x15
	.zero		1


	//   ....[99]....
        /*073c*/ 	.word	0x00004f10
        /*0740*/ 	.word	0x000000ff
        /*0744*/ 	.word	0x000000e8
        /*0748*/ 	.short	0x010b
        /*074a*/ 	.byte	0x15
	.zero		1


	//   ....[100]....
        /*074c*/ 	.word	0x00004f20
        /*0750*/ 	.word	0x000000ff
        /*0754*/ 	.word	0x00000000
        /*0758*/ 	.short	0x0101
        /*075a*/ 	.byte	0x06
	.zero		1


	//   ....[101]....
        /*075c*/ 	.word	0x00004f30
        /*0760*/ 	.word	0x000000ff
        /*0764*/ 	.word	0x00000110
        /*0768*/ 	.short	0x010a
        /*076a*/ 	.byte	0x15
	.zero		1


	//   ....[102]....
        /*076c*/ 	.word	0x00005080
        /*0770*/ 	.word	0x000000ff
        /*0774*/ 	.word	0x000000f0
        /*0778*/ 	.short	0x010b
        /*077a*/ 	.byte	0x15
	.zero		1


	//   ....[103]....
        /*077c*/ 	.word	0x00005090
        /*0780*/ 	.word	0x000000ff
        /*0784*/ 	.word	0x00000000
        /*0788*/ 	.short	0x0101
        /*078a*/ 	.byte	0x06
	.zero		1


	//   ....[104]....
        /*078c*/ 	.word	0x000050a0
        /*0790*/ 	.word	0x000000ff
        /*0794*/ 	.word	0x00000118
        /*0798*/ 	.short	0x010a
        /*079a*/ 	.byte	0x15
	.zero		1


	//   ....[105]....
        /*079c*/ 	.word	0x000052a0
        /*07a0*/ 	.word	0x000000ff
        /*07a4*/ 	.word	0x000000f8
        /*07a8*/ 	.short	0x010b
        /*07aa*/ 	.byte	0x15
	.zero		1


	//   ....[106]....
        /*07ac*/ 	.word	0x000052b0
        /*07b0*/ 	.word	0x000000ff
        /*07b4*/ 	.word	0x00000000
        /*07b8*/ 	.short	0x0101
        /*07ba*/ 	.byte	0x25
	.zero		1


	//   ....[107]....
        /*07bc*/ 	.word	0x000052e0
        /*07c0*/ 	.word	0x000000ff
        /*07c4*/ 	.word	0x00000100
        /*07c8*/ 	.short	0x010a
        /*07ca*/ 	.byte	0x15
	.zero		1


	//   ....[108]....
        /*07cc*/ 	.word	0x00005300
        /*07d0*/ 	.word	0x000000ff
        /*07d4*/ 	.word	0x00000108
        /*07d8*/ 	.short	0x010a
        /*07da*/ 	.byte	0x15
	.zero		1


	//   ....[109]....
        /*07dc*/ 	.word	0x00005320
        /*07e0*/ 	.word	0x000000ff
        /*07e4*/ 	.word	0x00000110
        /*07e8*/ 	.short	0x010a
        /*07ea*/ 	.byte	0x15
	.zero		1


	//   ....[110]....
        /*07ec*/ 	.word	0x00005360
        /*07f0*/ 	.word	0x00000000
        /*07f4*/ 	.word	0x00000118
        /*07f8*/ 	.short	0x010a
        /*07fa*/ 	.byte	0xff
	.zero		1


	//   ....[111]....
        /*07fc*/ 	.word	0x00005680
        /*0800*/ 	.word	0x00000003
        /*0804*/ 	.word	0x00000130
        /*0808*/ 	.short	0x010a
        /*080a*/ 	.byte	0xff
	.zero		1


	//   ....[112]....
        /*080c*/ 	.word	0x00005800
        /*0810*/ 	.word	0x00000000
        /*0814*/ 	.word	0x00000000
        /*0818*/ 	.short	0x0101
        /*081a*/ 	.byte	0xff
	.zero		1


	//   ....[113]....
        /*081c*/ 	.word	0x00006360
        /*0820*/ 	.word	0x00000003
        /*0824*/ 	.word	0x000000e0
        /*0828*/ 	.short	0x010a
        /*082a*/ 	.byte	0xff
	.zero		1


	//   ....[114]....
        /*082c*/ 	.word	0x000063a0
        /*0830*/ 	.word	0x0000004e
        /*0834*/ 	.word	0x00000150
        /*0838*/ 	.short	0x010a
        /*083a*/ 	.byte	0xff
	.zero		1


	//   ....[115]....
        /*083c*/ 	.word	0x000064e0
        /*0840*/ 	.word	0x00000003
        /*0844*/ 	.word	0x000000e0
        /*0848*/ 	.short	0x010a
        /*084a*/ 	.byte	0xff
	.zero		1


	//   ....[116]....
        /*084c*/ 	.word	0x00006640
        /*0850*/ 	.word	0x00000000
        /*0854*/ 	.word	0x00000000
        /*0858*/ 	.short	0x0101
        /*085a*/ 	.byte	0xff
	.zero		1


	//   ....[117]....
        /*085c*/ 	.word	0x000066a0
        /*0860*/ 	.word	0x0000004e
        /*0864*/ 	.word	0x00000150
        /*0868*/ 	.short	0x010a
        /*086a*/ 	.byte	0xff
	.zero		1


	//   ....[118]....
        /*086c*/ 	.word	0x00007a30
        /*0870*/ 	.word	0x00000074
        /*0874*/ 	.word	0x000000e0
        /*0878*/ 	.short	0x010a
        /*087a*/ 	.byte	0xff
	.zero		1


	//   ....[119]....
        /*087c*/ 	.word	0x00007b00
        /*0880*/ 	.word	0x00000074
        /*0884*/ 	.word	0x000000e0
        /*0888*/ 	.short	0x010a
        /*088a*/ 	.byte	0xff
	.zero		1


	//   ....[120]....
        /*088c*/ 	.word	0x00007c40
        /*0890*/ 	.word	0x00000003
        /*0894*/ 	.word	0x00000000
        /*0898*/ 	.short	0x0101
        /*089a*/ 	.byte	0xff
	.zero		1


	//   ....[121]....
        /*089c*/ 	.word	0x00008fd0
        /*08a0*/ 	.word	0x00000000
        /*08a4*/ 	.word	0x000000e0
        /*08a8*/ 	.short	0x010a
        /*08aa*/ 	.byte	0xff
	.zero		1


	//   ....[122]....
        /*08ac*/ 	.word	0x000090a0
        /*08b0*/ 	.word	0x00000000
        /*08b4*/ 	.word	0x000000e0
        /*08b8*/ 	.short	0x010a
        /*08ba*/ 	.byte	0xff
	.zero		1


	//   ....[123]....
        /*08bc*/ 	.word	0x00009200
        /*08c0*/ 	.word	0x00000000
        /*08c4*/ 	.word	0x00000000
        /*08c8*/ 	.short	0x0101
        /*08ca*/ 	.byte	0xff
	.zero		1


	//   ....[124]....
        /*08cc*/ 	.word	0x0000a5a0
        /*08d0*/ 	.word	0x00000000
        /*08d4*/ 	.word	0x000000e0
        /*08d8*/ 	.short	0x010a
        /*08da*/ 	.byte	0xff
	.zero		1


	//   ....[125]....
        /*08dc*/ 	.word	0x0000a670
        /*08e0*/ 	.word	0x00000000
        /*08e4*/ 	.word	0x000000e0
        /*08e8*/ 	.short	0x010a
        /*08ea*/ 	.byte	0xff
	.zero		1


	//   ....[126]....
        /*08ec*/ 	.word	0x0000a7d0
        /*08f0*/ 	.word	0x00000000
        /*08f4*/ 	.word	0x00000000
        /*08f8*/ 	.short	0x0101
        /*08fa*/ 	.byte	0xff
	.zero		1


	//   ....[127]....
        /*08fc*/ 	.word	0x0000ab30
        /*0900*/ 	.word	0x000000ff
        /*0904*/ 	.word	0x00000000
        /*0908*/ 	.short	0x0101
        /*090a*/ 	.byte	0x04
	.zero		1


	//   ....[128]....
        /*090c*/ 	.word	0x0000bd50
        /*0910*/ 	.word	0x00000003
        /*0914*/ 	.word	0x00000180
        /*0918*/ 	.short	0x010a
        /*091a*/ 	.byte	0xff
	.zero		1


	//   ....[129]....
        /*091c*/ 	.word	0x0000bdb0
        /*0920*/ 	.word	0x00000000
        /*0924*/ 	.word	0x00000070
        /*0928*/ 	.short	0x010a
        /*092a*/ 	.byte	0xff
	.zero		1


	//   ....[130]....
        /*092c*/ 	.word	0x0000be10
        /*0930*/ 	.word	0x00000000
        /*0934*/ 	.word	0x00000070
        /*0938*/ 	.short	0x010a
        /*093a*/ 	.byte	0xff
	.zero		1


	//   ....[131]....
        /*093c*/ 	.word	0x0000be60
        /*0940*/ 	.word	0x00000003
        /*0944*/ 	.word	0x00000130
        /*0948*/ 	.short	0x010a
        /*094a*/ 	.byte	0xff
	.zero		1


	//   ....[132]....
        /*094c*/ 	.word	0x0000bec0
        /*0950*/ 	.word	0x00000000
        /*0954*/ 	.word	0x00000000
        /*0958*/ 	.short	0x010a
        /*095a*/ 	.byte	0xff
	.zero		1


	//   ....[133]....
        /*095c*/ 	.word	0x0000bf20
        /*0960*/ 	.word	0x00000000
        /*0964*/ 	.word	0x00000000
        /*0968*/ 	.short	0x010a
        /*096a*/ 	.byte	0xff
	.zero		1


	//   ....[134]....
        /*096c*/ 	.word	0x0000bf80
        /*0970*/ 	.word	0x00000000
        /*0974*/ 	.word	0x00000000
        /*0978*/ 	.short	0x010a
        /*097a*/ 	.byte	0xff
	.zero		1


	//   ....[135]....
        /*097c*/ 	.word	0x0000bfe0
        /*0980*/ 	.word	0x00000000
        /*0984*/ 	.word	0x00000000
        /*0988*/ 	.short	0x010a
        /*098a*/ 	.byte	0xff
	.zero		1


	//   ....[136]....
        /*098c*/ 	.word	0x0000c040
        /*0990*/ 	.word	0x00000000
        /*0994*/ 	.word	0x00000000
        /*0998*/ 	.short	0x010a
        /*099a*/ 	.byte	0xff
	.zero		1


	//   ....[137]....
        /*099c*/ 	.word	0x0000c0a0
        /*09a0*/ 	.word	0x00000000
        /*09a4*/ 	.word	0x00000000
        /*09a8*/ 	.short	0x010a
        /*09aa*/ 	.byte	0xff
	.zero		1


	//   ....[138]....
        /*09ac*/ 	.word	0x0000c100
        /*09b0*/ 	.word	0x00000000
        /*09b4*/ 	.word	0x00000000
        /*09b8*/ 	.short	0x010a
        /*09ba*/ 	.byte	0xff
	.zero		1


	//   ....[139]....
        /*09bc*/ 	.word	0x0000c160
        /*09c0*/ 	.word	0x00000000
        /*09c4*/ 	.word	0x00000000
        /*09c8*/ 	.short	0x010a
        /*09ca*/ 	.byte	0xff
	.zero		1


	//   ....[140]....
        /*09cc*/ 	.word	0x0000c1c0
        /*09d0*/ 	.word	0x00000000
        /*09d4*/ 	.word	0x00000000
        /*09d8*/ 	.short	0x010a
        /*09da*/ 	.byte	0xff
	.zero		1


	//   ....[141]....
        /*09dc*/ 	.word	0x0000c220
        /*09e0*/ 	.word	0x00000000
        /*09e4*/ 	.word	0x00000000
        /*09e8*/ 	.short	0x010a
        /*09ea*/ 	.byte	0xff
	.zero		1


	//   ....[142]....
        /*09ec*/ 	.word	0x0000c280
        /*09f0*/ 	.word	0x00000000
        /*09f4*/ 	.word	0x00000000
        /*09f8*/ 	.short	0x010a
        /*09fa*/ 	.byte	0xff
	.zero		1


	//   ....[143]....
        /*09fc*/ 	.word	0x0000c2e0
        /*0a00*/ 	.word	0x00000000
        /*0a04*/ 	.word	0x00000000
        /*0a08*/ 	.short	0x010a
        /*0a0a*/ 	.byte	0xff
	.zero		1


	//   ....[144]....
        /*0a0c*/ 	.word	0x0000c340
        /*0a10*/ 	.word	0x00000000
        /*0a14*/ 	.word	0x00000000
        /*0a18*/ 	.short	0x010a
        /*0a1a*/ 	.byte	0xff
	.zero		1


	//   ....[145]....
        /*0a1c*/ 	.word	0x0000c390
        /*0a20*/ 	.word	0x00000002
        /*0a24*/ 	.word	0x00000170
        /*0a28*/ 	.short	0x010a
        /*0a2a*/ 	.byte	0xff
	.zero		1


	//   ....[146]....
        /*0a2c*/ 	.word	0x0000c3f0
        /*0a30*/ 	.word	0x00000002
        /*0a34*/ 	.word	0x00000140
        /*0a38*/ 	.short	0x010a
        /*0a3a*/ 	.byte	0xff
	.zero		1


	//   ....[147]....
        /*0a3c*/ 	.word	0x0000c440
        /*0a40*/ 	.word	0x00000002
        /*0a44*/ 	.word	0x00000130
        /*0a48*/ 	.short	0x010a
        /*0a4a*/ 	.byte	0xff
	.zero		1


	//   ....[148]....
        /*0a4c*/ 	.word	0x0000c4a0
        /*0a50*/ 	.word	0x00000000
        /*0a54*/ 	.word	0x00000140
        /*0a58*/ 	.short	0x010a
        /*0a5a*/ 	.byte	0xff
	.zero		1


	//   ....[149]....
        /*0a5c*/ 	.word	0x0000c4f0
        /*0a60*/ 	.word	0x00000000
        /*0a64*/ 	.word	0x00000130
        /*0a68*/ 	.short	0x010a
        /*0a6a*/ 	.byte	0xff
	.zero		1


	//   ....[150]....
        /*0a6c*/ 	.word	0x0000c550
        /*0a70*/ 	.word	0x00000003
        /*0a74*/ 	.word	0x00000160
        /*0a78*/ 	.short	0x010a
        /*0a7a*/ 	.byte	0xff
	.zero		1


	//   ....[151]....
        /*0a7c*/ 	.word	0x0000c5b0
        /*0a80*/ 	.word	0x00000000
        /*0a84*/ 	.word	0x00000000
        /*0a88*/ 	.short	0x010a
        /*0a8a*/ 	.byte	0xff
	.zero		1


	//   ....[152]....
        /*0a8c*/ 	.word	0x0000c610
        /*0a90*/ 	.word	0x00000000
        /*0a94*/ 	.word	0x00000000
        /*0a98*/ 	.short	0x010a
        /*0a9a*/ 	.byte	0xff
	.zero		1


	//   ....[153]....
        /*0a9c*/ 	.word	0x0000c670
        /*0aa0*/ 	.word	0x00000000
        /*0aa4*/ 	.word	0x00000000
        /*0aa8*/ 	.short	0x010a
        /*0aaa*/ 	.byte	0xff
	.zero		1


	//   ....[154]....
        /*0aac*/ 	.word	0x0000c6c0
        /*0ab0*/ 	.word	0x0000000c
        /*0ab4*/ 	.word	0x00000130
        /*0ab8*/ 	.short	0x010a
        /*0aba*/ 	.byte	0xff
	.zero		1


	//   ....[155]....
        /*0abc*/ 	.word	0x0000c720
        /*0ac0*/ 	.word	0x00000000
        /*0ac4*/ 	.word	0x00000128
        /*0ac8*/ 	.short	0x010a
        /*0aca*/ 	.byte	0xff
	.zero		1


	//   ....[156]....
        /*0acc*/ 	.word	0x0000c780
        /*0ad0*/ 	.word	0x00000000
        /*0ad4*/ 	.word	0x00000100
        /*0ad8*/ 	.short	0x010a
        /*0ada*/ 	.byte	0xff
	.zero		1


	//   ....[157]....
        /*0adc*/ 	.word	0x0000c7e0
        /*0ae0*/ 	.word	0x00000000
        /*0ae4*/ 	.word	0x00000108
        /*0ae8*/ 	.short	0x010a
        /*0aea*/ 	.byte	0xff
	.zero		1


	//   ....[158]....
        /*0aec*/ 	.word	0x0000c840
        /*0af0*/ 	.word	0x00000000
        /*0af4*/ 	.word	0x00000110
        /*0af8*/ 	.short	0x010a
        /*0afa*/ 	.byte	0xff
	.zero		1


	//   ....[159]....
        /*0afc*/ 	.word	0x0000c8a0
        /*0b00*/ 	.word	0x00000000
        /*0b04*/ 	.word	0x00000118
        /*0b08*/ 	.short	0x010a
        /*0b0a*/ 	.byte	0xff
	.zero		1


	//   ....[160]....
        /*0b0c*/ 	.word	0x0000c900
        /*0b10*/ 	.word	0x00000000
        /*0b14*/ 	.word	0x00000100
        /*0b18*/ 	.short	0x010a
        /*0b1a*/ 	.byte	0xff
	.zero		1


	//   ....[161]....
        /*0b1c*/ 	.word	0x0000c960
        /*0b20*/ 	.word	0x00000000
        /*0b24*/ 	.word	0x00000108
        /*0b28*/ 	.short	0x010a
        /*0b2a*/ 	.byte	0xff
	.zero		1


	//   ....[162]....
        /*0b2c*/ 	.word	0x0000c9c0
        /*0b30*/ 	.word	0x00000000
        /*0b34*/ 	.word	0x00000110
        /*0b38*/ 	.short	0x010a
        /*0b3a*/ 	.byte	0xff
	.zero		1


	//   ....[163]....
        /*0b3c*/ 	.word	0x0000ca10
        /*0b40*/ 	.word	0x00000003
        /*0b44*/ 	.word	0x00000130
        /*0b48*/ 	.short	0x010a
        /*0b4a*/ 	.byte	0xff
	.zero		1


	//   ....[164]....
        /*0b4c*/ 	.word	0x0000ca60
        /*0b50*/ 	.word	0x00000003
        /*0b54*/ 	.word	0x000000e0
        /*0b58*/ 	.short	0x010a
        /*0b5a*/ 	.byte	0xff
	.zero		1


	//   ....[165]....
        /*0b5c*/ 	.word	0x0000cab0
        /*0b60*/ 	.word	0x0000004e
        /*0b64*/ 	.word	0x00000150
        /*0b68*/ 	.short	0x010a
        /*0b6a*/ 	.byte	0xff
	.zero		1


	//   ....[166]....
        /*0b6c*/ 	.word	0x0000cb00
        /*0b70*/ 	.word	0x00000074
        /*0b74*/ 	.word	0x000000e0
        /*0b78*/ 	.short	0x010a
        /*0b7a*/ 	.byte	0xff
	.zero		1


	//   ....[167]....
        /*0b7c*/ 	.word	0x0000cb50
        /*0b80*/ 	.word	0x00000000
        /*0b84*/ 	.word	0x000000e0
        /*0b88*/ 	.short	0x010a
        /*0b8a*/ 	.byte	0xff
	.zero		1


	//   ....[168]....
        /*0b8c*/ 	.word	0x0000cba0
        /*0b90*/ 	.word	0x00000000
        /*0b94*/ 	.word	0x000000e0
        /*0b98*/ 	.short	0x010a
        /*0b9a*/ 	.byte	0xff
	.zero		1


	//----- nvinfo : EIATTR_NUM_MBARRIERS
	.align		4
.L_48:
        /*0b9c*/ 	.byte	0x03, 0x38
        /*0b9e*/ 	.short	0x0032


	//----- nvinfo : EIATTR_EXIT_INSTR_OFFSETS
	.align		4
        /*0ba0*/ 	.byte	0x04, 0x1c
        /*0ba2*/ 	.short	(.L_50 - .L_49)


	//   ....[0]....
.L_49:
        /*0ba4*/ 	.word	0x00003030


	//   ....[1]....
        /*0ba8*/ 	.word	0x00003520


	//   ....[2]....
        /*0bac*/ 	.word	0x00003580


	//   ....[3]....
        /*0bb0*/ 	.word	0x00004220


	//   ....[4]....
        /*0bb4*/ 	.word	0x00005390


	//   ....[5]....
        /*0bb8*/ 	.word	0x000053d0


	//   ....[6]....
        /*0bbc*/ 	.word	0x0000bd40


	//----- nvinfo : EIATTR_MAX_THREADS
	.align		4
.L_50:
        /*0bc0*/ 	.byte	0x04, 0x05
        /*0bc2*/ 	.short	(.L_52 - .L_51)
.L_51:
        /*0bc4*/ 	.word	0x00000100
        /*0bc8*/ 	.word	0x00000001
        /*0bcc*/ 	.word	0x00000001


	//----- nvinfo : EIATTR_CRS_STACK_SIZE
	.align		4
.L_52:
        /*0bd0*/ 	.byte	0x04, 0x1e
        /*0bd2*/ 	.short	(.L_54 - .L_53)
.L_53:
        /*0bd4*/ 	.word	0x00000000


	//----- nvinfo : EIATTR_CBANK_PARAM_SIZE
	.align		4
.L_54:
        /*0bd8*/ 	.byte	0x03, 0x19
        /*0bda*/ 	.short	0x0800


	//----- nvinfo : EIATTR_PARAM_CBANK
	.align		4
        /*0bdc*/ 	.byte	0x04, 0x0a
        /*0bde*/ 	.short	(.L_56 - .L_55)
	.align		4
.L_55:
        /*0be0*/ 	.word	index@(.nv.constant0._ZN7cutlass13device_kernelINS_4gemm6kernel13GemmUniversalIN4cute5tupleIJiiiiEEENS1_10collective13CollectiveMmaINS1_35MainloopSm100TmaUmmaWarpSpecializedILi14ELi2ELi2ENS5_IJNS4_1CILi1EEENSA_ILi2EEESB_EEEEENS5_IJNSA_ILi128EEENSA_ILi256EEENSA_ILi32EEEEEEaNS5_IJlSB_lEEEaSJ_NS4_8TiledMMAINS4_8MMA_AtomIJNS4_15SM100_MMA_S8_SSIaaiLi128ELi256ELNS4_4UMMA5MajorE0ELSO_0ELNSN_8SaturateE0EEEEEENS4_6LayoutINS5_IJSB_SB_SB_EEENS5_IJNSA_ILi0EEESU_SU_EEEEENS5_IJNS4_10UnderscoreESX_SX_EEEEENS4_23SM90_TMA_LOAD_MULTICASTENS4_14ComposedLayoutINS4_7SwizzleILi1ELi4ELi3EEENS4_18smem_ptr_flag_bitsILi8EEENSS_INS5_IJNSA_ILi8EEESH_EEENS5_IJSH_SB_EEEEEEEvNS4_8identityENS4_13SM90_TMA_LOADES1A_vS1B_EENS_8epilogue10collective18CollectiveEpilogueINS1E_23Sm100TmaWarpSpecializedILi4ELi2ELi64ELb0ELb0EEEJSI_NS5_IJNSS_ISF_SB_EENSS_INSA_ILi64EEESB_EEEEEaSJ_aSJ_NS1E_6fusion15FusionCallbacksIS1I_NS1N_17LinearCombinationIaiaiLNS_15FloatRoundStyleE2EEESI_S1M_JEEENS4_5SM1004TMEM4LOAD26SM100_TMEM_LOAD_32dp32b64xES1C_NS11_INS12_ILi2ELi4ELi3EEES15_NSS_INS5_IJS16_S1K_EEENS5_IJS1K_SB_EEEEEEENS4_39AutoVectorizingCopyWithAssumedAlignmentILi128EEENS4_14SM90_TMA_STOREES21_S23_S23_EEEvvEEEEvNT_6ParamsE)
        /*0be4*/ 	.short	0x0380
        /*0be6*/ 	.short	0x0800


	//----- nvinfo : EIATTR_SW_WAR
	.align		4
.L_56:
        /*0be8*/ 	.byte	0x04, 0x36
        /*0bea*/ 	.short	(.L_58 - .L_57)
.L_57:
        /*0bec*/ 	.word	0x00000008
.L_58:


//--------------------- .nv.callgraph             --------------------------
	.section	.nv.callgraph,"",@"SHT_CUDA_CALLGRAPH"
	.align	4
	.sectionentsize	8
	.align		4
        /*0000*/ 	.word	0x00000000
	.align		4
        /*0004*/ 	.word	0xffffffff
	.align		4
        /*0008*/ 	.word	index@(_ZN7cutlass13device_kernelINS_4gemm6kernel13GemmUniversalIN4cute5tupleIJiiiiEEENS1_10collective13CollectiveMmaINS1_35MainloopSm100TmaUmmaWarpSpecializedILi14ELi2ELi2ENS5_IJNS4_1CILi1EEENSA_ILi2EEESB_EEEEENS5_IJNSA_ILi128EEENSA_ILi256EEENSA_ILi32EEEEEEaNS5_IJlSB_lEEEaSJ_NS4_8TiledMMAINS4_8MMA_AtomIJNS4_15SM100_MMA_S8_SSIaaiLi128ELi256ELNS4_4UMMA5MajorE0ELSO_0ELNSN_8SaturateE0EEEEEENS4_6LayoutINS5_IJSB_SB_SB_EEENS5_IJNSA_ILi0EEESU_SU_EEEEENS5_IJNS4_10UnderscoreESX_SX_EEEEENS4_23SM90_TMA_LOAD_MULTICASTENS4_14ComposedLayoutINS4_7SwizzleILi1ELi4ELi3EEENS4_18smem_ptr_flag_bitsILi8EEENSS_INS5_IJNSA_ILi8EEESH_EEENS5_IJSH_SB_EEEEEEEvNS4_8identityENS4_13SM90_TMA_LOADES1A_vS1B_EENS_8epilogue10collective18CollectiveEpilogueINS1E_23Sm100TmaWarpSpecializedILi4ELi2ELi64ELb0ELb0EEEJSI_NS5_IJNSS_ISF_SB_EENSS_INSA_ILi64EEESB_EEEEEaSJ_aSJ_NS1E_6fusion15FusionCallbacksIS1I_NS1N_17LinearCombinationIaiaiLNS_15FloatRoundStyleE2EEESI_S1M_JEEENS4_5SM1004TMEM4LOAD26SM100_TMEM_LOAD_32dp32b64xES1C_NS11_INS12_ILi2ELi4ELi3EEES15_NSS_INS5_IJS16_S1K_EEENS5_IJS1K_SB_EEEEEEENS4_39AutoVectorizingCopyWithAssumedAlignmentILi128EEENS4_14SM90_TMA_STOREES21_S23_S23_EEEvvEEEEvNT_6ParamsE)
	.align		4
        /*000c*/ 	.word	index@(__assertfail)
	.align		4
        /*0010*/ 	.word	0x00000000
	.align		4
        /*0014*/ 	.word	0xfffffffe
	.align		4
        /*0018*/ 	.word	0x00000000
	.align		4
        /*001c*/ 	.word	0xfffffffd
	.align		4
        /*0020*/ 	.word	0x00000000
	.align		4
        /*0024*/ 	.word	0xfffffffc


//--------------------- .nv.constant4             --------------------------
	.section	.nv.constant4,"a",@progbits
	.align	8
	.align		8
.nv.constant4:
        /*0000*/ 	.dword	__assertfail
	.align		8
        /*0008*/ 	.dword	__unnamed_1
	.align		8
        /*0010*/ 	.dword	__unnamed_2
	.align		8
        /*0018*/ 	.dword	__unnamed_3
	.align		8
        /*0020*/ 	.dword	_ZN40_INTERNAL_5b66f77e_4_k_cu_e43fa1f0_242344cuda3std3__45__cpo5beginE
	.align		8
        /*0028*/ 	.dword	_ZN40_INTERNAL_5b66f77e_4_k_cu_e43fa1f0_242344cuda3std3__45__cpo3endE
	.align		8
        /*0030*/ 	.dword	_ZN40_INTERNAL_5b66f77e_4_k_cu_e43fa1f0_242344cuda3std3__45__cpo6cbeginE
	.align		8
        /*0038*/ 	.dword	_ZN40_INTERNAL_5b66f77e_4_k_cu_e43fa1f0_242344cuda3std3__45__cpo4cendE
	.align		8
        /*0040*/ 	.dword	_ZN40_INTERNAL_5b66f77e_4_k_cu_e43fa1f0_242344cuda3std3__442_GLOBAL__N__5b66f77e_4_k_cu_e43fa1f0_242346ignoreE
	.align		8
        /*0048*/ 	.dword	_ZN40_INTERNAL_5b66f77e_4_k_cu_e43fa1f0_242344cuda3std3__419piecewise_constructE
	.align		8
        /*0050*/ 	.dword	_ZN40_INTERNAL_5b66f77e_4_k_cu_e43fa1f0_242344cuda3std3__48in_placeE
	.align		8
        /*0058*/ 	.dword	_ZN40_INTERNAL_5b66f77e_4_k_cu_e43fa1f0_242344cuda3std6ranges3__45__cpo4swapE
	.align		8
        /*0060*/ 	.dword	_ZN40_INTERNAL_5b66f77e_4_k_cu_e43fa1f0_242344cuda3std6ranges3__45__cpo9iter_moveE
	.align		8
        /*0068*/ 	.dword	_ZN40_INTERNAL_5b66f77e_4_k_cu_e43fa1f0_242344cute7productE
	.align		8
        /*0070*/ 	.dword	_ZN40_INTERNAL_5b66f77e_4_k_cu_e43fa1f0_242344cute1_E
	.align		8
        /*0078*/ 	.dword	$str$25
	.align		8
        /*0080*/ 	.dword	$str$26
	.align		8
        /*0088*/ 	.dword	$str$27
	.align		8
        /*0090*/ 	.dword	$str$28


//--------------------- .text._ZN7cutlass13device_kernelINS_4gemm6kernel13GemmUniversalIN4cute5tupleIJiiiiEEENS1_10collective13CollectiveMmaINS1_35MainloopSm100TmaUmmaWarpSpecializedILi14ELi2ELi2ENS5_IJNS4_1CILi1EEENSA_ILi2EEESB_EEEEENS5_IJNSA_ILi128EEENSA_ILi256EEENSA_ILi32EEEEEEaNS5_IJlSB_lEEEaSJ_NS4_8TiledMMAINS4_8MMA_AtomIJNS4_15SM100_MMA_S8_SSIaaiLi128ELi256ELNS4_4UMMA5MajorE0ELSO_0ELNSN_8SaturateE0EEEEEENS4_6LayoutINS5_IJSB_SB_SB_EEENS5_IJNSA_ILi0EEESU_SU_EEEEENS5_IJNS4_10UnderscoreESX_SX_EEEEENS4_23SM90_TMA_LOAD_MULTICASTENS4_14ComposedLayoutINS4_7SwizzleILi1ELi4ELi3EEENS4_18smem_ptr_flag_bitsILi8EEENSS_INS5_IJNSA_ILi8EEESH_EEENS5_IJSH_SB_EEEEEEEvNS4_8identityENS4_13SM90_TMA_LOADES1A_vS1B_EENS_8epilogue10collective18CollectiveEpilogueINS1E_23Sm100TmaWarpSpecializedILi4ELi2ELi64ELb0ELb0EEEJSI_NS5_IJNSS_ISF_SB_EENSS_INSA_ILi64EEESB_EEEEEaSJ_aSJ_NS1E_6fusion15FusionCallbacksIS1I_NS1N_17LinearCombinationIaiaiLNS_15FloatRoundStyleE2EEESI_S1M_JEEENS4_5SM1004TMEM4LOAD26SM100_TMEM_LOAD_32dp32b64xES1C_NS11_INS12_ILi2ELi4ELi3EEES15_NSS_INS5_IJS16_S1K_EEENS5_IJS1K_SB_EEEEEEENS4_39AutoVectorizingCopyWithAssumedAlignmentILi128EEENS4_14SM90_TMA_STOREES21_S23_S23_EEEvvEEEEvNT_6ParamsE --------------------------
	.section	.text._ZN7cutlass13device_kernelINS_4gemm6kernel13GemmUniversalIN4cute5tupleIJiiiiEEENS1_10collective13CollectiveMmaINS1_35MainloopSm100TmaUmmaWarpSpecializedILi14ELi2ELi2ENS5_IJNS4_1CILi1EEENSA_ILi2EEESB_EEEEENS5_IJNSA_ILi128EEENSA_ILi256EEENSA_ILi32EEEEEEaNS5_IJlSB_lEEEaSJ_NS4_8TiledMMAINS4_8MMA_AtomIJNS4_15SM100_MMA_S8_SSIaaiLi128ELi256ELNS4_4UMMA5MajorE0ELSO_0ELNSN_8SaturateE0EEEEEENS4_6LayoutINS5_IJSB_SB_SB_EEENS5_IJNSA_ILi0EEESU_SU_EEEEENS5_IJNS4_10UnderscoreESX_SX_EEEEENS4_23SM90_TMA_LOAD_MULTICASTENS4_14ComposedLayoutINS4_7SwizzleILi1ELi4ELi3EEENS4_18smem_ptr_flag_bitsILi8EEENSS_INS5_IJNSA_ILi8EEESH_EEENS5_IJSH_SB_EEEEEEEvNS4_8identityENS4_13SM90_TMA_LOADES1A_vS1B_EENS_8epilogue10collective18CollectiveEpilogueINS1E_23Sm100TmaWarpSpecializedILi4ELi2ELi64ELb0ELb0EEEJSI_NS5_IJNSS_ISF_SB_EENSS_INSA_ILi64EEESB_EEEEEaSJ_aSJ_NS1E_6fusion15FusionCallbacksIS1I_NS1N_17LinearCombinationIaiaiLNS_15FloatRoundStyleE2EEESI_S1M_JEEENS4_5SM1004TMEM4LOAD26SM100_TMEM_LOAD_32dp32b64xES1C_NS11_INS12_ILi2ELi4ELi3EEES15_NSS_INS5_IJS16_S1K_EEENS5_IJS1K_SB_EEEEEEENS4_39AutoVectorizingCopyWithAssumedAlignmentILi128EEENS4_14SM90_TMA_STOREES21_S23_S23_EEEvvEEEEvNT_6ParamsE,"ax",@progbits
	.align	128
.text._ZN7cutlass13device_kernelINS_4gemm6kernel13GemmUniversalIN4cute5tupleIJiiiiEEENS1_10collective13CollectiveMmaINS1_35MainloopSm100TmaUmmaWarpSpecializedILi14ELi2ELi2ENS5_IJNS4_1CILi1EEENSA_ILi2EEESB_EEEEENS5_IJNSA_ILi128EEENSA_ILi256EEENSA_ILi32EEEEEEaNS5_IJlSB_lEEEaSJ_NS4_8TiledMMAINS4_8MMA_AtomIJNS4_15SM100_MMA_S8_SSIaaiLi128ELi256ELNS4_4UMMA5MajorE0ELSO_0ELNSN_8SaturateE0EEEEEENS4_6LayoutINS5_IJSB_SB_SB_EEENS5_IJNSA_ILi0EEESU_SU_EEEEENS5_IJNS4_10UnderscoreESX_SX_EEEEENS4_23SM90_TMA_LOAD_MULTICASTENS4_14ComposedLayoutINS4_7SwizzleILi1ELi4ELi3EEENS4_18smem_ptr_flag_bitsILi8EEENSS_INS5_IJNSA_ILi8EEESH_EEENS5_IJSH_SB_EEEEEEEvNS4_8identityENS4_13SM90_TMA_LOADES1A_vS1B_EENS_8epilogue10collective18CollectiveEpilogueINS1E_23Sm100TmaWarpSpecializedILi4ELi2ELi64ELb0ELb0EEEJSI_NS5_IJNSS_ISF_SB_EENSS_INSA_ILi64EEESB_EEEEEaSJ_aSJ_NS1E_6fusion15FusionCallbacksIS1I_NS1N_17LinearCombinationIaiaiLNS_15FloatRoundStyleE2EEESI_S1M_JEEENS4_5SM1004TMEM4LOAD26SM100_TMEM_LOAD_32dp32b64xES1C_NS11_INS12_ILi2ELi4ELi3EEES15_NSS_INS5_IJS16_S1K_EEENS5_IJS1K_SB_EEEEEEENS4_39AutoVectorizingCopyWithAssumedAlignmentILi128EEENS4_14SM90_TMA_STOREES21_S23_S23_EEEvvEEEEvNT_6ParamsE:
        .type           _ZN7cutlass13device_kernelINS_4gemm6kernel13GemmUniversalIN4cute5tupleIJiiiiEEENS1_10collective13CollectiveMmaINS1_35MainloopSm100TmaUmmaWarpSpecializedILi14ELi2ELi2ENS5_IJNS4_1CILi1EEENSA_ILi2EEESB_EEEEENS5_IJNSA_ILi128EEENSA_ILi256EEENSA_ILi32EEEEEEaNS5_IJlSB_lEEEaSJ_NS4_8TiledMMAINS4_8MMA_AtomIJNS4_15SM100_MMA_S8_SSIaaiLi128ELi256ELNS4_4UMMA5MajorE0ELSO_0ELNSN_8SaturateE0EEEEEENS4_6LayoutINS5_IJSB_SB_SB_EEENS5_IJNSA_ILi0EEESU_SU_EEEEENS5_IJNS4_10UnderscoreESX_SX_EEEEENS4_23SM90_TMA_LOAD_MULTICASTENS4_14ComposedLayoutINS4_7SwizzleILi1ELi4ELi3EEENS4_18smem_ptr_flag_bitsILi8EEENSS_INS5_IJNSA_ILi8EEESH_EEENS5_IJSH_SB_EEEEEEEvNS4_8identityENS4_13SM90_TMA_LOADES1A_vS1B_EENS_8epilogue10collective18CollectiveEpilogueINS1E_23Sm100TmaWarpSpecializedILi4ELi2ELi64ELb0ELb0EEEJSI_NS5_IJNSS_ISF_SB_EENSS_INSA_ILi64EEESB_EEEEEaSJ_aSJ_NS1E_6fusion15FusionCallbacksIS1I_NS1N_17LinearCombinationIaiaiLNS_15FloatRoundStyleE2EEESI_S1M_JEEENS4_5SM1004TMEM4LOAD26SM100_TMEM_LOAD_32dp32b64xES1C_NS11_INS12_ILi2ELi4ELi3EEES15_NSS_INS5_IJS16_S1K_EEENS5_IJS1K_SB_EEEEEEENS4_39AutoVectorizingCopyWithAssumedAlignmentILi128EEENS4_14SM90_TMA_STOREES21_S23_S23_EEEvvEEEEvNT_6ParamsE,@function
        .size           _ZN7cutlass13device_kernelINS_4gemm6kernel13GemmUniversalIN4cute5tupleIJiiiiEEENS1_10collective13CollectiveMmaINS1_35MainloopSm100TmaUmmaWarpSpecializedILi14ELi2ELi2ENS5_IJNS4_1CILi1EEENSA_ILi2EEESB_EEEEENS5_IJNSA_ILi128EEENSA_ILi256EEENSA_ILi32EEEEEEaNS5_IJlSB_lEEEaSJ_NS4_8TiledMMAINS4_8MMA_AtomIJNS4_15SM100_MMA_S8_SSIaaiLi128ELi256ELNS4_4UMMA5MajorE0ELSO_0ELNSN_8SaturateE0EEEEEENS4_6LayoutINS5_IJSB_SB_SB_EEENS5_IJNSA_ILi0EEESU_SU_EEEEENS5_IJNS4_10UnderscoreESX_SX_EEEEENS4_23SM90_TMA_LOAD_MULTICASTENS4_14ComposedLayoutINS4_7SwizzleILi1ELi4ELi3EEENS4_18smem_ptr_flag_bitsILi8EEENSS_INS5_IJNSA_ILi8EEESH_EEENS5_IJSH_SB_EEEEEEEvNS4_8identityENS4_13SM90_TMA_LOADES1A_vS1B_EENS_8epilogue10collective18CollectiveEpilogueINS1E_23Sm100TmaWarpSpecializedILi4ELi2ELi64ELb0ELb0EEEJSI_NS5_IJNSS_ISF_SB_EENSS_INSA_ILi64EEESB_EEEEEaSJ_aSJ_NS1E_6fusion15FusionCallbacksIS1I_NS1N_17LinearCombinationIaiaiLNS_15FloatRoundStyleE2EEESI_S1M_JEEENS4_5SM1004TMEM4LOAD26SM100_TMEM_LOAD_32dp32b64xES1C_NS11_INS12_ILi2ELi4ELi3EEES15_NSS_INS5_IJS16_S1K_EEENS5_IJS1K_SB_EEEEEEENS4_39AutoVectorizingCopyWithAssumedAlignmentILi128EEENS4_14SM90_TMA_STOREES21_S23_S23_EEEvvEEEEvNT_6ParamsE,(.L_x_202 - _ZN7cutlass13device_kernelINS_4gemm6kernel13GemmUniversalIN4cute5tupleIJiiiiEEENS1_10collective13CollectiveMmaINS1_35MainloopSm100TmaUmmaWarpSpecializedILi14ELi2ELi2ENS5_IJNS4_1CILi1EEENSA_ILi2EEESB_EEEEENS5_IJNSA_ILi128EEENSA_ILi256EEENSA_ILi32EEEEEEaNS5_IJlSB_lEEEaSJ_NS4_8TiledMMAINS4_8MMA_AtomIJNS4_15SM100_MMA_S8_SSIaaiLi128ELi256ELNS4_4UMMA5MajorE0ELSO_0ELNSN_8SaturateE0EEEEEENS4_6LayoutINS5_IJSB_SB_SB_EEENS5_IJNSA_ILi0EEESU_SU_EEEEENS5_IJNS4_10UnderscoreESX_SX_EEEEENS4_23SM90_TMA_LOAD_MULTICASTENS4_14ComposedLayoutINS4_7SwizzleILi1ELi4ELi3EEENS4_18smem_ptr_flag_bitsILi8EEENSS_INS5_IJNSA_ILi8EEESH_EEENS5_IJSH_SB_EEEEEEEvNS4_8identityENS4_13SM90_TMA_LOADES1A_vS1B_EENS_8epilogue10collective18CollectiveEpilogueINS1E_23Sm100TmaWarpSpecializedILi4ELi2ELi64ELb0ELb0EEEJSI_NS5_IJNSS_ISF_SB_EENSS_INSA_ILi64EEESB_EEEEEaSJ_aSJ_NS1E_6fusion15FusionCallbacksIS1I_NS1N_17LinearCombinationIaiaiLNS_15FloatRoundStyleE2EEESI_S1M_JEEENS4_5SM1004TMEM4LOAD26SM100_TMEM_LOAD_32dp32b64xES1C_NS11_INS12_ILi2ELi4ELi3EEES15_NSS_INS5_IJS16_S1K_EEENS5_IJS1K_SB_EEEEEEENS4_39AutoVectorizingCopyWithAssumedAlignmentILi128EEENS4_14SM90_TMA_STOREES21_S23_S23_EEEvvEEEEvNT_6ParamsE)
        .other          _ZN7cutlass13device_kernelINS_4gemm6kernel13GemmUniversalIN4cute5tupleIJiiiiEEENS1_10collective13CollectiveMmaINS1_35MainloopSm100TmaUmmaWarpSpecializedILi14ELi2ELi2ENS5_IJNS4_1CILi1EEENSA_ILi2EEESB_EEEEENS5_IJNSA_ILi128EEENSA_ILi256EEENSA_ILi32EEEEEEaNS5_IJlSB_lEEEaSJ_NS4_8TiledMMAINS4_8MMA_AtomIJNS4_15SM100_MMA_S8_SSIaaiLi128ELi256ELNS4_4UMMA5MajorE0ELSO_0ELNSN_8SaturateE0EEEEEENS4_6LayoutINS5_IJSB_SB_SB_EEENS5_IJNSA_ILi0EEESU_SU_EEEEENS5_IJNS4_10UnderscoreESX_SX_EEEEENS4_23SM90_TMA_LOAD_MULTICASTENS4_14ComposedLayoutINS4_7SwizzleILi1ELi4ELi3EEENS4_18smem_ptr_flag_bitsILi8EEENSS_INS5_IJNSA_ILi8EEESH_EEENS5_IJSH_SB_EEEEEEEvNS4_8identityENS4_13SM90_TMA_LOADES1A_vS1B_EENS_8epilogue10collective18CollectiveEpilogueINS1E_23Sm100TmaWarpSpecializedILi4ELi2ELi64ELb0ELb0EEEJSI_NS5_IJNSS_ISF_SB_EENSS_INSA_ILi64EEESB_EEEEEaSJ_aSJ_NS1E_6fusion15FusionCallbacksIS1I_NS1N_17LinearCombinationIaiaiLNS_15FloatRoundStyleE2EEESI_S1M_JEEENS4_5SM1004TMEM4LOAD26SM100_TMEM_LOAD_32dp32b64xES1C_NS11_INS12_ILi2ELi4ELi3EEES15_NSS_INS5_IJS16_S1K_EEENS5_IJS1K_SB_EEEEEEENS4_39AutoVectorizingCopyWithAssumedAlignmentILi128EEENS4_14SM90_TMA_STOREES21_S23_S23_EEEvvEEEEvNT_6ParamsE,@"STO_CUDA_ENTRY STV_DEFAULT"
_ZN7cutlass13device_kernelINS_4gemm6kernel13GemmUniversalIN4cute5tupleIJiiiiEEENS1_10collective13CollectiveMmaINS1_35MainloopSm100TmaUmmaWarpSpecializedILi14ELi2ELi2ENS5_IJNS4_1CILi1EEENSA_ILi2EEESB_EEEEENS5_IJNSA_ILi128EEENSA_ILi256EEENSA_ILi32EEEEEEaNS5_IJlSB_lEEEaSJ_NS4_8TiledMMAINS4_8MMA_AtomIJNS4_15SM100_MMA_S8_SSIaaiLi128ELi256ELNS4_4UMMA5MajorE0ELSO_0ELNSN_8SaturateE0EEEEEENS4_6LayoutINS5_IJSB_SB_SB_EEENS5_IJNSA_ILi0EEESU_SU_EEEEENS5_IJNS4_10UnderscoreESX_SX_EEEEENS4_23SM90_TMA_LOAD_MULTICASTENS4_14ComposedLayoutINS4_7SwizzleILi1ELi4ELi3EEENS4_18smem_ptr_flag_bitsILi8EEENSS_INS5_IJNSA_ILi8EEESH_EEENS5_IJSH_SB_EEEEEEEvNS4_8identityENS4_13SM90_TMA_LOADES1A_vS1B_EENS_8epilogue10collective18CollectiveEpilogueINS1E_23Sm100TmaWarpSpecializedILi4ELi2ELi64ELb0ELb0EEEJSI_NS5_IJNSS_ISF_SB_EENSS_INSA_ILi64EEESB_EEEEEaSJ_aSJ_NS1E_6fusion15FusionCallbacksIS1I_NS1N_17LinearCombinationIaiaiLNS_15FloatRoundStyleE2EEESI_S1M_JEEENS4_5SM1004TMEM4LOAD26SM100_TMEM_LOAD_32dp32b64xES1C_NS11_INS12_ILi2ELi4ELi3EEES15_NSS_INS5_IJS16_S1K_EEENS5_IJS1K_SB_EEEEEEENS4_39AutoVectorizingCopyWithAssumedAlignmentILi128EEENS4_14SM90_TMA_STOREES21_S23_S23_EEEvvEEEEvNT_6ParamsE:
[----:B------:R-:W1:Y:S01]  /*0000*/  LDC R1, c[0x0][0x37c] ;  /* 0x0000df00ff017b82 */ /* 0x000e620000000800 */
[----:B------:R-:W2:Y:S01]  /*0010*/  S2R R154, SR_TID.X ;  /* 0x00000000009a7919 */ /* 0x000ea20000002100 */
[----:B------:R-:W3:Y:S01]  /*0020*/  LDCU.64 UR8, c[0x0][0x890] ;  /* 0x00011200ff0877ac */ /* 0x000ee20008000a00 */
[----:B------:R-:W-:Y:S02]  /*0030*/  PRMT R140, RZ, 0x7610, R140 ;  /* 0x00007610ff8c7816 */ /* 0x000fe4000000008c */
[----:B------:R-:W-:Y:S01]  /*0040*/  ELECT P3, URZ, PT ;  /* 0x0000000000ff782f */ /* 0x000fe20003860000 */
[----:B---3--:R-:W-:-:S04]  /*0050*/  UISETP.NE.U32.AND UP0, UPT, UR8, URZ, UPT ;  /* 0x000000ff0800728c */ /* 0x008fc8000bf05070 */
[----:B------:R-:W-:Y:S01]  /*0060*/  UISETP.NE.AND.EX UP0, UPT, UR9, URZ, UPT, UP0 ;  /* 0x000000ff0900728c */ /* 0x000fe2000bf05300 */
[----:B--2---:R-:W-:-:S05]  /*0070*/  SHF.R.U32.HI R141, RZ, 0x5, R154 ;  /* 0x00000005ff8d7819 */ /* 0x004fca000001169a */
[----:B------:R-:W2:Y:S02]  /*0080*/  SHFL.IDX PT, R0, R141, RZ, 0x1f ;  /* 0x00001fff8d007589 */ /* 0x000ea400000e0000 */
[----:B--2---:R-:W-:Y:S01]  /*0090*/  R2UR UR17, R0 ;  /* 0x00000000001172ca */ /* 0x004fe200000e0000 */
[----:B-1----:R-:W-:-:S14]  /*00a0*/  BRA.U UP0, `(.L_x_0) ;  /* 0x0000000100307547 */ /* 0x002fdc000b800000 */
[----:B------:R-:W1:Y:S02]  /*00b0*/  LDCU.64 UR4, c[0x0][0x888] ;  /* 0x00011100ff0477ac */ /* 0x000e640008000a00 */
[----:B-1----:R-:W-:-:S04]  /*00c0*/  UISETP.NE.U32.AND UP0, UPT, UR4, URZ, UPT ;  /* 0x000000ff0400728c */ /* 0x002fc8000bf05070 */
[----:B------:R-:W-:-:S09]  /*00d0*/  UISETP.NE.AND.EX UP0, UPT, UR5, URZ, UPT, UP0 ;  /* 0x000000ff0500728c */ /* 0x000fd2000bf05300 */
[----:B------:R-:W-:Y:S05]  /*00e0*/  BRA.U !UP0, `(.L_x_1) ;  /* 0x0000000108147547 */ /* 0x000fea000b800000 */
[----:B------:R-:W1:Y:S01]  /*00f0*/  LDC.64 R72, c[0x0][0x888] ;  /* 0x00022200ff487b82 */ /* 0x000e620000000a00 */
[----:B------:R-:W1:Y:S02]  /*0100*/  LDCU.64 UR4, c[0x0][0x358] ;  /* 0x00006b00ff0477ac */ /* 0x000e640008000a00 */
[----:B-1----:R1:W5:Y:S01]  /*0110*/  LDG.E R72, desc[UR4][R72.64] ;  /* 0x0000000448487981 */ /* 0x002362000c1e1900 */
[----:B------:R-:W-:Y:S01]  /*0120*/  HFMA2 R140, -RZ, RZ, 0, 5.9604644775390625e-08 ;  /* 0x00000001ff8c7431 */ /* 0x000fe200000001ff */
[----:B------:R-:W-:Y:S05]  /*0130*/  BRA `(.L_x_0) ;  /* 0x00000000000c7947 */ /* 0x000fea0003800000 */
.L_x_1:
[----:B------:R-:W1:Y:S01]  /*0140*/  LDCU UR4, c[0x0][0x880] ;  /* 0x00011000ff0477ac */ /* 0x000e620008000800 */
[----:B------:R-:W-:Y:S01]  /*0150*/  HFMA2 R140, -RZ, RZ, 0, 5.9604644775390625e-08 ;  /* 0x00000001ff8c7431 */ /* 0x000fe200000001ff */
[----:B-1----:R-:W-:-:S07]  /*0160*/  MOV R72, UR4 ;  /* 0x0000000400487c02 */ /* 0x002fce0008000f00 */
.L_x_0:
[----:B------:R-:W2:Y:S02]  /*0170*/  LDCU.64 UR4, c[0x0][0x8b0] ;  /* 0x00011600ff0477ac */ /* 0x000ea40008000a00 */
[----:B--2---:R-:W-:-:S04]  /*0180*/  UISETP.NE.U32.AND UP0, UPT, UR4, URZ, UPT ;  /* 0x000000ff0400728c */ /* 0x004fc8000bf05070 */
[----:B------:R-:W-:-:S09]  /*0190*/  UISETP.NE.AND.EX UP0, UPT, UR5, URZ, UPT, UP0 ;  /* 0x000000ff0500728c */ /* 0x000fd2000bf05300 */
[----:B------:R-:W-:Y:S05]  /*01a0*/  BRA.U UP0, `(.L_x_2) ;  /* 0x0000000100287547 */ /* 0x000fea000b800000 */
[----:B------:R-:W2:Y:S02]  /*01b0*/  LDCU.64 UR4, c[0x0][0x8a8] ;  /* 0x00011500ff0477ac */ /* 0x000ea40008000a00 */
[----:B--2---:R-:W-:-:S04]  /*01c0*/  UISETP.NE.U32.AND UP0, UPT, UR4, URZ, UPT ;  /* 0x000000ff0400728c */ /* 0x004fc8000bf05070 */
[----:B------:R-:W-:-:S09]  /*01d0*/  UISETP.NE.AND.EX UP0, UPT, UR5, URZ, UPT, UP0 ;  /* 0x000000ff0500728c */ /* 0x000fd2000bf05300 */
[----:B------:R-:W-:Y:S05]  /*01e0*/  BRA.U !UP0, `(.L_x_3) ;  /* 0x0000000108107547 */ /* 0x000fea000b800000 */
[----:B------:R-:W2:Y:S01]  /*01f0*/  LDC.64 R70, c[0x0][0x8a8] ;  /* 0x00022a00ff467b82 */ /* 0x000ea20000000a00 */
[----:B------:R-:W2:Y:S02]  /*0200*/  LDCU.64 UR4, c[0x0][0x358] ;  /* 0x00006b00ff0477ac */ /* 0x000ea40008000a00 */
[----:B--2---:R2:W5:Y:S01]  /*0210*/  LDG.E R70, desc[UR4][R70.64] ;  /* 0x0000000446467981 */ /* 0x004562000c1e1900 */
[----:B------:R-:W-:Y:S05]  /*0220*/  BRA `(.L_x_2) ;  /* 0x0000000000087947 */ /* 0x000fea0003800000 */
.L_x_3:
[----:B------:R-:W2:Y:S02]  /*0230*/  LDCU UR4, c[0x0][0x8a0] ;  /* 0x00011400ff0477ac */ /* 0x000ea40008000800 */
[----:B--2---:R-:W-:Y:S02]  /*0240*/  MOV R70, UR4 ;  /* 0x0000000400467c02 */ /* 0x004fe40008000f00 */
.L_x_2:
[----:B------:R-:W-:Y:S01]  /*0250*/  IMAD.U32 R0, RZ, RZ, UR17 ;  /* 0x00000011ff007e24 */ /* 0x000fe2000f8e00ff */
[----:B------:R-:W-:Y:S04]  /*0260*/  BSSY.RECONVERGENT B0, `(.L_x_4) ;  /* 0x000000c000007945 */ /* 0x000fe80003800200 */
[C---:B------:R-:W-:Y:S02]  /*0270*/  ISETP.NE.OR P1, PT, R0.reuse, 0x1, !P3 ;  /* 0x000000010000780c */ /* 0x040fe40005f25670 */
[----:B------:R-:W-:-:S11]  /*0280*/  ISETP.NE.OR P0, PT, R0, 0x3, !P3 ;  /* 0x000000030000780c */ /* 0x000fd60005f05670 */
[----:B------:R-:W-:Y:S05]  /*0290*/  @P1 BRA `(.L_x_5) ;  /* 0x0000000000201947 */ /* 0x000fea0003800000 */
[----:B------:R-:W3:Y:S02]  /*02a0*/  LDCU.64 UR4, c[0x0][0x348] ;  /* 0x00006900ff0477ac */ /* 0x000ee40008000a00 */
[----:B---3--:R-:W-:Y:S02]  /*02b0*/  UIADD3 UR6, UP1, UPT, UR4, 0x80, URZ ;  /* 0x0000008004067890 */ /* 0x008fe4000ff3e0ff */
[----:B------:R-:W-:Y:S02]  /*02c0*/  UIADD3 UR4, UP0, UPT, UR4, 0x180, URZ ;  /* 0x0000018004047890 */ /* 0x000fe4000ff1e0ff */
[----:B------:R-:W-:Y:S02]  /*02d0*/  UIADD3.X UR7, UPT, UPT, URZ, UR5, URZ, UP1, !UPT ;  /* 0x00000005ff077290 */ /* 0x000fe40008ffe4ff */
[----:B------:R-:W-:-:S07]  /*02e0*/  UIADD3.X UR5, UPT, UPT, URZ, UR5, URZ, UP0, !UPT ;  /* 0x00000005ff057290 */ /* 0x000fce00087fe4ff */
[----:B------:R3:W-:Y:S02]  /*02f0*/  UTMACCTL.PF [UR6] ;  /* 0x00000000060079b9 */ /* 0x0007e40008040000 */
[----:B------:R3:W-:Y:S02]  /*0300*/  UTMACCTL.PF [UR4] ;  /* 0x00000000040079b9 */ /* 0x0007e40008040000 */
[----:B---3--:R-:W-:Y:S01]  /*0310*/  NOP ;  /* 0x0000000000007918 */ /* 0x008fe20000000000 */
.L_x_5:
[----:B------:R-:W-:Y:S05]  /*0320*/  BSYNC.RECONVERGENT B0 ;  /* 0x0000000000007941 */ /* 0x000fea0003800200 */
.L_x_4:
[----:B------:R-:W-:Y:S04]  /*0330*/  BSSY.RECONVERGENT B0, `(.L_x_6) ;  /* 0x000000a000007945 */ /* 0x000fe80003800200 */
        /* <DEDUP_REMOVED lines=9> */
.L_x_7:
[----:B------:R-:W-:Y:S05]  /*03d0*/  BSYNC.RECONVERGENT B0 ;  /* 0x0000000000007941 */ /* 0x000fea0003800200 */
.L_x_6:
[----:B------:R-:W3:Y:S01]  /*03e0*/  LDCU.64 UR4, c[0x0][0x888] ;  /* 0x00011100ff0477ac */ /* 0x000ee20008000a00 */
[----:B------:R-:W-:Y:S02]  /*03f0*/  UISETP.EQ.U32.AND UP1, UPT, UR8, URZ, UPT ;  /* 0x000000ff0800728c */ /* 0x000fe4000bf22070 */
[----:B------:R-:W-:Y:S02]  /*0400*/  UPLOP3.LUT UP3, UPT, UPT, UPT, UPT, 0x80, 0x8 ;  /* 0x000000000008789c */ /* 0x000fe40003f6f070 */
[----:B---3--:R-:W-:-:S04]  /*0410*/  UISETP.NE.U32.AND UP0, UPT, UR4, URZ, UPT ;  /* 0x000000ff0400728c */ /* 0x008fc8000bf05070 */
[----:B------:R-:W-:-:S04]  /*0420*/  UISETP.NE.AND.EX UP0, UPT, UR5, URZ, UPT, UP0 ;  /* 0x000000ff0500728c */ /* 0x000fc8000bf05300 */
[----:B------:R-:W-:-:S04]  /*0430*/  UISETP.EQ.OR.EX UP2, UPT, UR9, URZ, !UP0, UP1 ;  /* 0x000000ff0900728c */ /* 0x000fc8000c742710 */
[----:B------:R-:W-:-:S06]  /*0440*/  UP2UR UR4, UPR, URZ, 0x4 ;  /* 0x00000004ff047883 */ /* 0x000fcc0008000000 */
[----:B------:R-:W-:Y:S01]  /*0450*/  MOV R144, UR4 ;  /* 0x0000000400907c02 */ /* 0x000fe20008000f00 */
[----:B------:R-:W-:Y:S06]  /*0460*/  BRA.U !UP2, `(.L_x_8) ;  /* 0x000000010a207547 */ /* 0x000fec000b800000 */
[----:B-----5:R-:W-:Y:S01]  /*0470*/  R2UR UR5, R72 ;  /* 0x00000000480572ca */ /* 0x020fe200000e0000 */
[----:B------:R-:W-:Y:S02]  /*0480*/  UISETP.NE.U32.AND UP1, UPT, UR8, URZ, UPT ;  /* 0x000000ff0800728c */ /* 0x000fe4000bf25070 */
[----:B------:R-:W-:Y:S02]  /*0490*/  USEL UR4, URZ, 0xffffffff, UP0 ;  /* 0xffffffffff047887 */ /* 0x000fe40008000000 */
[----:B------:R-:W-:-:S08]  /*04a0*/  UISETP.NE.AND.EX UP1, UPT, UR9, URZ, UPT, UP1 ;  /* 0x000000ff0900728c */ /* 0x000fd0000bf25310 */
[----:B------:R-:W-:-:S04]  /*04b0*/  UISETP.NE.AND UP0, UPT, UR5, URZ, UPT ;  /* 0x000000ff0500728c */ /* 0x000fc8000bf05270 */
[----:B------:R-:W-:-:S04]  /*04c0*/  @!UP1 USEL UR4, URZ, 0xffffffff, UP0 ;  /* 0xffffffffff049887 */ /* 0x000fc80008000000 */
[----:B------:R-:W-:-:S04]  /*04d0*/  ULOP3.LUT UR4, UR4, 0x1, URZ, 0xc0, !UPT ;  /* 0x0000000104047892 */ /* 0x000fc8000f8ec0ff */
[----:B------:R-:W-:-:S11]  /*04e0*/  UISETP.NE.U32.AND UP3, UPT, UR4, 0x1, UPT ;  /* 0x000000010400788c */ /* 0x000fd6000bf65070 */
.L_x_8:
[----:B------:R-:W3:Y:S01]  /*04f0*/  SHFL.IDX PT, R2, R141, RZ, 0x1f ;  /* 0x00001fff8d027589 */ /* 0x000ee200000e0000 */
[----:B------:R-:W-:-:S04]  /*0500*/  UISETP.NE.AND UP0, UPT, UR17, 0x2, UPT ;  /* 0x000000021100788c */ /* 0x000fc8000bf05270 */
[----:B------:R-:W-:Y:S01]  /*0510*/  USEL UR43, URZ, 0x1, UP0 ;  /* 0x00000001ff2b7887 */ /* 0x000fe20008000000 */
[----:B---3--:R-:W-:-:S13]  /*0520*/  ISETP.NE.AND P0, PT, R2, RZ, PT ;  /* 0x000000ff0200720c */ /* 0x008fda0003f05270 */
[----:B------:R-:W-:Y:S05]  /*0530*/  @P0 BRA `(.L_x_9) ;  /* 0x0000000000b40947 */ /* 0x000fea0003800000 */
[----:B------:R-:W-:Y:S01]  /*0540*/  ELECT P0, URZ, PT ;  /* 0x0000000000ff782f */ /* 0x000fe20003800000 */
[----:B------:R-:W-:-:S12]  /*0550*/  BSSY.RECONVERGENT B0, `(.L_x_9) ;  /* 0x000002b000007945 */ /* 0x000fd80003800200 */
[----:B------:R-:W-:Y:S05]  /*0560*/  @!P0 BRA `(.L_x_10) ;  /* 0x0000000000a48947 */ /* 0x000fea0003800000 */
[----:B------:R-:W3:Y:S01]  /*0570*/  S2UR UR4, SR_CgaCtaId ;  /* 0x00000000000479c3 */ /* 0x000ee20000008800 */
[----:B------:R-:W-:Y:S01]  /*0580*/  UMOV UR5, 0x400 ;  /* 0x0000040000057882 */ /* 0x000fe20000000000 */
[----:B------:R-:W-:Y:S01]  /*0590*/  UMOV UR8, 0x1 ;  /* 0x0000000100087882 */ /* 0x000fe20000000000 */
[----:B------:R-:W-:Y:S01]  /*05a0*/  UMOV UR6, 0x2 ;  /* 0x0000000200067882 */ /* 0x000fe20000000000 */
[----:B------:R-:W-:-:S04]  /*05b0*/  UIADD3 UR8, UPT, UPT, -UR8, 0x100000, URZ ;  /* 0x0010000008087890 */ /* 0x000fc8000fffe1ff */
[----:B------:R-:W-:Y:S02]  /*05c0*/  USHF.L.U32 UR9, UR8, 0xb, URZ ;  /* 0x0000000b08097899 */ /* 0x000fe400080006ff */
[----:B------:R-:W-:Y:S02]  /*05d0*/  USHF.L.U32 UR8, UR8, 0x1, URZ ;  /* 0x0000000108087899 */ /* 0x000fe400080006ff */
[----:B------:R-:W-:-:S04]  /*05e0*/  UIADD3 UR6, UPT, UPT, -UR6, 0x100000, URZ ;  /* 0x0010000006067890 */ /* 0x000fc8000fffe1ff */
[----:B------:R-:W-:Y:S02]  /*05f0*/  USHF.L.U32 UR7, UR6, 0xb, URZ ;  /* 0x0000000b06077899 */ /* 0x000fe400080006ff */
[----:B------:R-:W-:Y:S02]  /*0600*/  USHF.L.U32 UR6, UR6, 0x1, URZ ;  /* 0x0000000106067899 */ /* 0x000fe400080006ff */
[----:B---3--:R-:W-:Y:S01]  /*0610*/  ULEA UR4, UR4, UR5, 0x18 ;  /* 0x0000000504047291 */ /* 0x008fe2000f8ec0ff */
[----:B------:R-:W3:Y:S11]  /*0620*/  FENCE.VIEW.ASYNC.S ;  /* 0x00000000000073c6 */ /* 0x000ef60000000000 */
[----:B---3--:R3:W4:Y:S01]  /*0630*/  SYNCS.EXCH.64 URZ, [UR4], UR8 ;  /* 0x0000000804ff75b2 */ /* 0x0087220008000100 */
[----:B------:R3:W1:Y:S01]  /*0640*/  SYNCS.EXCH.64 URZ, [UR4+0x70], UR6 ;  /* 0x0000700604ff75b2 */ /* 0x0006620008000100 */
        /* <DEDUP_REMOVED lines=25> */
[----:B------:R3:W1:Y:S02]  /*07e0*/  SYNCS.EXCH.64 URZ, [UR4+0xd8], UR6 ;  /* 0x0000d80604ff75b2 */ /* 0x0006640008000100 */
[----:B---34-:R-:W-:Y:S01]  /*07f0*/  NOP ;  /* 0x0000000000007918 */ /* 0x018fe20000000000 */
.L_x_10:
[----:B------:R-:W-:Y:S05]  /*0800*/  BSYNC.RECONVERGENT B0 ;  /* 0x0000000000007941 */ /* 0x000fea0003800200 */
.L_x_9:
[----:B------:R-:W3:Y:S01]  /*0810*/  SHFL.IDX PT, R2, R141, RZ, 0x1f ;  /* 0x00001fff8d027589 */ /* 0x000ee200000e0000 */
[----:B------:R-:W-:Y:S01]  /*0820*/  NOP ;  /* 0x0000000000007918 */ /* 0x000fe20000000000 */
[----:B---3--:R-:W-:-:S13]  /*0830*/  ISETP.NE.AND P0, PT, R2, 0x1, PT ;  /* 0x000000010200780c */ /* 0x008fda0003f05270 */
[----:B------:R-:W-:Y:S05]  /*0840*/  @P0 BRA `(.L_x_11) ;  /* 0x0000000000580947 */ /* 0x000fea0003800000 */
        /* <DEDUP_REMOVED lines=9> */
[----:B------:R-:W-:Y:S01]  /*08e0*/  USHF.L.U32 UR6, UR6, 0x1, URZ ;  /* 0x0000000106067899 */ /* 0x000fe200080006ff */
[----:B------:R-:W-:Y:S01]  /*08f0*/  ELECT P0, URZ, PT ;  /* 0x0000000000ff782f */ /* 0x000fe20003800000 */
[----:B---3--:R-:W-:Y:S01]  /*0900*/  ULEA UR4, UR4, UR5, 0x18 ;  /* 0x0000000504047291 */ /* 0x008fe2000f8ec0ff */
[----:B------:R-:W3:Y:S11]  /*0910*/  FENCE.VIEW.ASYNC.S ;  /* 0x00000000000073c6 */ /* 0x000ef60000000000 */
[----:B---3--:R3:W4:Y:S01]  /*0920*/  SYNCS.EXCH.64 URZ, [UR4+0xe0], UR8 ;  /* 0x0000e00804ff75b2 */ /* 0x0087220008000100 */
[----:B------:R3:W1:Y:S01]  /*0930*/  SYNCS.EXCH.64 URZ, [UR4+0x100], UR6 ;  /* 0x0001000604ff75b2 */ /* 0x0006620008000100 */
[----:B------:R3:W1:Y:S01]  /*0940*/  SYNCS.EXCH.64 URZ, [UR4+0xe8], UR8 ;  /* 0x0000e80804ff75b2 */ /* 0x0006620008000100 */
[----:B------:R3:W1:Y:S01]  /*0950*/  SYNCS.EXCH.64 URZ, [UR4+0x108], UR6 ;  /* 0x0001080604ff75b2 */ /* 0x0006620008000100 */
[----:B------:R3:W1:Y:S01]  /*0960*/  SYNCS.EXCH.64 URZ, [UR4+0xf0], UR8 ;  /* 0x0000f00804ff75b2 */ /* 0x0006620008000100 */
[----:B------:R3:W1:Y:S01]  /*0970*/  SYNCS.EXCH.64 URZ, [UR4+0x110], UR6 ;  /* 0x0001100604ff75b2 */ /* 0x0006620008000100 */
[----:B------:R3:W1:Y:S01]  /*0980*/  SYNCS.EXCH.64 URZ, [UR4+0xf8], UR8 ;  /* 0x0000f80804ff75b2 */ /* 0x0006620008000100 */
[----:B------:R3:W1:Y:S01]  /*0990*/  SYNCS.EXCH.64 URZ, [UR4+0x118], UR6 ;  /* 0x0001180604ff75b2 */ /* 0x0006620008000100 */
[----:B------:R-:W-:Y:S01]  /*09a0*/  NOP ;  /* 0x0000000000007918 */ /* 0x000fe20000000000 */
.L_x_11:
[----:B------:R-:W2:Y:S01]  /*09b0*/  SHFL.IDX PT, R2, R141, RZ, 0x1f ;  /* 0x00001fff8d027589 */ /* 0x000ea200000e0000 */
[----:B------:R-:W-:Y:S01]  /*09c0*/  NOP ;  /* 0x0000000000007918 */ /* 0x000fe20000000000 */
[----:B--2---:R-:W-:-:S13]  /*09d0*/  ISETP.NE.AND P0, PT, R2, 0x3, PT ;  /* 0x000000030200780c */ /* 0x004fda0003f05270 */
[----:B------:R-:W-:Y:S05]  /*09e0*/  @P0 BRA `(.L_x_12) ;  /* 0x0000000000300947 */ /* 0x000fea0003800000 */
[----:B---3--:R-:W2:Y:S01]  /*09f0*/  S2UR UR6, SR_CgaCtaId ;  /* 0x00000000000679c3 */ /* 0x008ea20000008800 */
[----:B------:R-:W-:Y:S01]  /*0a00*/  UMOV UR4, 0x400 ;  /* 0x0000040000047882 */ /* 0x000fe20000000000 */
[----:B------:R-:W-:Y:S01]  /*0a10*/  UMOV UR5, 0x20 ;  /* 0x0000002000057882 */ /* 0x000fe20000000000 */
[----:B------:R-:W-:Y:S01]  /*0a20*/  ELECT P0, URZ, PT ;  /* 0x0000000000ff782f */ /* 0x000fe20003800000 */
[----:B--2---:R-:W-:Y:S02]  /*0a30*/  ULEA UR6, UR6, UR4, 0x18 ;  /* 0x0000000406067291 */ /* 0x004fe4000f8ec0ff */
[----:B------:R-:W-:-:S04]  /*0a40*/  UIADD3 UR4, UPT, UPT, -UR5, 0x100000, URZ ;  /* 0x0010000005047890 */ /* 0x000fc8000fffe1ff */
[----:B------:R-:W-:Y:S02]  /*0a50*/  USHF.L.U32 UR5, UR4, 0xb, URZ ;  /* 0x0000000b04057899 */ /* 0x000fe400080006ff */
[----:B------:R-:W-:Y:S01]  /*0a60*/  USHF.L.U32 UR4, UR4, 0x1, URZ ;  /* 0x0000000104047899 */ /* 0x000fe200080006ff */
[----:B------:R-:W2:Y:S11]  /*0a70*/  FENCE.VIEW.ASYNC.S ;  /* 0x00000000000073c6 */ /* 0x000eb60000000000 */
[----:B--2---:R2:W3:Y:S01]  /*0a80*/  SYNCS.EXCH.64 URZ, [UR6+0x120], UR4 ;  /* 0x0001200406ff75b2 */ /* 0x0044e20008000100 */
[----:B------:R2:W1:Y:S01]  /*0a90*/  SYNCS.EXCH.64 URZ, [UR6+0x128], UR4 ;  /* 0x0001280406ff75b2 */ /* 0x0004620008000100 */
[----:B------:R-:W-:Y:S01]  /*0aa0*/  NOP ;  /* 0x0000000000007918 */ /* 0x000fe20000000000 */
.L_x_12:
[----:B------:R-:W4:Y:S01]  /*0ab0*/  SHFL.IDX PT, R2, R141, RZ, 0x1f ;  /* 0x00001fff8d027589 */ /* 0x000f2200000e0000 */
[----:B------:R-:W-:Y:S01]  /*0ac0*/  NOP ;  /* 0x0000000000007918 */ /* 0x000fe20000000000 */
[----:B----4-:R-:W-:-:S13]  /*0ad0*/  ISETP.NE.AND P0, PT, R2, 0x4, PT ;  /* 0x000000040200780c */ /* 0x010fda0003f05270 */
[----:B------:R-:W-:Y:S05]  /*0ae0*/  @P0 BRA `(.L_x_13) ;  /* 0x00000000004c0947 */ /* 0x000fea0003800000 */
[----:B--23--:R-:W2:Y:S01]  /*0af0*/  S2UR UR6, SR_CgaCtaId ;  /* 0x00000000000679c3 */ /* 0x00cea20000008800 */
[----:B------:R-:W-:Y:S01]  /*0b00*/  UMOV UR4, 0x1e0 ;  /* 0x000001e000047882 */ /* 0x000fe20000000000 */
[----:B------:R-:W-:Y:S01]  /*0b10*/  UMOV UR5, 0x400 ;  /* 0x0000040000057882 */ /* 0x000fe20000000000 */
[----:B------:R-:W-:Y:S01]  /*0b20*/  USEL UR4, UR4, 0x1a0, UP3 ;  /* 0x000001a004047887 */ /* 0x000fe20009800000 */
[----:B------:R-:W-:Y:S01]  /*0b30*/  UMOV UR8, 0x1 ;  /* 0x0000000100087882 */ /* 0x000fe20000000000 */
[----:B------:R-:W-:Y:S01]  /*0b40*/  ELECT P0, URZ, PT ;  /* 0x0000000000ff782f */ /* 0x000fe20003800000 */
[----:B------:R-:W-:-:S04]  /*0b50*/  UIADD3 UR8, UPT, UPT, -UR8, 0x100000, URZ ;  /* 0x0010000008087890 */ /* 0x000fc8000fffe1ff */
[----:B------:R-:W-:Y:S02]  /*0b60*/  USHF.L.U32 UR9, UR8, 0xb, URZ ;  /* 0x0000000b08097899 */ /* 0x000fe400080006ff */
[----:B------:R-:W-:Y:S02]  /*0b70*/  USHF.L.U32 UR8, UR8, 0x1, URZ ;  /* 0x0000000108087899 */ /* 0x000fe400080006ff */
[----:B--2---:R-:W-:Y:S02]  /*0b80*/  ULEA UR6, UR6, UR5, 0x18 ;  /* 0x0000000506067291 */ /* 0x004fe4000f8ec0ff */
[----:B------:R-:W-:-:S04]  /*0b90*/  UIADD3 UR4, UPT, UPT, -UR4, 0x100000, URZ ;  /* 0x0010000004047890 */ /* 0x000fc8000fffe1ff */
[----:B------:R-:W-:Y:S02]  /*0ba0*/  USHF.L.U32 UR5, UR4, 0xb, URZ ;  /* 0x0000000b04057899 */ /* 0x000fe400080006ff */
[----:B------:R-:W-:Y:S01]  /*0bb0*/  USHF.L.U32 UR4, UR4, 0x1, URZ ;  /* 0x0000000104047899 */ /* 0x000fe200080006ff */
[----:B------:R-:W2:Y:S03]  /*0bc0*/  FENCE.VIEW.ASYNC.S ;  /* 0x00000000000073c6 */ /* 0x000ea60000000000 */
[----:B--2---:R4:W2:Y:S08]  /*0bd0*/  SYNCS.EXCH.64 URZ, [UR6+0x130], UR8 ;  /* 0x0001300806ff75b2 */ /* 0x0048b00008000100 */
[----:B------:R4:W3:Y:S01]  /*0be0*/  SYNCS.EXCH.64 URZ, [UR6+0x140], UR4 ;  /* 0x0001400406ff75b2 */ /* 0x0008e20008000100 */
[----:B------:R4:W1:Y:S01]  /*0bf0*/  SYNCS.EXCH.64 URZ, [UR6+0x138], UR8 ;  /* 0x0001380806ff75b2 */ /* 0x0008620008000100 */
[----:B------:R4:W1:Y:S02]  /*0c00*/  SYNCS.EXCH.64 URZ, [UR6+0x148], UR4 ;  /* 0x0001480406ff75b2 */ /* 0x0008640008000100 */
[----:B----4-:R-:W-:Y:S01]  /*0c10*/  NOP ;  /* 0x0000000000007918 */ /* 0x010fe20000000000 */
.L_x_13:
[----:B------:R-:W4:Y:S01]  /*0c20*/  SHFL.IDX PT, R2, R141, RZ, 0x1f ;  /* 0x00001fff8d027589 */ /* 0x000f2200000e0000 */
[----:B------:R-:W-:Y:S01]  /*0c30*/  NOP ;  /* 0x0000000000007918 */ /* 0x000fe20000000000 */
[----:B----4-:R-:W-:-:S13]  /*0c40*/  ISETP.NE.AND P0, PT, R2, 0x5, PT ;  /* 0x000000050200780c */ /* 0x010fda0003f05270 */
[----:B------:R-:W-:Y:S05]  /*0c50*/  @P0 BRA `(.L_x_14) ;  /* 0x0000000000480947 */ /* 0x000fea0003800000 */
[----:B--23--:R-:W2:Y:S01]  /*0c60*/  S2UR UR4, SR_CgaCtaId ;  /* 0x00000000000479c3 */ /* 0x00cea20000008800 */
        /* <DEDUP_REMOVED lines=10> */
[----:B--2---:R-:W-:Y:S01]  /*0d10*/  ULEA UR4, UR4, UR5, 0x18 ;  /* 0x0000000504047291 */ /* 0x004fe2000f8ec0ff */
[----:B------:R-:W2:Y:S11]  /*0d20*/  FENCE.VIEW.ASYNC.S ;  /* 0x00000000000073c6 */ /* 0x000eb60000000000 */
[----:B--2---:R4:W2:Y:S01]  /*0d30*/  SYNCS.EXCH.64 URZ, [UR4+0x150], UR8 ;  /* 0x0001500804ff75b2 */ /* 0x0048a20008000100 */
[----:B------:R4:W3:Y:S01]  /*0d40*/  SYNCS.EXCH.64 URZ, [UR4+0x160], UR6 ;  /* 0x0001600604ff75b2 */ /* 0x0008e20008000100 */
[----:B------:R4:W1:Y:S01]  /*0d50*/  SYNCS.EXCH.64 URZ, [UR4+0x158], UR8 ;  /* 0x0001580804ff75b2 */ /* 0x0008620008000100 */
[----:B------:R4:W1:Y:S02]  /*0d60*/  SYNCS.EXCH.64 URZ, [UR4+0x168], UR6 ;  /* 0x0001680604ff75b2 */ /* 0x0008640008000100 */
[----:B----4-:R-:W-:Y:S01]  /*0d70*/  NOP ;  /* 0x0000000000007918 */ /* 0x010fe20000000000 */
.L_x_14:
[----:B------:R-:W4:Y:S01]  /*0d80*/  SHFL.IDX PT, R2, R141, RZ, 0x1f ;  /* 0x00001fff8d027589 */ /* 0x000f2200000e0000 */
[----:B------:R-:W1:Y:S01]  /*0d90*/  S2UR UR45, SR_CgaCtaId ;  /* 0x00000000002d79c3 */ /* 0x000e620000008800 */
[----:B------:R-:W-:Y:S01]  /*0da0*/  NOP ;  /* 0x0000000000007918 */ /* 0x000fe20000000000 */
[----:B----4-:R-:W-:-:S13]  /*0db0*/  ISETP.NE.AND P0, PT, R2, 0x3, PT ;  /* 0x000000030200780c */ /* 0x010fda0003f05270 */
[----:B-1----:R-:W-:Y:S05]  /*0dc0*/  @P0 BRA `(.L_x_15) ;  /* 0x0000000000340947 */ /* 0x002fea0003800000 */
[----:B--23--:R-:W-:Y:S01]  /*0dd0*/  UMOV UR4, 0x400 ;  /* 0x0000040000047882 */ /* 0x00cfe20000000000 */
[----:B------:R-:W-:Y:S01]  /*0de0*/  UMOV UR6, 0x20 ;  /* 0x0000002000067882 */ /* 0x000fe20000000000 */
[----:B------:R-:W-:Y:S02]  /*0df0*/  ULEA UR4, UR45, UR4, 0x18 ;  /* 0x000000042d047291 */ /* 0x000fe4000f8ec0ff */
[----:B------:R-:W-:-:S04]  /*0e00*/  UIADD3 UR6, UPT, UPT, -UR6, 0x100000, URZ ;  /* 0x0010000006067890 */ /* 0x000fc8000fffe1ff */
[----:B------:R-:W-:Y:S02]  /*0e10*/  USHF.L.U32 UR7, UR6, 0xb, URZ ;  /* 0x0000000b06077899 */ /* 0x000fe400080006ff */
[----:B------:R-:W-:Y:S01]  /*0e20*/  USHF.L.U32 UR6, UR6, 0x1, URZ ;  /* 0x0000000106067899 */ /* 0x000fe200080006ff */
[----:B------:R-:W-:Y:S01]  /*0e30*/  ELECT P0, URZ, PT ;  /* 0x0000000000ff782f */ /* 0x000fe20003800000 */
[----:B------:R-:W1:Y:S10]  /*0e40*/  FENCE.VIEW.ASYNC.S ;  /* 0x00000000000073c6 */ /* 0x000e740000000000 */
[----:B-1----:R1:W4:Y:S01]  /*0e50*/  SYNCS.EXCH.64 URZ, [UR4+0x170], UR6 ;  /* 0x0001700604ff75b2 */ /* 0x0023220008000100 */
[----:B------:R1:W2:Y:S01]  /*0e60*/  SYNCS.EXCH.64 URZ, [UR4+0x180], UR6 ;  /* 0x0001800604ff75b2 */ /* 0x0002a20008000100 */
[----:B------:R1:W3:Y:S01]  /*0e70*/  SYNCS.EXCH.64 URZ, [UR4+0x178], UR6 ;  /* 0x0001780604ff75b2 */ /* 0x0002e20008000100 */
[----:B------:R1:W1:Y:S01]  /*0e80*/  SYNCS.EXCH.64 URZ, [UR4+0x188], UR6 ;  /* 0x0001880604ff75b2 */ /* 0x0002620008000100 */
[----:B------:R-:W-:Y:S01]  /*0e90*/  NOP ;  /* 0x0000000000007918 */ /* 0x000fe20000000000 */
.L_x_15:
[----:B-123--:R-:W1:Y:S01]  /*0ea0*/  LDCU UR4, c[0x0][0x36c] ;  /* 0x00006d80ff0477ac */ /* 0x00ee620008000800 */
[----:B------:R-:W-:Y:S01]  /*0eb0*/  ISETP.NE.OR P3, PT, R0, 0x2, !P3 ;  /* 0x000000020000780c */ /* 0x000fe20005f65670 */
[----:B------:R-:W-:Y:S01]  /*0ec0*/  NOP ;  /* 0x0000000000007918 */ /* 0x000fe20000000000 */
[----:B------:R-:W-:Y:S01]  /*0ed0*/  LOP3.LUT R0, R154, 0x1f, RZ, 0xc0, !PT ;  /* 0x0000001f9a007812 */ /* 0x000fe200078ec0ff */
[----:B------:R-:W-:Y:S02]  /*0ee0*/  UISETP.NE.AND UP4, UPT, UR17, URZ, UPT ;  /* 0x000000ff1100728c */ /* 0x000fe4000bf85270 */
[----:B-1----:R-:W-:-:S09]  /*0ef0*/  UISETP.EQ.U32.AND UP5, UPT, UR4, 0x1, UPT ;  /* 0x000000010400788c */ /* 0x002fd2000bfa2070 */
[----:B------:R-:W-:Y:S05]  /*0f00*/  BRA.U !UP5, `(.L_x_16) ;  /* 0x000000010d087547 */ /* 0x000fea000b800000 */
[----:B----4-:R-:W-:Y:S01]  /*0f10*/  UCGABAR_ARV ;  /* 0x00000000000079c7 */ /* 0x010fe20008000000 */
[----:B------:R-:W-:Y:S05]  /*0f20*/  BRA `(.L_x_17) ;  /* 0x0000000000047947 */ /* 0x000fea0003800000 */
.L_x_16:
[----:B----4-:R-:W-:Y:S01]  /*0f30*/  NOP ;  /* 0x0000000000007918 */ /* 0x010fe20000000000 */
.L_x_17:
[----:B------:R-:W1:Y:S01]  /*0f40*/  S2UR UR7, SR_CTAID.X ;  /* 0x00000000000779c3 */ /* 0x000e620000002500 */
[----:B------:R-:W-:-:S05]  /*0f50*/  CS2R.32 R143, SR_CgaSize ;  /* 0x00000000008f7805 */ /* 0x000fca0000008a00 */
[----:B------:R-:W-:-:S05]  /*0f60*/  IMAD R143, R143, -0xa0, RZ ;  /* 0xffffff608f8f7824 */ /* 0x000fca00078e02ff */
[----:B------:R-:W-:-:S14]  /*0f70*/  R2UR UR5, R143 ;  /* 0x000000008f0572ca */ /* 0x000fdc00000e0000 */
[----:B------:R-:W2:Y:S01]  /*0f80*/  LDCU UR5, c[0x0][UR5+0x2b0] ;  /* 0x00005600050577ac */ /* 0x000ea20008000800 */
[----:B------:R-:W-:-:S05]  /*0f90*/  CS2R.32 R143, SR_CgaSize ;  /* 0x00000000008f7805 */ /* 0x000fca0000008a00 */
[----:B------:R-:W-:-:S05]  /*0fa0*/  IMAD R143, R143, -0xa0, RZ ;  /* 0xffffff608f8f7824 */ /* 0x000fca00078e02ff */
[----:B------:R-:W-:-:S14]  /*0fb0*/  R2UR UR4, R143 ;  /* 0x000000008f0472ca */ /* 0x000fdc00000e0000 */
[----:B------:R-:W3:Y:S01]  /*0fc0*/  LDCU UR4, c[0x0][UR4+0x2b4] ;  /* 0x00005680040477ac */ /* 0x000ee20008000800 */
[----:B------:R-:W4:Y:S01]  /*0fd0*/  S2UR UR8, SR_CTAID.Y ;  /* 0x00000000000879c3 */ /* 0x000f220000002600 */
[----:B------:R-:W-:-:S05]  /*0fe0*/  CS2R.32 R143, SR_CgaSize ;  /* 0x00000000008f7805 */ /* 0x000fca0000008a00 */
[----:B------:R-:W-:-:S05]  /*0ff0*/  IMAD R143, R143, -0xa0, RZ ;  /* 0xffffff608f8f7824 */ /* 0x000fca00078e02ff */
[----:B------:R-:W-:-:S14]  /*1000*/  R2UR UR9, R143 ;  /* 0x000000008f0972ca */ /* 0x000fdc00000e0000 */
[----:B------:R-:W3:Y:S01]  /*1010*/  LDCU UR9, c[0x0][UR9+0x2a0] ;  /* 0x00005400090977ac */ /* 0x000ee20008000800 */
[----:B------:R-:W-:-:S05]  /*1020*/  CS2R.32 R143, SR_CgaSize ;  /* 0x00000000008f7805 */ /* 0x000fca0000008a00 */
[----:B------:R-:W-:-:S05]  /*1030*/  IMAD R143, R143, -0xa0, RZ ;  /* 0xffffff608f8f7824 */ /* 0x000fca00078e02ff */
[----:B------:R-:W-:-:S14]  /*1040*/  R2UR UR10, R143 ;  /* 0x000000008f0a72ca */ /* 0x000fdc00000e0000 */
[----:B------:R-:W3:Y:S01]  /*1050*/  LDCU UR10, c[0x0][UR10+0x2a4] ;  /* 0x000054800a0a77ac */ /* 0x000ee20008000800 */
[----:B------:R-:W3:Y:S01]  /*1060*/  S2UR UR36, SR_CTAID.Z ;  /* 0x00000000002479c3 */ /* 0x000ee20000002700 */
[----:B------:R-:W3:Y:S01]  /*1070*/  LDCU UR21, c[0x0][0xb24] ;  /* 0x00016480ff1577ac */ /* 0x000ee20008000800 */
[----:B------:R-:W3:Y:S01]  /*1080*/  LDCU UR42, c[0x0][0xb24] ;  /* 0x00016480ff2a77ac */ /* 0x000ee20008000800 */
[----:B-1----:R-:W-:Y:S01]  /*1090*/  I2FP.F32.U32 R3, UR7 ;  /* 0x0000000700037c45 */ /* 0x002fe20008201000 */
[----:B------:R-:W1:Y:S04]  /*10a0*/  LDCU UR28, c[0x0][0xb30] ;  /* 0x00016600ff1c77ac */ /* 0x000e680008000800 */
[----:B--2---:R-:W-:Y:S01]  /*10b0*/  FMUL R3, R3, UR5 ;  /* 0x0000000503037c20 */ /* 0x004fe20008400000 */
[----:B------:R-:W-:Y:S01]  /*10c0*/  USHF.L.U32 UR26, UR45, 0xb, URZ ;  /* 0x0000000b2d1a7899 */ /* 0x000fe200080006ff */
[----:B----4-:R-:W-:Y:S01]  /*10d0*/  I2FP.F32.U32 R2, UR8 ;  /* 0x0000000800027c45 */ /* 0x010fe20008201000 */
[----:B------:R-:W-:Y:S01]  /*10e0*/  UMOV UR16, UR7 ;  /* 0x0000000700107c82 */ /* 0x000fe20008000000 */
[----:B------:R-:W-:-:S02]  /*10f0*/  UMOV UR20, UR8 ;  /* 0x0000000800147c82 */ /* 0x000fc40008000000 */
[----:B------:R-:W2:Y:S01]  /*1100*/  F2I.U32.TRUNC.NTZ R3, R3 ;  /* 0x0000000300037305 */ /* 0x000ea2000020f000 */
[----:B---3--:R-:W-:Y:S01]  /*1110*/  UISETP.GE.AND UP2, UPT, UR21, 0x1, UPT ;  /* 0x000000011500788c */ /* 0x008fe2000bf46270 */
[----:B------:R-:W-:-:S06]  /*1120*/  FMUL R2, R2, UR4 ;  /* 0x0000000402027c20 */ /* 0x000fcc0008400000 */
[----:B------:R-:W3:Y:S01]  /*1130*/  F2I.U32.TRUNC.NTZ R2, R2 ;  /* 0x0000000200027305 */ /* 0x000ee2000020f000 */
[----:B--2---:R-:W-:Y:S02]  /*1140*/  R2UR UR4, R3 ;  /* 0x00000000030472ca */ /* 0x004fe400000e0000 */
[----:B---3--:R-:W-:Y:S02]  /*1150*/  R2UR UR6, R2 ;  /* 0x00000000020672ca */ /* 0x008fe400000e0000 */
[----:B------:R-:W-:-:S09]  /*1160*/  PRMT R2, RZ, 0x7610, R2 ;  /* 0x00007610ff027816 */ /* 0x000fd20000000002 */
[----:B------:R-:W-:-:S04]  /*1170*/  UIADD3 UR5, UPT, UPT, -UR4, URZ, URZ ;  /* 0x000000ff04057290 */ /* 0x000fc8000fffe1ff */
[----:B------:R-:W-:Y:S02]  /*1180*/  UIMAD UR5, UR9, UR5, UR7 ;  /* 0x00000005090572a4 */ /* 0x000fe4000f8e0207 */
[----:B------:R-:W-:-:S04]  /*1190*/  UIADD3 UR4, UPT, UPT, -UR6, URZ, URZ ;  /* 0x000000ff06047290 */ /* 0x000fc8000fffe1ff */
[----:B------:R-:W-:Y:S01]  /*11a0*/  IMAD.U32 R143, RZ, RZ, UR5 ;  /* 0x00000005ff8f7e24 */ /* 0x000fe2000f8e00ff */
[----:B------:R-:W-:-:S06]  /*11b0*/  UIMAD UR4, UR10, UR4, UR8 ;  /* 0x000000040a0472a4 */ /* 0x000fcc000f8e0208 */
[----:B------:R-:W-:Y:S01]  /*11c0*/  IMAD.U32 R142, RZ, RZ, UR4 ;  /* 0x00000004ff8e7e24 */ /* 0x000fe2000f8e00ff */
[----:B-1----:R-:W-:Y:S06]  /*11d0*/  BRA.U UP4, `(.L_x_18) ;  /* 0x00000001042c7547 */ /* 0x002fec000b800000 */
[----:B------:R-:W-:Y:S02]  /*11e0*/  R2UR UR5, R142 ;  /* 0x000000008e0572ca */ /* 0x000fe400000e0000 */
[----:B------:R-:W-:-:S11]  /*11f0*/  R2UR UR4, R143 ;  /* 0x000000008f0472ca */ /* 0x000fd600000e0000 */
[----:B------:R-:W-:Y:S02]  /*1200*/  UISETP.NE.AND UP0, UPT, UR5, URZ, UPT ;  /* 0x000000ff0500728c */ /* 0x000fe4000bf05270 */
[----:B------:R-:W-:Y:S02]  /*1210*/  UISETP.NE.AND UP1, UPT, UR5, 0x1, UPT ;  /* 0x000000010500788c */ /* 0x000fe4000bf25270 */
[----:B------:R-:W-:-:S04]  /*1220*/  UISETP.EQ.OR UP0, UPT, UR4, URZ, !UP0 ;  /* 0x000000ff0400728c */ /* 0x000fc8000c702670 */
[----:B------:R-:W-:Y:S02]  /*1230*/  USEL UR5, URZ, 0x1, !UP0 ;  /* 0x00000001ff057887 */ /* 0x000fe4000c000000 */
[----:B------:R-:W-:Y:S02]  /*1240*/  UISETP.NE.AND UP0, UPT, UR4, URZ, UPT ;  /* 0x000000ff0400728c */ /* 0x000fe4000bf05270 */
[----:B------:R-:W-:-:S04]  /*1250*/  USEL UR4, URZ, 0x2, UP1 ;  /* 0x00000002ff047887 */ /* 0x000fc80008800000 */
[----:B------:R-:W-:-:S04]  /*1260*/  USEL UR4, UR4, 0x2, UP0 ;  /* 0x0000000204047887 */ /* 0x000fc80008000000 */
[----:B------:R-:W-:-:S06]  /*1270*/  UIADD3 UR4, UPT, UPT, UR5, UR4, URZ ;  /* 0x0000000405047290 */ /* 0x000fcc000fffe0ff */
[----:B------:R-:W-:Y:S02]  /*1280*/  IMAD.U32 R2, RZ, RZ, UR4 ;  /* 0x00000004ff027e24 */ /* 0x000fe4000f8e00ff */
.L_x_18:
[----:B------:R-:W-:Y:S05]  /*1290*/  BRA.U !UP2, `(.L_x_19) ;  /* 0x000000010ad47547 */ /* 0x000fea000b800000 */
[----:B------:R-:W1:Y:S01]  /*12a0*/  LDCU.128 UR12, c[0x0][0xb10] ;  /* 0x00016200ff0c77ac */ /* 0x000e620008000c00 */
[----:B------:R-:W2:Y:S01]  /*12b0*/  LDCU UR6, c[0x0][0x370] ;  /* 0x00006e00ff0677ac */ /* 0x000ea20008000800 */
[----:B------:R-:W3:Y:S01]  /*12c0*/  LDCU UR5, c[0x0][0x374] ;  /* 0x00006e80ff0577ac */ /* 0x000ee20008000800 */
[----:B------:R-:W4:Y:S01]  /*12d0*/  LDCU UR27, c[0x0][0xb0c] ;  /* 0x00016180ff1b77ac */ /* 0x000f220008000800 */
[----:B------:R-:W4:Y:S01]  /*12e0*/  LDCU UR4, c[0x0][0xb20] ;  /* 0x00016400ff0477ac */ /* 0x000f220008000800 */
[----:B------:R-:W4:Y:S01]  /*12f0*/  LDCU.64 UR8, c[0x0][0xb28] ;  /* 0x00016500ff0877ac */ /* 0x000f220008000a00 */
[----:B-1----:R-:W-:Y:S02]  /*1300*/  UISETP.NE.AND UP0, UPT, UR14, 0x1, UPT ;  /* 0x000000010e00788c */ /* 0x002fe4000bf05270 */
[----:B---3--:R-:W-:Y:S02]  /*1310*/  UIMAD.WIDE.U32 UR10, UR5, UR15, URZ ;  /* 0x0000000f050a72a5 */ /* 0x008fe4000f8e00ff */
[----:B--2---:R-:W-:-:S02]  /*1320*/  UIMAD.WIDE.U32 UR22, UR6, UR12, URZ ;  /* 0x0000000c061672a5 */ /* 0x004fc4000f8e00ff */
[----:B----4-:R-:W-:Y:S02]  /*1330*/  UISETP.NE.AND UP1, UPT, UR27, 0x1, UPT ;  /* 0x000000011b00788c */ /* 0x010fe4000bf25270 */
[----:B------:R-:W-:Y:S01]  /*1340*/  UISETP.NE.AND UP2, UPT, UR21, 0x1, UPT ;  /* 0x000000011500788c */ /* 0x000fe2000bf45270 */
[----:B------:R-:W-:Y:S02]  /*1350*/  UMOV UR10, UR11 ;  /* 0x0000000b000a7c82 */ /* 0x000fe40008000000 */
[----:B------:R-:W-:Y:S01]  /*1360*/  UMOV UR22, UR23 ;  /* 0x0000001700167c82 */ /* 0x000fe20008000000 */
[----:B------:R-:W-:Y:S02]  /*1370*/  @UP0 USHF.R.U32.HI UR5, URZ, UR4, UR10 ;  /* 0x00000004ff050299 */ /* 0x000fe4000801160a */
[----:B------:R-:W-:Y:S02]  /*1380*/  UIMAD.WIDE.U32 UR24, UR20, UR15, URZ ;  /* 0x0000000f141872a5 */ /* 0x000fe4000f8e00ff */
[----:B------:R-:W-:-:S02]  /*1390*/  UIMAD.WIDE.U32 UR10, UR5, UR8, URZ ;  /* 0x00000008050a72a5 */ /* 0x000fc4000f8e00ff */
[----:B------:R-:W-:Y:S02]  /*13a0*/  @UP1 USHF.R.U32.HI UR6, URZ, UR13, UR22 ;  /* 0x0000000dff061299 */ /* 0x000fe40008011616 */
[----:B------:R-:W-:Y:S02]  /*13b0*/  UIMAD.WIDE.U32 UR18, UR16, UR12, URZ ;  /* 0x0000000c101272a5 */ /* 0x000fe4000f8e00ff */
[----:B------:R-:W-:Y:S01]  /*13c0*/  UIMAD.WIDE.U32 UR22, UR6, UR8, URZ ;  /* 0x00000008061672a5 */ /* 0x000fe2000f8e00ff */
[----:B------:R-:W-:Y:S01]  /*13d0*/  UMOV UR24, UR25 ;  /* 0x0000001900187c82 */ /* 0x000fe20008000000 */
[----:B------:R-:W-:Y:S01]  /*13e0*/  UMOV UR10, UR11 ;  /* 0x0000000b000a7c82 */ /* 0x000fe20008000000 */
[----:B------:R-:W-:Y:S02]  /*13f0*/  USHF.R.U32.HI UR24, URZ, UR4, UR24 ;  /* 0x00000004ff187299 */ /* 0x000fe40008011618 */
[----:B------:R-:W-:Y:S02]  /*1400*/  @UP2 USHF.R.U32.HI UR5, URZ, UR9, UR10 ;  /* 0x00000009ff052299 */ /* 0x000fe4000801160a */
[----:B------:R-:W-:Y:S01]  /*1410*/  UMOV UR7, UR23 ;  /* 0x0000001700077c82 */ /* 0x000fe20008000000 */
[----:B------:R-:W-:Y:S01]  /*1420*/  UMOV UR18, UR19 ;  /* 0x0000001300127c82 */ /* 0x000fe20008000000 */
[----:B------:R-:W-:-:S02]  /*1430*/  @UP2 USHF.R.U32.HI UR6, URZ, UR9, UR7 ;  /* 0x00000009ff062299 */ /* 0x000fc40008011607 */
[----:B------:R-:W-:Y:S02]  /*1440*/  USHF.R.U32.HI UR13, URZ, UR13, UR18 ;  /* 0x0000000dff0d7299 */ /* 0x000fe40008011612 */
[----:B------:R-:W-:Y:S02]  /*1450*/  USEL UR4, UR20, UR24, !UP0 ;  /* 0x0000001814047287 */ /* 0x000fe4000c000000 */
[----:B------:R-:W-:Y:S02]  /*1460*/  UIMAD UR7, UR5, UR21, URZ ;  /* 0x00000015050772a4 */ /* 0x000fe4000f8e02ff */
[----:B------:R-:W-:Y:S02]  /*1470*/  USEL UR5, UR16, UR13, !UP1 ;  /* 0x0000000d10057287 */ /* 0x000fe4000c800000 */
[----:B------:R-:W-:Y:S02]  /*1480*/  UIMAD UR12, UR6, UR21, URZ ;  /* 0x00000015060c72a4 */ /* 0x000fe4000f8e02ff */
[----:B------:R-:W-:-:S02]  /*1490*/  UISETP.GE.AND UP0, UPT, UR4, UR7, UPT ;  /* 0x000000070400728c */ /* 0x000fc4000bf06270 */
[----:B------:R-:W-:Y:S02]  /*14a0*/  UIMAD.WIDE.U32 UR10, UR4, UR8, URZ ;  /* 0x00000008040a72a5 */ /* 0x000fe4000f8e00ff */
[----:B------:R-:W-:Y:S02]  /*14b0*/  UISETP.GE.OR UP0, UPT, UR5, UR12, UP0 ;  /* 0x0000000c0500728c */ /* 0x000fe40008706670 */
[----:B------:R-:W-:Y:S02]  /*14c0*/  UIMAD.WIDE.U32 UR12, UR5, UR8, URZ ;  /* 0x00000008050c72a5 */ /* 0x000fe4000f8e00ff */
[----:B------:R-:W-:Y:S01]  /*14d0*/  UIADD3 UR10, UPT, UPT, -UR4, URZ, URZ ;  /* 0x000000ff040a7290 */ /* 0x000fe2000fffe1ff */
[----:B------:R-:W-:Y:S01]  /*14e0*/  UMOV UR8, UR11 ;  /* 0x0000000b00087c82 */ /* 0x000fe20008000000 */
[----:B------:R-:W-:Y:S02]  /*14f0*/  UIADD3 UR11, UPT, UPT, -UR5, URZ, URZ ;  /* 0x000000ff050b7290 */ /* 0x000fe4000fffe1ff */
[----:B------:R-:W-:-:S03]  /*1500*/  USHF.R.U32.HI UR8, URZ, UR9, UR8 ;  /* 0x00000009ff087299 */ /* 0x000fc60008011608 */
[----:B------:R-:W-:Y:S01]  /*1510*/  @!UP0 UMOV UR7, UR13 ;  /* 0x0000000d00078c82 */ /* 0x000fe20008000000 */
[----:B------:R-:W-:Y:S02]  /*1520*/  UIMAD UR20, UR14, UR10, UR20 ;  /* 0x0000000a0e1472a4 */ /* 0x000fe4000f8e0214 */
[----:B------:R-:W-:Y:S02]  /*1530*/  USEL UR8, UR4, UR8, !UP2 ;  /* 0x0000000804087287 */ /* 0x000fe4000d000000 */
[----:B------:R-:W-:Y:S02]  /*1540*/  @!UP0 USHF.R.U32.HI UR7, URZ, UR9, UR7 ;  /* 0x00000009ff078299 */ /* 0x000fe40008011607 */
[----:B------:R-:W-:Y:S02]  /*1550*/  UIADD3 UR9, UPT, UPT, -UR8, URZ, URZ ;  /* 0x000000ff08097290 */ /* 0x000fe4000fffe1ff */
[----:B------:R-:W-:Y:S02]  /*1560*/  @!UP0 USEL UR7, UR5, UR7, !UP2 ;  /* 0x0000000705078287 */ /* 0x000fe4000d000000 */
[----:B------:R-:W-:-:S02]  /*1570*/  UIMAD UR9, UR21, UR9, UR4 ;  /* 0x00000009150972a4 */ /* 0x000fc4000f8e0204 */
[----:B------:R-:W-:Y:S02]  /*1580*/  @!UP0 UIADD3 UR8, UPT, UPT, UR8, -UR7, URZ ;  /* 0x8000000708088290 */ /* 0x000fe4000fffe0ff */
[----:B------:R-:W-:Y:S02]  /*1590*/  @!UP0 UIMAD UR6, UR9, UR6, UR7 ;  /* 0x00000006090682a4 */ /* 0x000fe4000f8e0207 */
[----:B------:R-:W-:Y:S02]  /*15a0*/  @!UP0 UIMAD UR4, UR8, UR21, UR5 ;  /* 0x00000015080482a4 */ /* 0x000fe4000f8e0205 */
[----:B------:R-:W-:Y:S02]  /*15b0*/  UIMAD UR16, UR27, UR11, UR16 ;  /* 0x0000000b1b1072a4 */ /* 0x000fe4000f8e0210 */
[----:B------:R-:W-:Y:S01]  /*15c0*/  UIMAD UR20, UR4, UR14, UR20 ;  /* 0x0000000e041472a4 */ /* 0x000fe2000f8e0214 */
[----:B------:R-:W-:Y:S02]  /*15d0*/  @!UP0 UMOV UR5, UR6 ;  /* 0x0000000600058c82 */ /* 0x000fe40008000000 */
[----:B------:R-:W-:-:S12]  /*15e0*/  UIMAD UR16, UR5, UR27, UR16 ;  /* 0x0000001b051072a4 */ /* 0x000fd8000f8e0210 */
.L_x_19:
[----:B------:R-:W-:Y:S02]  /*15f0*/  UISETP.NE.AND UP1, UPT, UR28, 0x1, UPT ;  /* 0x000000011c00788c */ /* 0x000fe4000bf25270 */
[----:B------:R-:W-:Y:S02]  /*1600*/  UISETP.NE.AND UP0, UPT, UR17, 0x2, UPT ;  /* 0x000000021100788c */ /* 0x000fe4000bf05270 */
[----:B------:R-:W-:-:S05]  /*1610*/  ULOP3.LUT UR24, UR26, 0x800, URZ, 0xc0, !UPT ;  /* 0x000008001a187892 */ /* 0x000fca000f8ec0ff */
[----:B------:R-:W-:Y:S07]  /*1620*/  BRA.U UP1, `(.L_x_20) ;  /* 0x0000000101447547 */ /* 0x000fee000b800000 */
[----:B------:R-:W1:Y:S01]  /*1630*/  LDCU.128 UR8, c[0x0][0xb10] ;  /* 0x00016200ff0877ac */ /* 0x000e620008000c00 */
[----:B------:R-:W2:Y:S01]  /*1640*/  LDCU UR12, c[0x0][0xb0c] ;  /* 0x00016180ff0c77ac */ /* 0x000ea20008000800 */
[----:B------:R-:W3:Y:S01]  /*1650*/  LDCU UR13, c[0x0][0xb20] ;  /* 0x00016400ff0d77ac */ /* 0x000ee20008000800 */
[----:B-1----:R-:W-:Y:S02]  /*1660*/  UIMAD.WIDE.U32 UR6, UR16, UR8, URZ ;  /* 0x00000008100672a5 */ /* 0x002fe4000f8e00ff */
[----:B------:R-:W-:Y:S02]  /*1670*/  UIMAD.WIDE.U32 UR4, UR20, UR11, URZ ;  /* 0x0000000b140472a5 */ /* 0x000fe4000f8e00ff */
[----:B--2---:R-:W-:Y:S02]  /*1680*/  UISETP.NE.AND UP2, UPT, UR12, 0x1, UPT ;  /* 0x000000010c00788c */ /* 0x004fe4000bf45270 */
[----:B------:R-:W-:Y:S01]  /*1690*/  UISETP.NE.AND UP1, UPT, UR10, 0x1, UPT ;  /* 0x000000010a00788c */ /* 0x000fe2000bf25270 */
[----:B------:R-:W-:-:S02]  /*16a0*/  UMOV UR6, UR7 ;  /* 0x0000000700067c82 */ /* 0x000fc40008000000 */
[----:B------:R-:W-:Y:S01]  /*16b0*/  UMOV UR4, UR5 ;  /* 0x0000000500047c82 */ /* 0x000fe20008000000 */
[----:B------:R-:W-:Y:S02]  /*16c0*/  USHF.R.U32.HI UR6, URZ, UR9, UR6 ;  /* 0x00000009ff067299 */ /* 0x000fe40008011606 */
[----:B---3--:R-:W-:Y:S02]  /*16d0*/  USHF.R.U32.HI UR4, URZ, UR13, UR4 ;  /* 0x0000000dff047299 */ /* 0x008fe40008011604 */
[----:B------:R-:W-:Y:S02]  /*16e0*/  USEL UR5, UR16, UR6, !UP2 ;  /* 0x0000000610057287 */ /* 0x000fe4000d000000 */
[----:B------:R-:W-:-:S04]  /*16f0*/  USEL UR4, UR20, UR4, !UP1 ;  /* 0x0000000414047287 */ /* 0x000fc8000c800000 */
[----:B------:R-:W-:Y:S02]  /*1700*/  UIADD3 UR6, UPT, UPT, UR5, -UR4, URZ ;  /* 0x8000000405067290 */ /* 0x000fe4000fffe0ff */
[----:B------:R-:W-:Y:S02]  /*1710*/  UIADD3 UR4, UPT, UPT, -UR5, UR4, URZ ;  /* 0x0000000405047290 */ /* 0x000fe4000fffe1ff */
[----:B------:R-:W-:Y:S02]  /*1720*/  UIMAD UR20, UR6, UR10, UR20 ;  /* 0x0000000a061472a4 */ /* 0x000fe4000f8e0214 */
[----:B------:R-:W-:-:S12]  /*1730*/  UIMAD UR16, UR4, UR12, UR16 ;  /* 0x0000000c041072a4 */ /* 0x000fd8000f8e0210 */
.L_x_20:
[----:B------:R-:W-:Y:S05]  /*1740*/  BRA.U !UP5, `(.L_x_21) ;  /* 0x000000010d0c7547 */ /* 0x000fea000b800000 */
[----:B------:R-:W-:Y:S01]  /*1750*/  UCGABAR_WAIT ;  /* 0x0000000000007dc7 */ /* 0x000fe20008000000 */
[----:B------:R-:W-:Y:S01]  /*1760*/  CCTL.IVALL ;  /* 0x00000000ff00798f */ /* 0x000fe20002000000 */
[----:B------:R-:W-:Y:S05]  /*1770*/  BRA `(.L_x_22) ;  /* 0x0000000000047947 */ /* 0x000fea0003800000 */
.L_x_21:
[----:B------:R-:W-:Y:S06]  /*1780*/  BAR.SYNC.DEFER_BLOCKING 0x0 ;  /* 0x0000000000007b1d */ /* 0x000fec0000010000 */
.L_x_22:
[----:B------:R-:W-:Y:S05]  /*1790*/  BRA.U UP0, `(.L_x_23) ;  /* 0x00000019002c7547 */ /* 0x000fea000b800000 */
[----:B------:R-:W1:Y:S01]  /*17a0*/  LDCU UR6, c[0x0][0x38c] ;  /* 0x00007180ff0677ac */ /* 0x000e620008000800 */
[----:B------:R-:W-:Y:S01]  /*17b0*/  PLOP3.LUT P1, PT, PT, PT, UP3, 0x80, 0x8 ;  /* 0x000000000008781c */ /* 0x000fe20003f2f038 */
[----:B------:R-:W-:Y:S01]  /*17c0*/  IMAD.MOV.U32 R12, RZ, RZ, 0x1 ;  /* 0x00000001ff0c7424 */ /* 0x000fe200078e00ff */
[----:B------:R-:W-:Y:S01]  /*17d0*/  ISETP.EQ.OR P2, PT, R0, RZ, P3 ;  /* 0x000000ff0000720c */ /* 0x000fe20001f42670 */
[----:B------:R-:W-:Y:S01]  /*17e0*/  UISETP.NE.AND UP1, UPT, UR17, URZ, UPT ;  /* 0x000000ff1100728c */ /* 0x000fe2000bf25270 */
[----:B------:R-:W-:Y:S02]  /*17f0*/  PLOP3.LUT P1, PT, P1, PT, PT, 0x8, 0x80 ;  /* 0x000000000080781c */ /* 0x000fe40000f2e170 */
[----:B------:R-:W-:Y:S01]  /*1800*/  CS2R R10, SRZ ;  /* 0x00000000000a7805 */ /* 0x000fe2000001ff00 */
[----:B------:R-:W-:Y:S01]  /*1810*/  IMAD.MOV.U32 R9, RZ, RZ, RZ ;  /* 0x000000ffff097224 */ /* 0x000fe200078e00ff */
[----:B------:R-:W2:Y:S01]  /*1820*/  LDCU UR39, c[0x0][0x370] ;  /* 0x00006e00ff2777ac */ /* 0x000ea20008000800 */
[----:B------:R-:W-:Y:S01]  /*1830*/  IMAD.MOV.U32 R8, RZ, RZ, 0x1 ;  /* 0x00000001ff087424 */ /* 0x000fe200078e00ff */
[----:B------:R-:W-:Y:S01]  /*1840*/  USEL UR25, UR43, 0x2, UP1 ;  /* 0x000000022b197887 */ /* 0x000fe20008800000 */
[----:B------:R-:W3:Y:S01]  /*1850*/  LDCU.64 UR28, c[0x0][0x348] ;  /* 0x00006900ff1c77ac */ /* 0x000ee20008000a00 */
[----:B-1----:R-:W-:-:S02]  /*1860*/  UIADD3 UR5, UPT, UPT, UR6, 0x1f, URZ ;  /* 0x0000001f06057890 */ /* 0x002fc4000fffe0ff */
[----:B------:R-:W-:Y:S02]  /*1870*/  USHF.R.U32.HI UR44, URZ, 0x5, UR24 ;  /* 0x00000005ff2c7899 */ /* 0x000fe40008011618 */
[----:B------:R-:W-:Y:S02]  /*1880*/  USHF.R.S32.HI UR4, URZ, 0x1f, UR5 ;  /* 0x0000001fff047899 */ /* 0x000fe40008011405 */
[----:B------:R-:W-:Y:S02]  /*1890*/  UIADD3 UR46, UPT, UPT, UR6, 0x3e, URZ ;  /* 0x0000003e062e7890 */ /* 0x000fe4000fffe0ff */
[----:B------:R-:W-:Y:S01]  /*18a0*/  ULEA.HI UR4, UR4, UR5, URZ, 0x5 ;  /* 0x0000000504047291 */ /* 0x000fe2000f8f28ff */
[----:B------:R-:W1:Y:S03]  /*18b0*/  LDCU UR38, c[0x0][0x374] ;  /* 0x00006e80ff2677ac */ /* 0x000e660008000800 */
[----:B------:R-:W-:-:S02]  /*18c0*/  USHF.R.S32.HI UR41, URZ, 0x5, UR4 ;  /* 0x00000005ff297899 */ /* 0x000fc40008011404 */
[----:B------:R-:W-:Y:S02]  /*18d0*/  UIADD3 UR4, UPT, UPT, UR6, -0x1, URZ ;  /* 0xffffffff06047890 */ /* 0x000fe4000fffe0ff */
[----:B------:R-:W-:Y:S02]  /*18e0*/  UISETP.LT.U32.AND UP0, UPT, UR41, 0xe, UPT ;  /* 0x0000000e2900788c */ /* 0x000fe4000bf01070 */
[----:B------:R-:W-:Y:S02]  /*18f0*/  UISETP.GE.U32.AND UP2, UPT, UR4, -0x3f, UPT ;  /* 0xffffffc10400788c */ /* 0x000fe4000bf46070 */
[----:B------:R-:W-:Y:S01]  /*1900*/  USEL UR40, UR41, 0xe, UP0 ;  /* 0x0000000e29287887 */ /* 0x000fe20008000000 */
[----:B------:R-:W-:-:S03]  /*1910*/  UMOV UR5, URZ ;  /* 0x000000ff00057c82 */ /* 0x000fc60008000000 */
[----:B------:R-:W-:Y:S02]  /*1920*/  UIADD3 UR21, UPT, UPT, UR40, -0x1, URZ ;  /* 0xffffffff28157890 */ /* 0x000fe4000fffe0ff */
[----:B------:R-:W-:-:S03]  /*1930*/  UIADD3 UR43, UPT, UPT, UR41, -UR40, URZ ;  /* 0x80000028292b7290 */ /* 0x000fc6000fffe0ff */
[----:B------:R-:W-:-:S04]  /*1940*/  @UP2 UIADD3 UR21, UPT, UPT, UR40, URZ, URZ ;  /* 0x000000ff28152290 */ /* 0x000fc8000fffe0ff */
[----:B-123--:R-:W-:-:S12]  /*1950*/  UIADD3 UR21, UPT, UPT, UR21, 0x1, URZ ;  /* 0x0000000115157890 */ /* 0x00efd8000fffe0ff */
.L_x_43:
[----:B------:R-:W-:Y:S01]  /*1960*/  UISETP.NE.AND UP0, UPT, UR45, URZ, UPT ;  /* 0x000000ff2d00728c */ /* 0x000fe2000bf05270 */
[----:B-1----:R-:W1:Y:S08]  /*1970*/  S2UR UR45, SR_CgaCtaId ;  /* 0x00000000002d79c3 */ /* 0x002e700000008800 */
[----:B------:R-:W-:Y:S05]  /*1980*/  BRA.U UP0, `(.L_x_24) ;  /* 0x0000000100347547 */ /* 0x000fea000b800000 */
[----:B------:R-:W2:Y:S01]  /*1990*/  S2R R0, SR_CgaCtaId ;  /* 0x0000000000007919 */ /* 0x000ea20000008800 */
[----:B------:R-:W-:Y:S02]  /*19a0*/  MOV R3, 0x400 ;  /* 0x0000040000037802 */ /* 0x000fe40000000f00 */
[----:B------:R-:W-:Y:S02]  /*19b0*/  SHF.L.U32 R2, R8, 0x1f, RZ ;  /* 0x0000001f08027819 */ /* 0x000fe400000006ff */
[----:B--2---:R-:W-:-:S05]  /*19c0*/  LEA R0, R0, R3, 0x18 ;  /* 0x0000000300007211 */ /* 0x004fca00078ec0ff */
[----:B------:R-:W-:-:S04]  /*19d0*/  IMAD R3, R9, 0x8, R0 ;  /* 0x0000000809037824 */ /* 0x000fc800078e0200 */
[----:B------:R-:W2:Y:S02]  /*19e0*/  SYNCS.PHASECHK.TRANS64.TRYWAIT P0, [R3+URZ+0x180], R2 ;  /* 0x00018002030075a7 */ /* 0x000ea400080011ff */
[----:B--2---:R-:W-:Y:S05]  /*19f0*/  @!P0 BRA `(.L_x_25) ;  /* 0x000000a000d48947 */ /* 0x004fea0003800000 */
.L_x_141:
[----:B------:R-:W-:Y:S01]  /*1a00*/  VIADD R9, R9, 0x1 ;  /* 0x0000000109097836 */ /* 0x000fe20000000000 */
[----:B------:R2:W-:Y:S04]  /*1a10*/  SYNCS.ARRIVE.TRANS64.A1T0 RZ, [R3+URZ+0x170], RZ ;  /* 0x000170ff03ff79a7 */ /* 0x0005e800081000ff */
[----:B------:R-:W-:-:S04]  /*1a20*/  ISETP.NE.AND P0, PT, R9, 0x2, PT ;  /* 0x000000020900780c */ /* 0x000fc80003f05270 */
[----:B------:R-:W-:Y:S02]  /*1a30*/  SEL R9, R9, RZ, P0 ;  /* 0x000000ff09097207 */ /* 0x000fe40000000000 */
[----:B--2---:R-:W-:-:S04]  /*1a40*/  SEL R3, RZ, 0x1, P0 ;  /* 0x00000001ff037807 */ /* 0x004fc80000000000 */
[----:B------:R-:W-:-:S07]  /*1a50*/  LOP3.LUT R8, R8, R3, RZ, 0x3c, !PT ;  /* 0x0000000308087212 */ /* 0x000fce00078e3cff */
.L_x_24:
[----:B------:R-:W-:Y:S01]  /*1a60*/  UMOV UR6, 0x400 ;  /* 0x0000040000067882 */ /* 0x000fe20000000000 */
[----:B------:R-:W-:Y:S01]  /*1a70*/  SHF.L.U32 R0, R12, 0x1f, RZ ;  /* 0x0000001f0c007819 */ /* 0x000fe200000006ff */
[----:B-1----:R-:W-:Y:S02]  /*1a80*/  ULEA UR6, UR45, UR6, 0x18 ;  /* 0x000000062d067291 */ /* 0x002fe4000f8ec0ff */
[----:B------:R-:W-:Y:S02]  /*1a90*/  UISETP.GE.U32.AND UP0, UPT, UR46, 0x3f, UPT ;  /* 0x0000003f2e00788c */ /* 0x000fe4000bf06070 */
[----:B------:R-:W-:Y:S02]  /*1aa0*/  ULEA UR4, UR5, UR6, 0x3 ;  /* 0x0000000605047291 */ /* 0x000fe4000f8e18ff */
[----:B------:R-:W-:Y:S02]  /*1ab0*/  USHF.L.U32 UR11, UR20, 0x8, URZ ;  /* 0x00000008140b7899 */ /* 0x000fe400080006ff */
[----:B------:R-:W-:Y:S01]  /*1ac0*/  ULEA UR35, UR16, UR44, 0x7 ;  /* 0x0000002c10237291 */ /* 0x000fe2000f8e38ff */
[----:B------:R-:W-:-:S04]  /*1ad0*/  UMOV UR13, URZ ;  /* 0x000000ff000d7c82 */ /* 0x000fc80008000000 */
[----:B------:R1:W2:Y:S01]  /*1ae0*/  SYNCS.PHASECHK.TRANS64.TRYWAIT P0, [UR4+0x70], R0 ;  /* 0x00007000ff0075a7 */ /* 0x0002a20008001104 */
[----:B------:R-:W-:Y:S06]  /*1af0*/  BRA.U !UP0, `(.L_x_26) ;  /* 0x0000000108bc7547 */ /* 0x000fec000b800000 */
[----:B------:R-:W-:Y:S01]  /*1b00*/  UMOV UR7, URZ ;  /* 0x000000ff00077c82 */ /* 0x000fe20008000000 */
[----:B------:R-:W-:-:S05]  /*1b10*/  UMOV UR4, UR5 ;  /* 0x0000000500047c82 */ /* 0x000fca0008000000 */
.L_x_32:
[----:B------:R-:W-:Y:S01]  /*1b20*/  ULEA UR33, UR4, UR6, 0x3 ;  /* 0x0000000604217291 */ /* 0x000fe2000f8e18ff */
[----:B--2---:R-:W-:Y:S01]  /*1b30*/  @!P3 MOV R2, 0x3000 ;  /* 0x000030000002b802 */ /* 0x004fe20000000f00 */
[----:B--2-4-:R-:W-:Y:S10]  /*1b40*/  @P0 BRA `(.L_x_27) ;  /* 0x00000000000c0947 */ /* 0x014ff40003800000 */
[----:B------:R-:W-:-:S04]  /*1b50*/  SHF.L.U32 R3, R12, 0x1f, RZ ;  /* 0x0000001f0c037819 */ /* 0x000fc800000006ff */
[----:B------:R-:W2:Y:S02]  /*1b60*/  SYNCS.PHASECHK.TRANS64.TRYWAIT P0, [UR33+0x70], R3 ;  /* 0x00007003ff0075a7 */ /* 0x000ea40008001121 */
[----:B--2---:R-:W-:Y:S05]  /*1b70*/  @!P0 BRA `(.L_x_28) ;  /* 0x000000a000888947 */ /* 0x004fea0003800000 */
.L_x_27:
[----:B------:R2:W-:Y:S01]  /*1b80*/  @!P3 SYNCS.ARRIVE.TRANS64 RZ, [UR33], R2 ;  /* 0x00000002ffffb9a7 */ /* 0x0005e20008000021 */
[----:B------:R-:W-:-:S04]  /*1b90*/  ULOP3.LUT UR5, UR25, 0x2, URZ, 0xfc, !UPT ;  /* 0x0000000219057892 */ /* 0x000fc8000f8efcff */
[----:B------:R-:W-:-:S09]  /*1ba0*/  UISETP.NE.AND UP0, UPT, UR5, 0x2, UPT ;  /* 0x000000020500788c */ /* 0x000fd2000bf05270 */
[----:B------:R-:W-:Y:S05]  /*1bb0*/  BRA.U UP0, `(.L_x_29) ;  /* 0x0000000100047547 */ /* 0x000fea000b800000 */
[----:B------:R-:W-:Y:S05]  /*1bc0*/  BPT.TRAP 0x1 ;  /* 0x000000040000795c */ /* 0x000fea0000300000 */
.L_x_29:
[----:B------:R-:W-:Y:S04]  /*1bd0*/  BSSY.RECONVERGENT B0, `(.L_x_30) ;  /* 0x0000003000007945 */ /* 0x000fe80003800200 */
[----:B------:R-:W-:Y:S05]  /*1be0*/  @P2 BRA `(.L_x_31) ;  /* 0x0000000000042947 */ /* 0x000fea0003800000 */
[----:B------:R-:W-:Y:S05]  /*1bf0*/  BPT.TRAP 0x1 ;  /* 0x000000040000795c */ /* 0x000fea0000300000 */
.L_x_31:
[----:B------:R-:W-:Y:S05]  /*1c00*/  BSYNC.RECONVERGENT B0 ;  /* 0x0000000000007941 */ /* 0x000fea0003800200 */
.L_x_30:
[----:B------:R-:W-:Y:S02]  /*1c10*/  UIADD3 UR5, UPT, UPT, UR4, 0x1, URZ ;  /* 0x0000000104057890 */ /* 0x000fe4000fffe0ff */
[----:B------:R-:W-:Y:S02]  /*1c20*/  ULEA UR32, UR4, UR24, 0xc ;  /* 0x0000001804207291 */ /* 0x000fe4000f8e60ff */
[----:B------:R-:W-:Y:S02]  /*1c30*/  UISETP.NE.AND UP0, UPT, UR5, 0xe, UPT ;  /* 0x0000000e0500788c */ /* 0x000fe4000bf05270 */
[----:B------:R-:W-:Y:S02]  /*1c40*/  UIADD3 UR16, UP1, UPT, UR28, 0x80, URZ ;  /* 0x000000801c107890 */ /* 0x000fe4000ff3e0ff */
[----:B------:R-:W-:Y:S02]  /*1c50*/  USEL UR9, URZ, 0x1, UP0 ;  /* 0x00000001ff097887 */ /* 0x000fe40008000000 */
[----:B------:R-:W-:-:S02]  /*1c60*/  USEL UR5, UR5, URZ, UP0 ;  /* 0x000000ff05057287 */ /* 0x000fc40008000000 */
[----:B------:R-:W-:Y:S02]  /*1c70*/  UIADD3 UR14, UP0, UPT, UR28, 0x180, URZ ;  /* 0x000001801c0e7890 */ /* 0x000fe4000ff1e0ff */
[----:B------:R-:W-:Y:S01]  /*1c80*/  ULEA UR8, UR5, UR6, 0x3 ;  /* 0x0000000605087291 */ /* 0x000fe2000f8e18ff */
[----:B------:R-:W-:Y:S01]  /*1c90*/  LOP3.LUT R12, R12, UR9, RZ, 0x3c, !PT ;  /* 0x000000090c0c7c12 */ /* 0x000fe2000f8e3cff */
[----:B------:R-:W-:Y:S02]  /*1ca0*/  USHF.L.U32 UR34, UR7, 0x5, URZ ;  /* 0x0000000507227899 */ /* 0x000fe400080006ff */
[----:B------:R-:W-:Y:S01]  /*1cb0*/  UIADD3.X UR17, UPT, UPT, URZ, UR29, URZ, UP1, !UPT ;  /* 0x0000001dff117290 */ /* 0x000fe20008ffe4ff */
[----:B-1----:R-:W-:Y:S01]  /*1cc0*/  SHF.L.U32 R0, R12, 0x1f, RZ ;  /* 0x0000001f0c007819 */ /* 0x002fe200000006ff */
[----:B------:R-:W-:Y:S02]  /*1cd0*/  UIADD3 UR32, UPT, UPT, UR6, 0xc400, UR32 ;  /* 0x0000c40006207890 */ /* 0x000fe4000fffe020 */
[----:B------:R-:W-:Y:S01]  /*1ce0*/  UIADD3.X UR15, UPT, UPT, URZ, UR29, URZ, UP0, !UPT ;  /* 0x0000001dff0f7290 */ /* 0x000fe200087fe4ff */
[----:B------:R3:W4:Y:S01]  /*1cf0*/  SYNCS.PHASECHK.TRANS64.TRYWAIT P0, [UR8+0x70], R0 ;  /* 0x00007000ff0075a7 */ /* 0x0007220008001108 */
[----:B------:R-:W-:Y:S01]  /*1d00*/  ULEA UR8, UR4, UR6, 0xd ;  /* 0x0000000604087291 */ /* 0x000fe2000f8e68ff */
[----:B------:R-:W-:Y:S01]  /*1d10*/  UMOV UR13, 0x30000 ;  /* 0x00030000000d7882 */ /* 0x000fe20000000000 */
[----:B------:R-:W-:-:S02]  /*1d20*/  UMOV UR18, 0x0 ;  /* 0x0000000000127882 */ /* 0x000fc40000000000 */
[----:B------:R-:W-:Y:S01]  /*1d30*/  UIADD3 UR8, UPT, UPT, UR8, 0x1a400, URZ ;  /* 0x0001a40008087890 */ /* 0x000fe2000fffe0ff */
[----:B------:R-:W-:Y:S01]  /*1d40*/  UMOV UR19, 0x10000000 ;  /* 0x1000000000137882 */ /* 0x000fe20000000000 */
[----:B------:R-:W-:Y:S01]  /*1d50*/  UMOV UR12, UR36 ;  /* 0x00000024000c7c82 */ /* 0x000fe20008000000 */
[----:B------:R-:W-:Y:S01]  /*1d60*/  UMOV UR9, UR33 ;  /* 0x0000002100097c82 */ /* 0x000fe20008000000 */
[----:B------:R-:W-:Y:S01]  /*1d70*/  UMOV UR10, UR34 ;  /* 0x00000022000a7c82 */ /* 0x000fe20008000000 */
[----:B------:R1:W-:Y:S01]  /*1d80*/  UTMALDG.3D.MULTICAST [UR32], [UR16], UR13, desc[UR18] ;  /* 0x00001220100073b4 */ /* 0x0003e2000801180d */
[----:B------:R-:W-:Y:S01]  /*1d90*/  UIADD3 UR7, UPT, UPT, UR7, 0x1, URZ ;  /* 0x0000000107077890 */ /* 0x000fe2000fffe0ff */
[----:B------:R-:W-:-:S03]  /*1da0*/  UMOV UR4, UR5 ;  /* 0x0000000500047c82 */ /* 0x000fc60008000000 */
[----:B------:R-:W-:Y:S01]  /*1db0*/  UISETP.NE.AND UP0, UPT, UR7, UR21, UPT ;  /* 0x000000150700728c */ /* 0x000fe2000bf05270 */
[----:B------:R3:W-:Y:S01]  /*1dc0*/  UTMALDG.3D [UR8], [UR14], desc[UR18] ;  /* 0x000012080e0075b4 */ /* 0x0007e20008011000 */
[----:B-1----:R-:W-:-:S07]  /*1dd0*/  UMOV UR13, UR21 ;  /* 0x00000015000d7c82 */ /* 0x002fce0008000000 */
[----:B---3--:R-:W-:Y:S05]  /*1de0*/  BRA.U UP0, `(.L_x_32) ;  /* 0xfffffffd004c7547 */ /* 0x008fea000b83ffff */
.L_x_26:
[----:B------:R-:W-:Y:S01]  /*1df0*/  ULEA UR4, UR5, UR6, 0x3 ;  /* 0x0000000605047291 */ /* 0x000fe2000f8e18ff */
[----:B-1----:R-:W-:Y:S01]  /*1e00*/  SHF.L.U32 R0, R12, 0x1f, RZ ;  /* 0x0000001f0c007819 */ /* 0x002fe200000006ff */
[----:B------:R-:W-:Y:S01]  /*1e10*/  @!P1 SYNCS.ARRIVE.TRANS64.A1T0 RZ, [UR6+0x128], RZ ;  /* 0x000128ffffff99a7 */ /* 0x000fe20008100006 */
[----:B------:R-:W-:-:S06]  /*1e20*/  UISETP.GT.AND UP0, UPT, UR41, UR40, UPT ;  /* 0x000000282900728c */ /* 0x000fcc000bf04270 */
[----:B--2-4-:R1:W2:Y:S03]  /*1e30*/  SYNCS.PHASECHK.TRANS64.TRYWAIT P0, [UR4+0x70], R0 ;  /* 0x00007000ff0075a7 */ /* 0x0142a60008001104 */
[----:B------:R-:W-:Y:S05]  /*1e40*/  BRA.U !UP0, `(.L_x_33) ;  /* 0x0000000108c07547 */ /* 0x000fea000b800000 */
[----:B------:R-:W-:Y:S01]  /*1e50*/  UIADD3 UR26, UPT, UPT, UR43, UR13, URZ ;  /* 0x0000000d2b1a7290 */ /* 0x000fe2000fffe0ff */
[----:B------:R-:W-:-:S11]  /*1e60*/  UMOV UR4, UR5 ;  /* 0x0000000500047c82 */ /* 0x000fd60008000000 */
.L_x_39:
[----:B------:R-:W-:Y:S01]  /*1e70*/  ULEA UR17, UR4, UR6, 0x3 ;  /* 0x0000000604117291 */ /* 0x000fe2000f8e18ff */
[----:B--2---:R-:W-:Y:S01]  /*1e80*/  @!P3 MOV R2, 0x3000 ;  /* 0x000030000002b802 */ /* 0x004fe20000000f00 */
[----:B--2-4-:R-:W-:Y:S10]  /*1e90*/  @P0 BRA `(.L_x_34) ;  /* 0x00000000000c0947 */ /* 0x014ff40003800000 */
[----:B------:R-:W-:-:S04]  /*1ea0*/  SHF.L.U32 R3, R12, 0x1f, RZ ;  /* 0x0000001f0c037819 */ /* 0x000fc800000006ff */
[----:B------:R-:W2:Y:S02]  /*1eb0*/  SYNCS.PHASECHK.TRANS64.TRYWAIT P0, [UR17+0x70], R3 ;  /* 0x00007003ff0075a7 */ /* 0x000ea40008001111 */
[----:B--2---:R-:W-:Y:S05]  /*1ec0*/  @!P0 BRA `(.L_x_35) ;  /* 0x0000009c00cc8947 */ /* 0x004fea0003800000 */
.L_x_34:
[----:B------:R2:W-:Y:S01]  /*1ed0*/  @!P3 SYNCS.ARRIVE.TRANS64 RZ, [UR17], R2 ;  /* 0x00000002ffffb9a7 */ /* 0x0005e20008000011 */
[----:B------:R-:W-:-:S04]  /*1ee0*/  ULOP3.LUT UR5, UR25, 0x2, URZ, 0xfc, !UPT ;  /* 0x0000000219057892 */ /* 0x000fc8000f8efcff */
[----:B------:R-:W-:-:S09]  /*1ef0*/  UISETP.NE.AND UP0, UPT, UR5, 0x2, UPT ;  /* 0x000000020500788c */ /* 0x000fd2000bf05270 */
[----:B------:R-:W-:Y:S05]  /*1f00*/  BRA.U UP0, `(.L_x_36) ;  /* 0x0000000100047547 */ /* 0x000fea000b800000 */
[----:B------:R-:W-:Y:S05]  /*1f10*/  BPT.TRAP 0x1 ;  /* 0x000000040000795c */ /* 0x000fea0000300000 */
.L_x_36:
[----:B------:R-:W-:Y:S04]  /*1f20*/  BSSY.RECONVERGENT B0, `(.L_x_37) ;  /* 0x0000003000007945 */ /* 0x000fe80003800200 */
[----:B------:R-:W-:Y:S05]  /*1f30*/  @P2 BRA `(.L_x_38) ;  /* 0x0000000000042947 */ /* 0x000fea0003800000 */
[----:B------:R-:W-:Y:S05]  /*1f40*/  BPT.TRAP 0x1 ;  /* 0x000000040000795c */ /* 0x000fea0000300000 */
.L_x_38:
[----:B------:R-:W-:Y:S05]  /*1f50*/  BSYNC.RECONVERGENT B0 ;  /* 0x0000000000007941 */ /* 0x000fea0003800200 */
.L_x_37:
[----:B------:R-:W-:Y:S02]  /*1f60*/  UIADD3 UR5, UPT, UPT, UR4, 0x1, URZ ;  /* 0x0000000104057890 */ /* 0x000fe4000fffe0ff */
[----:B------:R-:W-:Y:S02]  /*1f70*/  ULEA UR16, UR4, UR24, 0xc ;  /* 0x0000001804107291 */ /* 0x000fe4000f8e60ff */
[----:B------:R-:W-:Y:S02]  /*1f80*/  UISETP.NE.AND UP0, UPT, UR5, 0xe, UPT ;  /* 0x0000000e0500788c */ /* 0x000fe4000bf05270 */
[----:B------:R-:W-:Y:S02]  /*1f90*/  UIADD3 UR22, UP1, UPT, UR28, 0x80, URZ ;  /* 0x000000801c167890 */ /* 0x000fe4000ff3e0ff */
[----:B------:R-:W-:Y:S02]  /*1fa0*/  USEL UR8, URZ, 0x1, UP0 ;  /* 0x00000001ff087887 */ /* 0x000fe40008000000 */
[----:B------:R-:W-:-:S02]  /*1fb0*/  USEL UR5, UR5, URZ, UP0 ;  /* 0x000000ff05057287 */ /* 0x000fc40008000000 */
[----:B------:R-:W-:Y:S02]  /*1fc0*/  UIADD3 UR14, UP0, UPT, UR28, 0x180, URZ ;  /* 0x000001801c0e7890 */ /* 0x000fe4000ff1e0ff */
[----:B------:R-:W-:Y:S01]  /*1fd0*/  LOP3.LUT R12, R12, UR8, RZ, 0x3c, !PT ;  /* 0x000000080c0c7c12 */ /* 0x000fe2000f8e3cff */
[----:B------:R-:W-:Y:S02]  /*1fe0*/  ULEA UR7, UR5, UR6, 0x3 ;  /* 0x0000000605077291 */ /* 0x000fe4000f8e18ff */
[----:B------:R-:W-:Y:S01]  /*1ff0*/  ULEA UR8, UR4, UR6, 0xd ;  /* 0x0000000604087291 */ /* 0x000fe2000f8e68ff */
[----:B-1----:R-:W-:Y:S01]  /*2000*/  SHF.L.U32 R0, R12, 0x1f, RZ ;  /* 0x0000001f0c007819 */ /* 0x002fe200000006ff */
[----:B------:R-:W-:Y:S02]  /*2010*/  USHF.L.U32 UR18, UR13, 0x5, URZ ;  /* 0x000000050d127899 */ /* 0x000fe400080006ff */
[----:B------:R-:W-:Y:S02]  /*2020*/  UIADD3 UR16, UPT, UPT, UR6, 0xc400, UR16 ;  /* 0x0000c40006107890 */ /* 0x000fe4000fffe010 */
[----:B------:R-:W-:Y:S01]  /*2030*/  UIADD3.X UR23, UPT, UPT, URZ, UR29, URZ, UP1, !UPT ;  /* 0x0000001dff177290 */ /* 0x000fe20008ffe4ff */
[----:B------:R3:W4:Y:S01]  /*2040*/  SYNCS.PHASECHK.TRANS64.TRYWAIT P0, [UR7+0x70], R0 ;  /* 0x00007000ff0075a7 */ /* 0x0007220008001107 */
[----:B------:R-:W-:-:S02]  /*2050*/  UIADD3 UR8, UPT, UPT, UR8, 0x1a400, URZ ;  /* 0x0001a40008087890 */ /* 0x000fc4000fffe0ff */
[----:B------:R-:W-:Y:S01]  /*2060*/  UIADD3.X UR15, UPT, UPT, URZ, UR29, URZ, UP0, !UPT ;  /* 0x0000001dff0f7290 */ /* 0x000fe200087fe4ff */
[----:B------:R-:W-:Y:S01]  /*2070*/  UMOV UR7, 0x30000 ;  /* 0x0003000000077882 */ /* 0x000fe20000000000 */
[----:B------:R-:W-:Y:S01]  /*2080*/  UMOV UR30, 0x0 ;  /* 0x00000000001e7882 */ /* 0x000fe20000000000 */
[----:B------:R-:W-:Y:S01]  /*2090*/  UMOV UR31, 0x10000000 ;  /* 0x10000000001f7882 */ /* 0x000fe20000000000 */
[----:B------:R-:W-:Y:S01]  /*20a0*/  UMOV UR19, UR35 ;  /* 0x0000002300137c82 */ /* 0x000fe20008000000 */
[----:B------:R-:W-:Y:S01]  /*20b0*/  UMOV UR20, UR36 ;  /* 0x0000002400147c82 */ /* 0x000fe20008000000 */
[----:B------:R-:W-:Y:S01]  /*20c0*/  UMOV UR12, UR36 ;  /* 0x00000024000c7c82 */ /* 0x000fe20008000000 */
[----:B------:R-:W-:Y:S01]  /*20d0*/  UMOV UR9, UR17 ;  /* 0x0000001100097c82 */ /* 0x000fe20008000000 */
[----:B------:R-:W-:Y:S01]  /*20e0*/  UMOV UR10, UR18 ;  /* 0x00000012000a7c82 */ /* 0x000fe20008000000 */
[----:B------:R3:W-:Y:S01]  /*20f0*/  UTMALDG.3D.MULTICAST [UR16], [UR22], UR7, desc[UR30] ;  /* 0x00001e10160073b4 */ /* 0x0007e20008011807 */
[----:B------:R-:W-:Y:S01]  /*2100*/  UIADD3 UR13, UPT, UPT, UR13, 0x1, URZ ;  /* 0x000000010d0d7890 */ /* 0x000fe2000fffe0ff */
[----:B------:R-:W-:-:S03]  /*2110*/  UMOV UR4, UR5 ;  /* 0x0000000500047c82 */ /* 0x000fc60008000000 */
[----:B------:R-:W-:Y:S01]  /*2120*/  UISETP.NE.AND UP0, UPT, UR13, UR26, UPT ;  /* 0x0000001a0d00728c */ /* 0x000fe2000bf05270 */
[----:B------:R3:W-:Y:S08]  /*2130*/  UTMALDG.3D [UR8], [UR14], desc[UR30] ;  /* 0x00001e080e0075b4 */ /* 0x0007f00008011000 */
[----:B---3--:R-:W-:Y:S05]  /*2140*/  BRA.U UP0, `(.L_x_39) ;  /* 0xfffffffd00487547 */ /* 0x008fea000b83ffff */
.L_x_33:
[C---:B------:R-:W-:Y:S01]  /*2150*/  LEA R3, R11.reuse, UR6, 0x3 ;  /* 0x000000060b037c11 */ /* 0x040fe2000f8e18ff */
[----:B------:R-:W-:Y:S01]  /*2160*/  NOP ;  /* 0x0000000000007918 */ /* 0x000fe20000000000 */
[----:B-1----:R-:W-:Y:S02]  /*2170*/  SHF.L.U32 R0, R10, 0x1f, RZ ;  /* 0x0000001f0a007819 */ /* 0x002fe400000006ff */
[----:B------:R-:W-:Y:S02]  /*2180*/  LEA R5, R11, UR6, 0x4 ;  /* 0x000000060b057c11 */ /* 0x000fe4000f8e20ff */
[----:B--2-4-:R-:W1:Y:S02]  /*2190*/  SYNCS.PHASECHK.TRANS64.TRYWAIT P0, [R3+URZ+0x130], R0 ;  /* 0x00013000030075a7 */ /* 0x014e6400080011ff */
[----:B-1----:R-:W-:Y:S05]  /*21a0*/  @!P0 BRA `(.L_x_40) ;  /* 0x0000009c002c8947 */ /* 0x002fea0003800000 */
.L_x_144:
[----:B------:R-:W2:Y:S01]  /*21b0*/  LDS.128 R4, [R5+0x1a0] ;  /* 0x0001a00005047984 */ /* 0x000ea20000000c00 */
[----:B------:R-:W-:Y:S01]  /*21c0*/  UISETP.GE.AND UP0, UPT, UR42, 0x1, UPT ;  /* 0x000000012a00788c */ /* 0x000fe2000bf06270 */
[----:B------:R-:W-:Y:S01]  /*21d0*/  @!PT LDS RZ, [RZ] ;  /* 0x00000000fffff984 */ /* 0x000fe20000000800 */
[----:B------:R-:W-:Y:S01]  /*21e0*/  @!PT LDS RZ, [RZ] ;  /* 0x00000000fffff984 */ /* 0x000fe20000000800 */
[----:B------:R-:W-:Y:S01]  /*21f0*/  @!PT LDS RZ, [RZ] ;  /* 0x00000000fffff984 */ /* 0x000fe20000000800 */
[----:B------:R-:W-:Y:S01]  /*2200*/  @!PT LDS RZ, [RZ] ;  /* 0x00000000fffff984 */ /* 0x000fe20000000800 */
[----:B------:R3:W-:Y:S06]  /*2210*/  MEMBAR.ALL.CTA ;  /* 0x0000000000007992 */ /* 0x0007ec0000008000 */
[----:B---3--:R-:W3:Y:S01]  /*2220*/  FENCE.VIEW.ASYNC.S ;  /* 0x00000000000073c6 */ /* 0x008ee20000000000 */
[----:B--2---:R-:W-:-:S13]  /*2230*/  LOP3.LUT P0, RZ, R6, 0x1, RZ, 0xc0, !PT ;  /* 0x0000000106ff7812 */ /* 0x004fda000780c0ff */
[----:B---3--:R-:W-:Y:S01]  /*2240*/  VOTEU.ANY UP1, P0 ;  /* 0x0000000000ff7886 */ /* 0x008fe20000020100 */
[----:B------:R-:W-:-:S13]  /*2250*/  PLOP3.LUT P0, PT, PT, PT, UP1, 0x80, 0x8 ;  /* 0x000000000008781c */ /* 0x000fda0003f0f018 */
[----:B-1----:R-:W-:Y:S02]  /*2260*/  @P0 LOP3.LUT R0, R5, 0xffff, RZ, 0xc0, !PT ;  /* 0x0000ffff05000812 */ /* 0x002fe400078ec0ff */
[----:B------:R-:W-:Y:S02]  /*2270*/  @P0 MOV R2, R4 ;  /* 0x0000000400020202 */ /* 0x000fe40000000f00 */
[----:B------:R-:W-:Y:S01]  /*2280*/  @P0 R2UR UR7, R0 ;  /* 0x00000000000702ca */ /* 0x000fe200000e0000 */
[----:B------:R-:W-:Y:S01]  /*2290*/  VIADD R0, R3, 0x140 ;  /* 0x0000014003007836 */ /* 0x000fe20000000000 */
[----:B------:R-:W-:Y:S02]  /*22a0*/  @P0 SHF.R.U32.HI R4, RZ, 0x10, R5 ;  /* 0x00000010ff040819 */ /* 0x000fe40000011605 */
[----:B------:R-:W-:Y:S02]  /*22b0*/  @P0 R2UR UR8, R2 ;  /* 0x00000000020802ca */ /* 0x000fe400000e0000 */
[----:B------:R-:W-:-:S02]  /*22c0*/  PRMT R0, RZ, 0x654, R0 ;  /* 0x00000654ff007816 */ /* 0x000fc40000000000 */
[----:B------:R-:W-:Y:S02]  /*22d0*/  @P0 R2UR UR4, R4 ;  /* 0x00000000040402ca */ /* 0x000fe400000e0000 */
[----:B------:R1:W-:Y:S03]  /*22e0*/  SYNCS.ARRIVE.TRANS64.RED.A1T0 RZ, [R0+URZ], RZ ;  /* 0x000000ff00ff79a7 */ /* 0x0003e600081004ff */
[----:B------:R-:W-:-:S04]  /*22f0*/  @UP1 UMOV UR27, UR7 ;  /* 0x00000007001b1c82 */ /* 0x000fc80008000000 */
[----:B------:R-:W-:-:S04]  /*2300*/  @UP1 UMOV UR37, UR8 ;  /* 0x0000000800251c82 */ /* 0x000fc80008000000 */
[----:B------:R-:W-:Y:S01]  /*2310*/  @UP1 UMOV UR36, UR4 ;  /* 0x0000000400241c82 */ /* 0x000fe20008000000 */
[----:B------:R-:W-:Y:S05]  /*2320*/  BRA.U !UP0, `(.L_x_41) ;  /* 0x0000000108d47547 */ /* 0x000fea000b800000 */
[----:B------:R-:W2:Y:S01]  /*2330*/  LDCU.128 UR12, c[0x0][0xb10] ;  /* 0x00016200ff0c77ac */ /* 0x000ea20008000c00 */
[----:B------:R-:W3:Y:S01]  /*2340*/  LDCU UR26, c[0x0][0xb20] ;  /* 0x00016400ff1a77ac */ /* 0x000ee20008000800 */
[----:B------:R-:W4:Y:S01]  /*2350*/  LDCU UR20, c[0x0][0xb0c] ;  /* 0x00016180ff1477ac */ /* 0x000f220008000800 */
[----:B------:R-:W1:Y:S01]  /*2360*/  LDCU.64 UR10, c[0x0][0xb28] ;  /* 0x00016500ff0a77ac */ /* 0x000e620008000a00 */
[----:B------:R-:W-:Y:S02]  /*2370*/  UISETP.NE.AND UP3, UPT, UR42, 0x1, UPT ;  /* 0x000000012a00788c */ /* 0x000fe4000bf65270 */
[----:B--2---:R-:W-:Y:S02]  /*2380*/  UIMAD.WIDE.U32 UR16, UR38, UR15, URZ ;  /* 0x0000000f261072a5 */ /* 0x004fe4000f8e00ff */
[----:B------:R-:W-:Y:S02]  /*2390*/  UIMAD.WIDE.U32 UR8, UR39, UR12, URZ ;  /* 0x0000000c270872a5 */ /* 0x000fe4000f8e00ff */
[----:B------:R-:W-:-:S02]  /*23a0*/  UISETP.NE.AND UP0, UPT, UR14, 0x1, UPT ;  /* 0x000000010e00788c */ /* 0x000fc4000bf05270 */
[----:B------:R-:W-:Y:S01]  /*23b0*/  UIMAD.WIDE.U32 UR22, UR27, UR15, URZ ;  /* 0x0000000f1b1672a5 */ /* 0x000fe2000f8e00ff */
[----:B------:R-:W-:Y:S02]  /*23c0*/  UMOV UR16, UR17 ;  /* 0x0000001100107c82 */ /* 0x000fe40008000000 */
[----:B------:R-:W-:Y:S01]  /*23d0*/  UMOV UR8, UR9 ;  /* 0x0000000900087c82 */ /* 0x000fe20008000000 */
[----:B---3--:R-:W-:Y:S02]  /*23e0*/  USHF.R.U32.HI UR16, URZ, UR26, UR16 ;  /* 0x0000001aff107299 */ /* 0x008fe40008011610 */
[----:B----4-:R-:W-:Y:S02]  /*23f0*/  UISETP.NE.AND UP2, UPT, UR20, 0x1, UPT ;  /* 0x000000011400788c */ /* 0x010fe4000bf45270 */
[----:B------:R-:W-:Y:S02]  /*2400*/  USHF.R.U32.HI UR8, URZ, UR13, UR8 ;  /* 0x0000000dff087299 */ /* 0x000fe40008011608 */
[----:B------:R-:W-:-:S02]  /*2410*/  USEL UR7, UR38, UR16, !UP0 ;  /* 0x0000001026077287 */ /* 0x000fc4000c000000 */
[----:B------:R-:W-:Y:S02]  /*2420*/  USEL UR8, UR39, UR8, !UP2 ;  /* 0x0000000827087287 */ /* 0x000fe4000d000000 */
[----:B-1----:R-:W-:Y:S01]  /*2430*/  UIMAD.WIDE.U32 UR16, UR7, UR10, URZ ;  /* 0x0000000a071072a5 */ /* 0x002fe2000f8e00ff */
[----:B------:R-:W-:Y:S01]  /*2440*/  UMOV UR4, UR23 ;  /* 0x0000001700047c82 */ /* 0x000fe20008000000 */
[----:B------:R-:W-:Y:S02]  /*2450*/  UIMAD.WIDE.U32 UR18, UR37, UR12, URZ ;  /* 0x0000000c251272a5 */ /* 0x000fe4000f8e00ff */
[----:B------:R-:W-:-:S03]  /*2460*/  UIMAD.WIDE.U32 UR22, UR8, UR10, URZ ;  /* 0x0000000a081672a5 */ /* 0x000fc6000f8e00ff */
[----:B------:R-:W-:Y:S01]  /*2470*/  UMOV UR16, UR17 ;  /* 0x0000001100107c82 */ /* 0x000fe20008000000 */
[----:B------:R-:W-:Y:S02]  /*2480*/  USHF.R.U32.HI UR4, URZ, UR26, UR4 ;  /* 0x0000001aff047299 */ /* 0x000fe40008011604 */
[----:B------:R-:W-:Y:S01]  /*2490*/  @UP3 USHF.R.U32.HI UR7, URZ, UR11, UR16 ;  /* 0x0000000bff073299 */ /* 0x000fe20008011610 */
[----:B------:R-:W-:Y:S01]  /*24a0*/  UMOV UR18, UR19 ;  /* 0x0000001300127c82 */ /* 0x000fe20008000000 */
[----:B------:R-:W-:Y:S01]  /*24b0*/  UMOV UR22, UR23 ;  /* 0x0000001700167c82 */ /* 0x000fe20008000000 */
[----:B------:R-:W-:Y:S02]  /*24c0*/  USHF.R.U32.HI UR13, URZ, UR13, UR18 ;  /* 0x0000000dff0d7299 */ /* 0x000fe40008011612 */
[----:B------:R-:W-:Y:S02]  /*24d0*/  USEL UR4, UR27, UR4, !UP0 ;  /* 0x000000041b047287 */ /* 0x000fe4000c000000 */
[----:B------:R-:W-:-:S02]  /*24e0*/  @UP3 USHF.R.U32.HI UR8, URZ, UR11, UR22 ;  /* 0x0000000bff083299 */ /* 0x000fc40008011616 */
[----:B------:R-:W-:Y:S02]  /*24f0*/  UIMAD UR9, UR42, UR7, URZ ;  /* 0x000000072a0972a4 */ /* 0x000fe4000f8e02ff */
[----:B------:R-:W-:Y:S02]  /*2500*/  USEL UR7, UR37, UR13, !UP2 ;  /* 0x0000000d25077287 */ /* 0x000fe4000d000000 */
[----:B------:R-:W-:Y:S02]  /*2510*/  UIMAD UR12, UR42, UR8, URZ ;  /* 0x000000082a0c72a4 */ /* 0x000fe4000f8e02ff */
[----:B------:R-:W-:Y:S02]  /*2520*/  UISETP.GE.AND UP0, UPT, UR4, UR9, UPT ;  /* 0x000000090400728c */ /* 0x000fe4000bf06270 */
[----:B------:R-:W-:Y:S02]  /*2530*/  UIMAD.WIDE.U32 UR16, UR4, UR10, URZ ;  /* 0x0000000a041072a5 */ /* 0x000fe4000f8e00ff */
[----:B------:R-:W-:-:S02]  /*2540*/  UISETP.GE.OR UP0, UPT, UR7, UR12, UP0 ;  /* 0x0000000c0700728c */ /* 0x000fc40008706670 */
        /* <DEDUP_REMOVED lines=19> */
.L_x_41:
[----:B------:R-:W2:Y:S02]  /*2680*/  LDCU UR4, c[0x0][0xb30] ;  /* 0x00016600ff0477ac */ /* 0x000ea40008000800 */
[----:B--2---:R-:W-:-:S09]  /*2690*/  UISETP.NE.AND UP0, UPT, UR4, 0x1, UPT ;  /* 0x000000010400788c */ /* 0x004fd2000bf05270 */
[----:B------:R-:W-:Y:S05]  /*26a0*/  BRA.U UP0, `(.L_x_42) ;  /* 0x0000000100447547 */ /* 0x000fea000b800000 */
[----:B------:R-:W2:Y:S01]  /*26b0*/  LDCU.128 UR12, c[0x0][0xb10] ;  /* 0x00016200ff0c77ac */ /* 0x000ea20008000c00 */
[----:B------:R-:W3:Y:S01]  /*26c0*/  LDCU UR16, c[0x0][0xb0c] ;  /* 0x00016180ff1077ac */ /* 0x000ee20008000800 */
[----:B------:R-:W4:Y:S01]  /*26d0*/  LDCU UR17, c[0x0][0xb20] ;  /* 0x00016400ff1177ac */ /* 0x000f220008000800 */
[----:B--2---:R-:W-:Y:S02]  /*26e0*/  UIMAD.WIDE.U32 UR10, UR37, UR12, URZ ;  /* 0x0000000c250a72a5 */ /* 0x004fe4000f8e00ff */
[----:B------:R-:W-:Y:S02]  /*26f0*/  UIMAD.WIDE.U32 UR8, UR27, UR15, URZ ;  /* 0x0000000f1b0872a5 */ /* 0x000fe4000f8e00ff */
[----:B---3--:R-:W-:Y:S02]  /*2700*/  UISETP.NE.AND UP2, UPT, UR16, 0x1, UPT ;  /* 0x000000011000788c */ /* 0x008fe4000bf45270 */
[----:B------:R-:W-:Y:S01]  /*2710*/  UISETP.NE.AND UP0, UPT, UR14, 0x1, UPT ;  /* 0x000000010e00788c */ /* 0x000fe2000bf05270 */
[----:B------:R-:W-:-:S02]  /*2720*/  UMOV UR7, UR11 ;  /* 0x0000000b00077c82 */ /* 0x000fc40008000000 */
[----:B------:R-:W-:Y:S01]  /*2730*/  UMOV UR4, UR9 ;  /* 0x0000000900047c82 */ /* 0x000fe20008000000 */
[----:B------:R-:W-:Y:S02]  /*2740*/  USHF.R.U32.HI UR7, URZ, UR13, UR7 ;  /* 0x0000000dff077299 */ /* 0x000fe40008011607 */
[----:B----4-:R-:W-:Y:S02]  /*2750*/  USHF.R.U32.HI UR4, URZ, UR17, UR4 ;  /* 0x00000011ff047299 */ /* 0x010fe40008011604 */
[----:B------:R-:W-:Y:S02]  /*2760*/  USEL UR7, UR37, UR7, !UP2 ;  /* 0x0000000725077287 */ /* 0x000fe4000d000000 */
[----:B------:R-:W-:-:S04]  /*2770*/  USEL UR4, UR27, UR4, !UP0 ;  /* 0x000000041b047287 */ /* 0x000fc8000c000000 */
[----:B------:R-:W-:Y:S02]  /*2780*/  UIADD3 UR8, UPT, UPT, UR7, -UR4, URZ ;  /* 0x8000000407087290 */ /* 0x000fe4000fffe0ff */
[----:B------:R-:W-:Y:S02]  /*2790*/  UIADD3 UR4, UPT, UPT, -UR7, UR4, URZ ;  /* 0x0000000407047290 */ /* 0x000fe4000fffe1ff */
[----:B------:R-:W-:Y:S02]  /*27a0*/  UIMAD UR27, UR8, UR14, UR27 ;  /* 0x0000000e081b72a4 */ /* 0x000fe4000f8e021b */
[----:B------:R-:W-:-:S12]  /*27b0*/  UIMAD UR37, UR4, UR16, UR37 ;  /* 0x00000010042572a4 */ /* 0x000fd8000f8e0225 */
.L_x_42:
[----:B------:R-:W-:Y:S01]  /*27c0*/  VIADD R11, R11, 0x1 ;  /* 0x000000010b0b7836 */ /* 0x000fe20000000000 */
[----:B------:R-:W-:Y:S02]  /*27d0*/  R2UR UR7, R143 ;  /* 0x000000008f0772ca */ /* 0x000fe400000e0000 */
[----:B------:R-:W-:Y:S02]  /*27e0*/  R2UR UR4, R142 ;  /* 0x000000008e0472ca */ /* 0x000fe400000e0000 */
[C---:B------:R-:W-:Y:S02]  /*27f0*/  ISETP.NE.AND P0, PT, R11.reuse, 0x2, PT ;  /* 0x000000020b00780c */ /* 0x040fe40003f05270 */
[----:B------:R-:W-:Y:S02]  /*2800*/  PLOP3.LUT P1, PT, PT, PT, PT, 0x80, 0x8 ;  /* 0x000000000008781c */ /* 0x000fe40003f2f070 */
[----:B------:R-:W-:Y:S02]  /*2810*/  SEL R3, RZ, 0x1, P0 ;  /* 0x00000001ff037807 */ /* 0x000fe40000000000 */
[----:B------:R-:W-:-:S02]  /*2820*/  SEL R11, R11, RZ, P0 ;  /* 0x000000ff0b0b7207 */ /* 0x000fc40000000000 */
[----:B------:R-:W-:Y:S01]  /*2830*/  LOP3.LUT R10, R10, R3, RZ, 0x3c, !PT ;  /* 0x000000030a0a7212 */ /* 0x000fe200078e3cff */
[----:B------:R-:W-:Y:S02]  /*2840*/  UIADD3 UR16, UPT, UPT, UR37, UR7, URZ ;  /* 0x0000000725107290 */ /* 0x000fe4000fffe0ff */
[----:B------:R-:W-:Y:S01]  /*2850*/  UIADD3 UR20, UPT, UPT, UR27, UR4, URZ ;  /* 0x000000041b147290 */ /* 0x000fe2000fffe0ff */
[----:B------:R-:W-:Y:S11]  /*2860*/  BRA.U UP1, `(.L_x_43) ;  /* 0xfffffff1013c7547 */ /* 0x000ff6000b83ffff */
[----:B------:R-:W-:Y:S01]  /*2870*/  UIADD3 UR7, UPT, UPT, UR6, 0x70, URZ ;  /* 0x0000007006077890 */ /* 0x000fe2000fffe0ff */
[----:B------:R-:W-:-:S03]  /*2880*/  SHF.L.U32 R3, R12, 0x1f, RZ ;  /* 0x0000001f0c037819 */ /* 0x000fc600000006ff */
[----:B------:R-:W-:-:S09]  /*2890*/  ULEA UR4, UR5, UR7, 0x3 ;  /* 0x0000000705047291 */ /* 0x000fd2000f8e18ff */
[----:B------:R-:W2:Y:S02]  /*28a0*/  SYNCS.PHASECHK.TRANS64.TRYWAIT P0, [UR4], R3 ;  /* 0x00000003ff0075a7 */ /* 0x000ea40008001104 */
[----:B--2---:R-:W-:Y:S05]  /*28b0*/  @!P0 BRA `(.L_x_44) ;  /* 0x00000094007c8947 */ /* 0x004fea0003800000 */
.L_x_146:
[----:B------:R-:W-:-:S04]  /*28c0*/  UIADD3 UR4, UPT, UPT, UR5, 0x1, URZ ;  /* 0x0000000105047890 */ /* 0x000fc8000fffe0ff */
[----:B------:R-:W-:-:S04]  /*28d0*/  UISETP.NE.AND UP0, UPT, UR4, 0xe, UPT ;  /* 0x0000000e0400788c */ /* 0x000fc8000bf05270 */
[----:B------:R-:W-:Y:S02]  /*28e0*/  USEL UR6, URZ, 0x1, UP0 ;  /* 0x00000001ff067887 */ /* 0x000fe40008000000 */
[----:B------:R-:W-:-:S04]  /*28f0*/  USEL UR4, UR4, URZ, UP0 ;  /* 0x000000ff04047287 */ /* 0x000fc80008000000 */
[----:B------:R-:W-:Y:S01]  /*2900*/  ULEA UR5, UR4, UR7, 0x3 ;  /* 0x0000000704057291 */ /* 0x000fe2000f8e18ff */
[----:B------:R-:W-:-:S04]  /*2910*/  LOP3.LUT R2, R12, UR6, RZ, 0x3c, !PT ;  /* 0x000000060c027c12 */ /* 0x000fc8000f8e3cff */
[----:B-1----:R-:W-:-:S04]  /*2920*/  SHF.L.U32 R3, R2, 0x1f, RZ ;  /* 0x0000001f02037819 */ /* 0x002fc800000006ff */
[----:B------:R-:W1:Y:S02]  /*2930*/  SYNCS.PHASECHK.TRANS64.TRYWAIT P0, [UR5], R3 ;  /* 0x00000003ff0075a7 */ /* 0x000e640008001105 */
[----:B-1----:R-:W-:Y:S05]  /*2940*/  @!P0 BRA `(.L_x_45) ;  /* 0x0000009400708947 */ /* 0x002fea0003800000 */
.L_x_148:
        /* <DEDUP_REMOVED lines=9> */
.L_x_150:
        /* <DEDUP_REMOVED lines=9> */
.L_x_152:
        /* <DEDUP_REMOVED lines=9> */
.L_x_154:
        /* <DEDUP_REMOVED lines=9> */
.L_x_156:
        /* <DEDUP_REMOVED lines=9> */
.L_x_158:
        /* <DEDUP_REMOVED lines=9> */
.L_x_160:
        /* <DEDUP_REMOVED lines=9> */
.L_x_162:
        /* <DEDUP_REMOVED lines=9> */
.L_x_164:
        /* <DEDUP_REMOVED lines=9> */
.L_x_166:
        /* <DEDUP_REMOVED lines=9> */
.L_x_168:
        /* <DEDUP_REMOVED lines=9> */
.L_x_170:
[----:B------:R-:W-:-:S04]  /*2f80*/  UIADD3 UR4, UPT, UPT, UR4, 0x1, URZ ;  /* 0x0000000104047890 */ /* 0x000fc8000fffe0ff */
[----:B------:R-:W-:-:S04]  /*2f90*/  UISETP.NE.AND UP0, UPT, UR4, 0xe, UPT ;  /* 0x0000000e0400788c */ /* 0x000fc8000bf05270 */
[----:B------:R-:W-:Y:S02]  /*2fa0*/  USEL UR5, URZ, 0x1, UP0 ;  /* 0x00000001ff057887 */ /* 0x000fe40008000000 */
[----:B------:R-:W-:-:S04]  /*2fb0*/  USEL UR4, UR4, URZ, UP0 ;  /* 0x000000ff04047287 */ /* 0x000fc80008000000 */
[----:B------:R-:W-:Y:S01]  /*2fc0*/  ULEA UR4, UR4, UR7, 0x3 ;  /* 0x0000000704047291 */ /* 0x000fe2000f8e18ff */
[----:B-1----:R-:W-:-:S04]  /*2fd0*/  LOP3.LUT R3, R2, UR5, RZ, 0x3c, !PT ;  /* 0x0000000502037c12 */ /* 0x002fc8000f8e3cff */
[----:B------:R-:W-:Y:S01]  /*2fe0*/  SHF.L.U32 R3, R3, 0x1f, RZ ;  /* 0x0000001f03037819 */ /* 0x000fe200000006ff */
[----:B------:R-:W-:-:S07]  /*2ff0*/  IMAD.U32 R0, RZ, RZ, UR4 ;  /* 0x00000004ff007e24 */ /* 0x000fce000f8e00ff */
.L_x_57:
[----:B-1----:R1:W2:Y:S02]  /*3000*/  SYNCS.PHASECHK.TRANS64.TRYWAIT P0, [R0+URZ], R3 ;  /* 0x00000003000075a7 */ /* 0x0022a400080011ff */
[----:B--2---:R-:W-:Y:S05]  /*3010*/  @!P0 NANOSLEEP.SYNCS 0x989680 ;  /* 0x009896800000895d */ /* 0x004fea0003900000 */
[----:B------:R-:W2:Y:S02]  /*3020*/  @!P0 SYNCS.PHASECHK.TRANS64 P0, [R0+URZ], R3 ;  /* 0x00000003000085a7 */ /* 0x000ea400080010ff */
[----:B--2---:R-:W-:Y:S05]  /*3030*/  @P0 EXIT ;  /* 0x000000000000094d */ /* 0x004fea0003800000 */
[----:B------:R-:W-:Y:S05]  /*3040*/  BRA `(.L_x_57) ;  /* 0xfffffffc00ec7947 */ /* 0x000fea000383ffff */
.L_x_23:
[----:B------:R-:W-:-:S04]  /*3050*/  UISETP.NE.AND UP0, UPT, UR45, URZ, UPT ;  /* 0x000000ff2d00728c */ /* 0x000fc8000bf05270 */
[----:B------:R-:W-:-:S09]  /*3060*/  UISETP.NE.OR UP0, UPT, UR17, 0x1, UP0 ;  /* 0x000000011100788c */ /* 0x000fd20008705670 */
[----:B------:R-:W-:Y:S05]  /*3070*/  BRA.U UP0, `(.L_x_58) ;  /* 0x0000000500487547 */ /* 0x000fea000b800000 */
[----:B------:R-:W-:Y:S01]  /*3080*/  ISETP.GE.U32.AND P2, PT, R0, 0x2, PT ;  /* 0x000000020000780c */ /* 0x000fe20003f46070 */
[----:B------:R-:W-:Y:S01]  /*3090*/  IMAD.MOV.U32 R12, RZ, RZ, 0x1 ;  /* 0x00000001ff0c7424 */ /* 0x000fe200078e00ff */
[----:B------:R-:W-:Y:S02]  /*30a0*/  CS2R R10, SRZ ;  /* 0x00000000000a7805 */ /* 0x000fe4000001ff00 */
[----:B------:R-:W-:Y:S01]  /*30b0*/  CS2R R8, SRZ ;  /* 0x0000000000087805 */ /* 0x000fe2000001ff00 */
[----:B------:R-:W-:Y:S01]  /*30c0*/  UMOV UR6, 0x400 ;  /* 0x0000040000067882 */ /* 0x000fe20000000000 */
[----:B------:R-:W-:Y:S01]  /*30d0*/  UMOV UR5, URZ ;  /* 0x000000ff00057c82 */ /* 0x000fe20008000000 */
[----:B------:R-:W-:-:S12]  /*30e0*/  ULEA UR6, UR45, UR6, 0x18 ;  /* 0x000000062d067291 */ /* 0x000fd8000f8ec0ff */
.L_x_62:
[----:B------:R-:W-:Y:S02]  /*30f0*/  LEA R2, R8, UR6, 0x3 ;  /* 0x0000000608027c11 */ /* 0x000fe4000f8e18ff */
[----:B------:R-:W-:-:S03]  /*3100*/  SHF.L.U32 R5, R9, 0x1f, RZ ;  /* 0x0000001f09057819 */ /* 0x000fc600000006ff */
[----:B------:R-:W-:Y:S01]  /*3110*/  VIADD R4, R2, 0x180 ;  /* 0x0000018002047836 */ /* 0x000fe20000000000 */
[----:B------:R-:W1:Y:S02]  /*3120*/  SYNCS.PHASECHK.TRANS64.TRYWAIT P0, [R2+URZ+0x170], R5 ;  /* 0x00017005020075a7 */ /* 0x000e6400080011ff */
[----:B-1----:R-:W-:Y:S05]  /*3130*/  @!P0 BRA `(.L_x_59) ;  /* 0x0000009000948947 */ /* 0x002fea0003800000 */
.L_x_171:
[----:B------:R-:W-:Y:S01]  /*3140*/  ULEA UR4, UR5, UR6, 0x3 ;  /* 0x0000000605047291 */ /* 0x000fe2000f8e18ff */
[----:B------:R-:W-:Y:S02]  /*3150*/  PRMT R4, RZ, 0x654, R4 ;  /* 0x00000654ff047816 */ /* 0x000fe40000000004 */
[----:B-1----:R-:W-:Y:S01]  /*3160*/  SHF.L.U32 R5, R12, 0x1f, RZ ;  /* 0x0000001f0c057819 */ /* 0x002fe200000006ff */
[----:B------:R-:W-:Y:S01]  /*3170*/  UIADD3 UR7, UPT, UPT, UR4, 0x130, URZ ;  /* 0x0000013004077890 */ /* 0x000fe2000fffe0ff */
[----:B------:R1:W-:Y:S05]  /*3180*/  SYNCS.ARRIVE.TRANS64.RED.A1T0 RZ, [R4+URZ], RZ ;  /* 0x000000ff04ff79a7 */ /* 0x0003ea00081004ff */
[----:B------:R-:W-:Y:S01]  /*3190*/  IMAD.U32 R7, RZ, RZ, UR7 ;  /* 0x00000007ff077e24 */ /* 0x000fe2000f8e00ff */
[----:B------:R-:W2:Y:S04]  /*31a0*/  SYNCS.PHASECHK.TRANS64.TRYWAIT P0, [UR4+0x140], R5 ;  /* 0x00014005ff0075a7 */ /* 0x000ea80008001104 */
[----:B------:R-:W-:Y:S01]  /*31b0*/  PRMT R6, R0, 0x654, R7 ;  /* 0x0000065400067816 */ /* 0x000fe20000000007 */
[----:B-1----:R-:W-:Y:S01]  /*31c0*/  @!P2 IMAD.MOV.U32 R4, RZ, RZ, 0x10 ;  /* 0x00000010ff04a424 */ /* 0x002fe200078e00ff */
[----:B--2---:R-:W-:Y:S06]  /*31d0*/  @!P0 BRA `(.L_x_60) ;  /* 0x0000009000808947 */ /* 0x004fec0003800000 */
.L_x_173:
[----:B------:R-:W-:Y:S01]  /*31e0*/  ULEA UR8, UR5, UR6, 0x4 ;  /* 0x0000000605087291 */ /* 0x000fe2000f8e20ff */
[----:B------:R-:W-:Y:S01]  /*31f0*/  SEL R3, R6, R3, !P2 ;  /* 0x0000000306037207 */ /* 0x000fe20005000000 */
[----:B------:R-:W-:Y:S01]  /*3200*/  UIADD3 UR9, UPT, UPT, UR4, 0x130, URZ ;  /* 0x0000013004097890 */ /* 0x000fe2000fffe0ff */
[----:B-1----:R-:W-:Y:S01]  /*3210*/  LEA R2, R11, UR6, 0x3 ;  /* 0x000000060b027c11 */ /* 0x002fe2000f8e18ff */
[----:B------:R-:W-:Y:S01]  /*3220*/  UIADD3 UR8, UPT, UPT, UR8, 0x1a0, URZ ;  /* 0x000001a008087890 */ /* 0x000fe2000fffe0ff */
[----:B------:R-:W-:Y:S01]  /*3230*/  SHF.L.U32 R5, R10, 0x1f, RZ ;  /* 0x0000001f0a057819 */ /* 0x000fe200000006ff */
[----:B------:R1:W-:Y:S01]  /*3240*/  @!P2 SYNCS.ARRIVE.TRANS64.RED RZ, [R3+URZ], R4 ;  /* 0x0000000403ffa9a7 */ /* 0x0003e200080004ff */
[----:B------:R-:W-:Y:S01]  /*3250*/  UIADD3 UR4, UPT, UPT, UR5, 0x1, URZ ;  /* 0x0000000105047890 */ /* 0x000fe2000fffe0ff */
[----:B------:R-:W-:-:S03]  /*3260*/  VIADD R8, R8, 0x1 ;  /* 0x0000000108087836 */ /* 0x000fc60000000000 */
[----:B------:R-:W-:Y:S02]  /*3270*/  UISETP.NE.AND UP0, UPT, UR4, 0x2, UPT ;  /* 0x000000020400788c */ /* 0x000fe4000bf05270 */
[----:B------:R-:W-:Y:S06]  /*3280*/  UGETNEXTWORKID.BROADCAST [UR8], [UR9] ;  /* 0x00000000080073ca */ /* 0x000fec0008000100 */
[----:B------:R-:W-:Y:S01]  /*3290*/  USEL UR7, URZ, 0x1, UP0 ;  /* 0x00000001ff077887 */ /* 0x000fe20008000000 */
[----:B------:R-:W-:Y:S01]  /*32a0*/  ISETP.NE.AND P0, PT, R8, 0x2, PT ;  /* 0x000000020800780c */ /* 0x000fe20003f05270 */
[----:B------:R-:W-:Y:S01]  /*32b0*/  USEL UR5, UR4, URZ, UP0 ;  /* 0x000000ff04057287 */ /* 0x000fe20008000000 */
[----:B------:R-:W2:Y:S03]  /*32c0*/  SYNCS.PHASECHK.TRANS64.TRYWAIT P1, [R2+URZ+0x130], R5 ;  /* 0x00013005020075a7 */ /* 0x000ea600080211ff */
[----:B------:R-:W-:Y:S01]  /*32d0*/  LOP3.LUT R12, R12, UR7, RZ, 0x3c, !PT ;  /* 0x000000070c0c7c12 */ /* 0x000fe2000f8e3cff */
[----:B-12---:R-:W-:Y:S07]  /*32e0*/  @!P1 BRA `(.L_x_61) ;  /* 0x0000009000549947 */ /* 0x006fee0003800000 */
.L_x_174:
[C---:B------:R-:W-:Y:S01]  /*32f0*/  LEA R4, R11.reuse, UR6, 0x4 ;  /* 0x000000060b047c11 */ /* 0x040fe2000f8e20ff */
[----:B-1----:R-:W-:Y:S01]  /*3300*/  VIADD R2, R2, 0x140 ;  /* 0x0000014002027836 */ /* 0x002fe20000000000 */
[----:B------:R-:W-:Y:S01]  /*3310*/  SEL R8, R8, RZ, P0 ;  /* 0x000000ff08087207 */ /* 0x000fe20000000000 */
[----:B------:R-:W-:-:S03]  /*3320*/  VIADD R11, R11, 0x1 ;  /* 0x000000010b0b7836 */ /* 0x000fc60000000000 */
[----:B------:R-:W1:Y:S01]  /*3330*/  LDS.128 R4, [R4+0x1a0] ;  /* 0x0001a00004047984 */ /* 0x000e620000000c00 */
[----:B------:R-:W-:Y:S02]  /*3340*/  PRMT R2, RZ, 0x654, R2 ;  /* 0x00000654ff027816 */ /* 0x000fe40000000002 */
[C---:B------:R-:W-:Y:S01]  /*3350*/  ISETP.NE.AND P1, PT, R11.reuse, 0x2, PT ;  /* 0x000000020b00780c */ /* 0x040fe20003f25270 */
[----:B------:R-:W-:Y:S01]  /*3360*/  @!PT LDS RZ, [RZ] ;  /* 0x00000000fffff984 */ /* 0x000fe20000000800 */
[----:B------:R-:W-:Y:S01]  /*3370*/  @!PT LDS RZ, [RZ] ;  /* 0x00000000fffff984 */ /* 0x000fe20000000800 */
[----:B------:R-:W-:Y:S01]  /*3380*/  @!PT LDS RZ, [RZ] ;  /* 0x00000000fffff984 */ /* 0x000fe20000000800 */
[----:B------:R-:W-:Y:S01]  /*3390*/  @!PT LDS RZ, [RZ] ;  /* 0x00000000fffff984 */ /* 0x000fe20000000800 */
[----:B------:R2:W-:Y:S06]  /*33a0*/  MEMBAR.ALL.CTA ;  /* 0x0000000000007992 */ /* 0x0005ec0000008000 */
[----:B--2---:R-:W2:Y:S01]  /*33b0*/  FENCE.VIEW.ASYNC.S ;  /* 0x00000000000073c6 */ /* 0x004ea20000000000 */
[----:B------:R-:W-:Y:S01]  /*33c0*/  SEL R11, R11, RZ, P1 ;  /* 0x000000ff0b0b7207 */ /* 0x000fe20000800000 */
[----:B--2---:R2:W-:Y:S01]  /*33d0*/  SYNCS.ARRIVE.TRANS64.RED.A1T0 RZ, [R2+URZ], RZ ;  /* 0x000000ff02ff79a7 */ /* 0x0045e200081004ff */
[----:B-1----:R-:W-:-:S02]  /*33e0*/  LOP3.LUT P3, RZ, R6, 0x1, RZ, 0xc0, !PT ;  /* 0x0000000106ff7812 */ /* 0x002fc4000786c0ff */
[----:B------:R-:W-:-:S04]  /*33f0*/  SEL R5, RZ, 0x1, P1 ;  /* 0x00000001ff057807 */ /* 0x000fc80000800000 */
[----:B------:R-:W-:Y:S02]  /*3400*/  LOP3.LUT R10, R10, R5, RZ, 0x3c, !PT ;  /* 0x000000050a0a7212 */ /* 0x000fe400078e3cff */
[----:B--2---:R-:W-:-:S04]  /*3410*/  SEL R2, RZ, 0x1, P0 ;  /* 0x00000001ff027807 */ /* 0x004fc80000000000 */
[----:B------:R-:W-:Y:S01]  /*3420*/  LOP3.LUT R9, R9, R2, RZ, 0x3c, !PT ;  /* 0x0000000209097212 */ /* 0x000fe200078e3cff */
[----:B------:R-:W-:Y:S06]  /*3430*/  @P3 BRA `(.L_x_62) ;  /* 0xfffffffc002c3947 */ /* 0x000fec000383ffff */
[----:B------:R-:W-:Y:S01]  /*3440*/  ULEA UR4, UR5, UR6, 0x3 ;  /* 0x0000000605047291 */ /* 0x000fe2000f8e18ff */
[----:B------:R-:W-:-:S08]  /*3450*/  SHF.L.U32 R3, R12, 0x1f, RZ ;  /* 0x0000001f0c037819 */ /* 0x000fd000000006ff */
[----:B------:R-:W1:Y:S02]  /*3460*/  SYNCS.PHASECHK.TRANS64 P0, [UR4+0x140], R3 ;  /* 0x00014003ff0075a7 */ /* 0x000e640008001004 */
[----:B-1----:R-:W-:Y:S05]  /*3470*/  @P0 BRA `(.L_x_63) ;  /* 0x0000000000080947 */ /* 0x002fea0003800000 */
[----:B------:R-:W1:Y:S02]  /*3480*/  SYNCS.PHASECHK.TRANS64.TRYWAIT P0, [UR4+0x140], R3 ;  /* 0x00014003ff0075a7 */ /* 0x000e640008001104 */
[----:B-1----:R-:W-:Y:S05]  /*3490*/  @!P0 BRA `(.L_x_64) ;  /* 0x0000008c00fc8947 */ /* 0x002fea0003800000 */
.L_x_63:
[----:B------:R-:W-:-:S04]  /*34a0*/  UIADD3 UR7, UPT, UPT, UR5, 0x1, URZ ;  /* 0x0000000105077890 */ /* 0x000fc8000fffe0ff */
[----:B------:R-:W-:-:S04]  /*34b0*/  UISETP.NE.AND UP0, UPT, UR7, 0x2, UPT ;  /* 0x000000020700788c */ /* 0x000fc8000bf05270 */
[----:B------:R-:W-:Y:S02]  /*34c0*/  USEL UR8, URZ, 0x1, UP0 ;  /* 0x00000001ff087887 */ /* 0x000fe40008000000 */
[----:B------:R-:W-:-:S04]  /*34d0*/  USEL UR7, UR7, URZ, UP0 ;  /* 0x000000ff07077287 */ /* 0x000fc80008000000 */
[----:B------:R-:W-:Y:S01]  /*34e0*/  ULEA UR7, UR7, UR6, 0x3 ;  /* 0x0000000607077291 */ /* 0x000fe2000f8e18ff */
[----:B-1----:R-:W-:-:S04]  /*34f0*/  LOP3.LUT R3, R12, UR8, RZ, 0x3c, !PT ;  /* 0x000000080c037c12 */ /* 0x002fc8000f8e3cff */
[----:B------:R-:W-:-:S04]  /*3500*/  SHF.L.U32 R0, R3, 0x1f, RZ ;  /* 0x0000001f03007819 */ /* 0x000fc800000006ff */
[----:B------:R-:W1:Y:S02]  /*3510*/  SYNCS.PHASECHK.TRANS64 P0, [UR7+0x140], R0 ;  /* 0x00014000ff0075a7 */ /* 0x000e640008001007 */
[----:B-1----:R-:W-:Y:S05]  /*3520*/  @P0 EXIT ;  /* 0x000000000000094d */ /* 0x002fea0003800000 */
[----:B------:R-:W-:Y:S02]  /*3530*/  SHF.L.U32 R3, R3, 0x1f, RZ ;  /* 0x0000001f03037819 */ /* 0x000fe400000006ff */
[----:B------:R-:W-:-:S07]  /*3540*/  MOV R0, UR7 ;  /* 0x0000000700007c02 */ /* 0x000fce0008000f00 */
.L_x_65:
[----:B-1----:R1:W2:Y:S02]  /*3550*/  SYNCS.PHASECHK.TRANS64.TRYWAIT P0, [R0+URZ+0x140], R3 ;  /* 0x00014003000075a7 */ /* 0x0022a400080011ff */
[----:B--2---:R-:W-:Y:S05]  /*3560*/  @!P0 NANOSLEEP.SYNCS 0x989680 ;  /* 0x009896800000895d */ /* 0x004fea0003900000 */
[----:B------:R-:W2:Y:S02]  /*3570*/  @!P0 SYNCS.PHASECHK.TRANS64 P0, [R0+URZ+0x140], R3 ;  /* 0x00014003000085a7 */ /* 0x000ea400080010ff */
[----:B--2---:R-:W-:Y:S05]  /*3580*/  @P0 EXIT ;  /* 0x000000000000094d */ /* 0x004fea0003800000 */
[----:B------:R-:W-:Y:S05]  /*3590*/  BRA `(.L_x_65) ;  /* 0xfffffffc00ec7947 */ /* 0x000fea000383ffff */
.L_x_58:
[----:B------:R-:W-:Y:S05]  /*35a0*/  BRA.U UP4, `(.L_x_66) ;  /* 0x0000000d04207547 */ /* 0x000fea000b800000 */
[----:B------:R-:W-:Y:S01]  /*35b0*/  UMOV UR4, 0x40 ;  /* 0x0000004000047882 */ /* 0x000fe20000000000 */
[----:B------:R-:W-:Y:S01]  /*35c0*/  NOP ;  /* 0x0000000000007918 */ /* 0x000fe20000000000 */
[----:B------:R-:W-:Y:S01]  /*35d0*/  ULEA UR5, UR45, UR4, 0x18 ;  /* 0x000000042d057291 */ /* 0x000fe2000f8ec0ff */
[----:B------:R-:W-:Y:S02]  /*35e0*/  UMOV UR6, 0x400 ;  /* 0x0000040000067882 */ /* 0x000fe40000000000 */
[----:B------:R-:W-:-:S06]  /*35f0*/  ULEA UR6, UR45, UR6, 0x18 ;  /* 0x000000062d067291 */ /* 0x000fcc000f8ec0ff */
[----:B------:R-:W1:Y:S02]  /*3600*/  LDS.U8 R0, [UR5+0x1c] ;  /* 0x00001c05ff007984 */ /* 0x000e640008000000 */
[----:B-1----:R-:W-:-:S13]  /*3610*/  ISETP.NE.AND P0, PT, R0, RZ, PT ;  /* 0x000000ff0000720c */ /* 0x002fda0003f05270 */
[----:B------:R-:W-:Y:S05]  /*3620*/  @P0 BRA `(.L_x_67) ;  /* 0x0000000000580947 */ /* 0x000fea0003800000 */
[----:B------:R-:W-:-:S13]  /*3630*/  ELECT P0, URZ, PT ;  /* 0x0000000000ff782f */ /* 0x000fda0003800000 */
[----:B------:R-:W-:Y:S05]  /*3640*/  @!P0 BRA `(.L_x_68) ;  /* 0x0000000000608947 */ /* 0x000fea0003800000 */
[----:B------:R-:W-:Y:S01]  /*3650*/  UMOV UR4, 0x10 ;  /* 0x0000001000047882 */ /* 0x000fe20000000000 */
[----:B------:R-:W-:Y:S01]  /*3660*/  HFMA2 R0, -RZ, RZ, 0, 5.9604644775390625e-08 ;  /* 0x00000001ff007431 */ /* 0x000fe200000001ff */
[----:B------:R-:W-:-:S03]  /*3670*/  MOV R3, 0xffff ;  /* 0x0000ffff00037802 */ /* 0x000fc60000000f00 */
[----:B------:R-:W-:Y:S04]  /*3680*/  DEPBAR.LE SB1, 0x36 ;  /* 0x00009d800000791a */ /* 0x000fe80000000000 */
[----:B------:R-:W1:Y:S02]  /*3690*/  UTCATOMSWS.FIND_AND_SET.ALIGN UP0, UR4, UR4 ;  /* 0x00000004000475e3 */ /* 0x000e640008000800 */
[----:B-1----:R-:W-:Y:S01]  /*36a0*/  MOV R4, UR4 ;  /* 0x0000000400047c02 */ /* 0x002fe20008000f00 */
[----:B------:R-:W-:Y:S06]  /*36b0*/  BRA.U UP0, `(.L_x_69) ;  /* 0x0000000100187547 */ /* 0x000fec000b800000 */
.L_x_70:
[----:B------:R-:W-:Y:S05]  /*36c0*/  NANOSLEEP 0x64 ;  /* 0x000000640000795d */ /* 0x000fea0003800000 */
[----:B------:R-:W-:-:S05]  /*36d0*/  UMOV UR4, 0x10 ;  /* 0x0000001000047882 */ /* 0x000fca0000000000 */
[----:B------:R-:W-:Y:S04]  /*36e0*/  DEPBAR.LE SB1, 0x36 ;  /* 0x00009d800000791a */ /* 0x000fe80000000000 */
[----:B------:R-:W1:Y:S02]  /*36f0*/  UTCATOMSWS.FIND_AND_SET.ALIGN UP0, UR4, UR4 ;  /* 0x00000004000475e3 */ /* 0x000e640008000800 */
[----:B-1----:R-:W-:Y:S01]  /*3700*/  MOV R4, UR4 ;  /* 0x0000000400047c02 */ /* 0x002fe20008000f00 */
[----:B------:R-:W-:Y:S05]  /*3710*/  BRA.U !UP0, `(.L_x_70) ;  /* 0xfffffffd08e87547 */ /* 0x000fea000b83ffff */
.L_x_69:
[-C--:B------:R-:W-:Y:S02]  /*3720*/  SHF.L.U32 R3, R3, R4.reuse, RZ ;  /* 0x0000000403037219 */ /* 0x080fe400000006ff */
[----:B------:R-:W-:Y:S01]  /*3730*/  SHF.L.U32 R0, R0, R4, RZ ;  /* 0x0000000400007219 */ /* 0x000fe200000006ff */
[----:B------:R-:W-:Y:S02]  /*3740*/  IMAD.SHL.U32 R4, R4, 0x20, RZ ;  /* 0x0000002004047824 */ /* 0x000fe400078e00ff */
[----:B------:R1:W-:Y:S04]  /*3750*/  ATOMS.OR RZ, [UR5+0x14], R3 ;  /* 0x00001403ffff798c */ /* 0x0003e8000b000005 */
[----:B------:R1:W-:Y:S04]  /*3760*/  ATOMS.OR RZ, [UR5+0x18], R0 ;  /* 0x00001800ffff798c */ /* 0x0003e8000b000005 */
[----:B------:R1:W-:Y:S01]  /*3770*/  STS [UR6+0x1c0], R4 ;  /* 0x0001c004ff007988 */ /* 0x0003e20008000806 */
[----:B------:R-:W-:Y:S05]  /*3780*/  BRA `(.L_x_68) ;  /* 0x0000000000107947 */ /* 0x000fea0003800000 */
.L_x_67:
[----:B------:R-:W-:Y:S02]  /*3790*/  MOV R0, 0xffffffff ;  /* 0xffffffff00007802 */ /* 0x000fe40000000f00 */
[----:B------:R-:W-:-:S03]  /*37a0*/  MOV R4, 0x37d0 ;  /* 0x000037d000047802 */ /* 0x000fc60000000f00 */
[----:B------:R1:W-:Y:S04]  /*37b0*/  STS [UR6+0x1c0], R0 ;  /* 0x0001c000ff007988 */ /* 0x0003e80008000806 */
[----:B-1---5:R-:W-:Y:S05]  /*37c0*/  CALL.REL.NOINC `($__internal_1_$__cuda_sm10x_tcgen05_guardrail_trap_phase_invalid_during_alloc) ;  /* 0x0000009400147944 */ /* 0x022fea0003c00000 */
.L_x_68:
[----:B------:R-:W-:Y:S05]  /*37d0*/  WARPSYNC.ALL ;  /* 0x0000000000007948 */ /* 0x000fea0003800000 */
[----:B------:R-:W2:Y:S01]  /*37e0*/  S2UR UR4, SR_CgaCtaId ;  /* 0x00000000000479c3 */ /* 0x000ea20000008800 */
[----:B------:R-:W-:Y:S01]  /*37f0*/  UMOV UR13, 0x400 ;  /* 0x00000400000d7882 */ /* 0x000fe20000000000 */
[----:B------:R-:W-:-:S06]  /*3800*/  NOP ;  /* 0x0000000000007918 */ /* 0x000fcc0000000000 */
[----:B------:R-:W-:Y:S06]  /*3810*/  BAR.ARV 0x6, 0xa0 ;  /* 0x0182800000007b1d */ /* 0x000fec0000002000 */
[----:B------:R-:W3:Y:S01]  /*3820*/  LDCU UR5, c[0x0][0x38c] ;  /* 0x00007180ff0577ac */ /* 0x000ee20008000800 */
[----:B------:R-:W-:Y:S01]  /*3830*/  LOP3.LUT R2, R2, 0xffff, RZ, 0xc0, !PT ;  /* 0x0000ffff02027812 */ /* 0x000fe200078ec0ff */
[----:B------:R-:W-:Y:S01]  /*3840*/  IMAD.MOV.U32 R11, RZ, RZ, 0x1 ;  /* 0x00000001ff0b7424 */ /* 0x000fe200078e00ff */
[----:B------:R-:W-:Y:S01]  /*3850*/  CS2R R8, SRZ ;  /* 0x0000000000087805 */ /* 0x000fe2000001ff00 */
[----:B------:R-:W4:Y:S01]  /*3860*/  LDCU UR8, c[0x0][0x38c] ;  /* 0x00007180ff0877ac */ /* 0x000f220008000800 */
[----:B------:R-:W-:Y:S01]  /*3870*/  R2UR UR15, R2 ;  /* 0x00000000020f72ca */ /* 0x000fe200000e0000 */
[----:B------:R-:W-:Y:S01]  /*3880*/  IMAD.MOV.U32 R10, RZ, RZ, RZ ;  /* 0x000000ffff0a7224 */ /* 0x000fe200078e00ff */
[----:B------:R-:W-:Y:S01]  /*3890*/  UMOV UR19, URZ ;  /* 0x000000ff00137c82 */ /* 0x000fe20008000000 */
[----:B------:R-:W-:Y:S01]  /*38a0*/  UMOV UR10, URZ ;  /* 0x000000ff000a7c82 */ /* 0x000fe20008000000 */
[----:B--2---:R-:W-:Y:S01]  /*38b0*/  ULEA UR13, UR4, UR13, 0x18 ;  /* 0x0000000d040d7291 */ /* 0x004fe2000f8ec0ff */
[----:B------:R-:W-:Y:S01]  /*38c0*/  UMOV UR20, 0x0 ;  /* 0x0000000000147882 */ /* 0x000fe20000000000 */
[----:B------:R-:W-:-:S02]  /*38d0*/  UMOV UR21, 0x84004a0 ;  /* 0x084004a000157882 */ /* 0x000fc40000000000 */
[----:B------:R-:W-:Y:S02]  /*38e0*/  UIADD3 UR6, UPT, UPT, UR13, 0xc400, URZ ;  /* 0x0000c4000d067890 */ /* 0x000fe4000fffe0ff */
[----:B------:R-:W-:Y:S02]  /*38f0*/  UIADD3 UR7, UPT, UPT, UR13, 0x1a400, URZ ;  /* 0x0001a4000d077890 */ /* 0x000fe4000fffe0ff */
[----:B---3--:R-:W-:Y:S01]  /*3900*/  UIADD3 UR5, UPT, UPT, UR5, 0x1f, URZ ;  /* 0x0000001f05057890 */ /* 0x008fe2000fffe0ff */
[----:B-1----:R-:W1:Y:S01]  /*3910*/  LDS R0, [UR13+0x1c0] ;  /* 0x0001c00dff007984 */ /* 0x002e620008000800 */
[----:B------:R-:W-:Y:S02]  /*3920*/  USHF.R.U32.HI UR6, URZ, 0x4, UR6 ;  /* 0x00000004ff067899 */ /* 0x000fe40008011606 */
[----:B------:R-:W-:Y:S02]  /*3930*/  USHF.R.S32.HI UR4, URZ, 0x1f, UR5 ;  /* 0x0000001fff047899 */ /* 0x000fe40008011405 */
[----:B------:R-:W-:-:S02]  /*3940*/  ULOP3.LUT UR6, UR6, 0x3fff, URZ, 0xc0, !UPT ;  /* 0x00003fff06067892 */ /* 0x000fc4000f8ec0ff */
[----:B------:R-:W-:Y:S02]  /*3950*/  ULEA.HI UR4, UR4, UR5, URZ, 0x5 ;  /* 0x0000000504047291 */ /* 0x000fe4000f8f28ff */
[----:B------:R-:W-:Y:S02]  /*3960*/  USHF.R.U32.HI UR5, URZ, 0x4, UR7 ;  /* 0x00000004ff057899 */ /* 0x000fe40008011607 */
[----:B------:R-:W-:Y:S02]  /*3970*/  USHF.R.S32.HI UR22, URZ, 0x5, UR4 ;  /* 0x00000005ff167899 */ /* 0x000fe40008011404 */
[----:B------:R-:W-:Y:S02]  /*3980*/  ULOP3.LUT UR5, UR5, 0x3fff, URZ, 0xc0, !UPT ;  /* 0x00003fff05057892 */ /* 0x000fe4000f8ec0ff */
[----:B------:R-:W-:Y:S02]  /*3990*/  UISETP.LT.AND UP0, UPT, UR22, 0x1, UPT ;  /* 0x000000011600788c */ /* 0x000fe4000bf01270 */
[----:B------:R-:W-:-:S02]  /*39a0*/  ULOP3.LUT UR16, UR6, 0x10000, URZ, 0xfc, !UPT ;  /* 0x0001000006107892 */ /* 0x000fc4000f8efcff */
[----:B------:R-:W-:Y:S02]  /*39b0*/  USEL UR23, UR22, 0x1, !UP0 ;  /* 0x0000000116177887 */ /* 0x000fe4000c000000 */
[----:B------:R-:W-:Y:S02]  /*39c0*/  ULOP3.LUT UR17, UR5, 0x10000, URZ, 0xfc, !UPT ;  /* 0x0001000005117892 */ /* 0x000fe4000f8efcff */
[----:B------:R-:W-:Y:S02]  /*39d0*/  UIADD3 UR23, UPT, UPT, -UR23, URZ, URZ ;  /* 0x000000ff17177290 */ /* 0x000fe4000fffe1ff */
[----:B----4-:R-:W-:Y:S01]  /*39e0*/  UISETP.GE.AND UP4, UPT, UR8, 0x1, UPT ;  /* 0x000000010800788c */ /* 0x010fe2000bf86270 */
[----:B-1----:R-:W-:-:S15]  /*39f0*/  R2UR UR24, R0 ;  /* 0x00000000001872ca */ /* 0x002fde00000e0000 */
.L_x_77:
[----:B------:R-:W-:Y:S02]  /*3a00*/  LEA R0, R10, UR13, 0x3 ;  /* 0x0000000d0a007c11 */ /* 0x000fe4000f8e18ff */
[----:B------:R-:W-:Y:S02]  /*3a10*/  SHF.L.U32 R5, R9, 0x1f, RZ ;  /* 0x0000001f09057819 */ /* 0x000fe400000006ff */
[----:B------:R-:W-:Y:S01]  /*3a20*/  PLOP3.LUT P0, PT, PT, PT, UP4, 0x80, 0x8 ;  /* 0x000000000008781c */ /* 0x000fe20003f0f048 */
[----:B------:R-:W-:Y:S01]  /*3a30*/  VIADD R3, R0, 0x140 ;  /* 0x0000014000037836 */ /* 0x000fe20000000000 */
[----:B-1----:R-:W1:Y:S02]  /*3a40*/  SYNCS.PHASECHK.TRANS64.TRYWAIT P1, [R0+URZ+0x130], R5 ;  /* 0x00013005000075a7 */ /* 0x002e6400080211ff */
[----:B-1-3--:R-:W-:Y:S09]  /*3a50*/  @!P1 BRA `(.L_x_71) ;  /* 0x0000008800a49947 */ /* 0x00aff20003800000 */
.L_x_176:
[----:B------:R-:W-:Y:S01]  /*3a60*/  LEA R4, R10, UR13, 0x4 ;  /* 0x0000000d0a047c11 */ /* 0x000fe2000f8e20ff */
[----:B------:R-:W-:Y:S01]  /*3a70*/  @UP4 ULEA UR4, UR10, UR13, 0x3 ;  /* 0x0000000d0a044291 */ /* 0x000fe2000f8e18ff */
[----:B------:R-:W-:Y:S01]  /*3a80*/  PLOP3.LUT P2, PT, PT, PT, PT, 0x80, 0x8 ;  /* 0x000000000008781c */ /* 0x000fe20003f4f070 */
[----:B------:R-:W-:Y:S01]  /*3a90*/  ULEA UR18, UR19, UR13, 0x3 ;  /* 0x0000000d13127291 */ /* 0x000fe2000f8e18ff */
[----:B------:R-:W-:Y:S02]  /*3aa0*/  PRMT R3, RZ, 0x654, R3 ;  /* 0x00000654ff037816 */ /* 0x000fe40000000003 */
[----:B-1----:R-:W1:Y:S01]  /*3ab0*/  LDS.128 R4, [R4+0x1a0] ;  /* 0x0001a00004047984 */ /* 0x002e620000000c00 */
[----:B------:R-:W-:Y:S02]  /*3ac0*/  @P0 SHF.L.U32 R2, R8, 0x1f, RZ ;  /* 0x0000001f08020819 */ /* 0x000fe400000006ff */
[----:B------:R-:W-:Y:S01]  /*3ad0*/  SHF.L.U32 R0, R11, 0x1f, RZ ;  /* 0x0000001f0b007819 */ /* 0x000fe200000006ff */
[----:B------:R-:W-:Y:S01]  /*3ae0*/  @!PT LDS RZ, [RZ] ;  /* 0x00000000fffff984 */ /* 0x000fe20000000800 */
[----:B------:R-:W-:Y:S01]  /*3af0*/  @!PT LDS RZ, [RZ] ;  /* 0x00000000fffff984 */ /* 0x000fe20000000800 */
[----:B------:R-:W-:Y:S01]  /*3b00*/  @!PT LDS RZ, [RZ] ;  /* 0x00000000fffff984 */ /* 0x000fe20000000800 */
[----:B------:R-:W-:Y:S01]  /*3b10*/  @!PT LDS RZ, [RZ] ;  /* 0x00000000fffff984 */ /* 0x000fe20000000800 */
[----:B------:R2:W-:Y:S06]  /*3b20*/  MEMBAR.ALL.CTA ;  /* 0x0000000000007992 */ /* 0x0005ec0000008000 */
[----:B--2---:R-:W2:Y:S02]  /*3b30*/  FENCE.VIEW.ASYNC.S ;  /* 0x00000000000073c6 */ /* 0x004ea40000000000 */
[----:B--2---:R2:W-:Y:S01]  /*3b40*/  SYNCS.ARRIVE.TRANS64.RED.A1T0 RZ, [R3+URZ], RZ ;  /* 0x000000ff03ff79a7 */ /* 0x0045e200081004ff */
[----:B------:R2:W3:Y:S01]  /*3b50*/  @P0 SYNCS.PHASECHK.TRANS64.TRYWAIT P2, [UR4], R2 ;  /* 0x00000002ff0005a7 */ /* 0x0004e20008041104 */
[----:B-1----:R-:W-:Y:S01]  /*3b60*/  LOP3.LUT P1, RZ, R6, 0x1, RZ, 0xc0, !PT ;  /* 0x0000000106ff7812 */ /* 0x002fe2000782c0ff */
[----:B------:R-:W1:Y:S02]  /*3b70*/  SYNCS.PHASECHK.TRANS64.TRYWAIT P0, [UR18+0x160], R0 ;  /* 0x00016000ff0075a7 */ /* 0x000e640008001112 */
[----:B-123--:R-:W-:Y:S10]  /*3b80*/  @!P0 BRA `(.L_x_72) ;  /* 0x00000088006c8947 */ /* 0x00eff40003800000 */
.L_x_178:
[----:B------:R-:W-:Y:S01]  /*3b90*/  IADD3 R10, PT, PT, R10, 0x1, RZ ;  /* 0x000000010a0a7810 */ /* 0x000fe20007ffe0ff */
[----:B------:R-:W-:Y:S06]  /*3ba0*/  BRA.U !UP4, `(.L_x_73) ;  /* 0x000000010c887547 */ /* 0x000fec000b800000 */
[----:B------:R-:W-:Y:S02]  /*3bb0*/  ULEA UR14, UR19, UR24, 0x8 ;  /* 0x00000018130e7291 */ /* 0x000fe4000f8e40ff */
[----:B------:R-:W-:Y:S01]  /*3bc0*/  UPLOP3.LUT UP2, UPT, UPT, UPT, UPT, 0x40, 0x4 ;  /* 0x000000000004789c */ /* 0x000fe20003f4e870 */
[----:B------:R-:W-:Y:S01]  /*3bd0*/  UMOV UR12, UR23 ;  /* 0x00000017000c7c82 */ /* 0x000fe20008000000 */
[----:B------:R-:W-:Y:S01]  /*3be0*/  UMOV UR11, UR22 ;  /* 0x00000016000b7c82 */ /* 0x000fe20008000000 */
[----:B------:R-:W-:-:S08]  /*3bf0*/  UMOV UR5, UR10 ;  /* 0x0000000a00057c82 */ /* 0x000fd00008000000 */
.L_x_76:
[----:B------:R-:W-:Y:S02]  /*3c00*/  UIADD3 UR12, UPT, UPT, UR12, 0x1, URZ ;  /* 0x000000010c0c7890 */ /* 0x000fe4000fffe0ff */
[----:B--2---:R-:W-:Y:S02]  /*3c10*/  ULEA UR6, UR5, UR13, 0x3 ;  /* 0x0000000d05067291 */ /* 0x004fe4000f8e18ff */
[----:B------:R-:W-:Y:S01]  /*3c20*/  UISETP.NE.AND UP3, UPT, UR12, URZ, UPT ;  /* 0x000000ff0c00728c */ /* 0x000fe2000bf65270 */
[----:B---3--:R-:W-:Y:S10]  /*3c30*/  @P2 BRA `(.L_x_74) ;  /* 0x00000000000c2947 */ /* 0x008ff40003800000 */
[----:B-1----:R-:W-:Y:S04]  /*3c40*/  SHF.L.U32 R3, R8, 0x1f, RZ ;  /* 0x0000001f08037819 */ /* 0x002fe800000006ff */
[----:B------:R-:W1:Y:S02]  /*3c50*/  SYNCS.PHASECHK.TRANS64.TRYWAIT P0, [UR6], R3 ;  /* 0x00000003ff0075a7 */ /* 0x000e640008001106 */
[----:B-1----:R-:W-:Y:S05]  /*3c60*/  @!P0 BRA `(.L_x_75) ;  /* 0x00000088004c8947 */ /* 0x002fea0003800000 */
.L_x_74:
[----:B------:R-:W-:Y:S01]  /*3c70*/  UISETP.NE.AND UP0, UPT, UR11, 0x1, UPT ;  /* 0x000000010b00788c */ /* 0x000fe2000bf05270 */
[----:B------:R-:W-:Y:S01]  /*3c80*/  PLOP3.LUT P2, PT, PT, PT, PT, 0x80, 0x8 ;  /* 0x000000000008781c */ /* 0x000fe20003f4f070 */
[----:B------:R-:W-:Y:S02]  /*3c90*/  UIADD3 UR4, UPT, UPT, UR5, 0x1, URZ ;  /* 0x0000000105047890 */ /* 0x000fe4000fffe0ff */
[----:B------:R-:W-:Y:S02]  /*3ca0*/  ULEA UR8, UR5, UR17, 0x9 ;  /* 0x0000001105087291 */ /* 0x000fe4000f8e48ff */
[----:B------:R-:W-:Y:S01]  /*3cb0*/  UISETP.NE.AND UP1, UPT, UR4, 0xe, UPT ;  /* 0x0000000e0400788c */ /* 0x000fe2000bf25270 */
[----:B------:R-:W-:Y:S01]  /*3cc0*/  PLOP3.LUT P0, PT, PT, PT, UP0, 0x80, 0x8 ;  /* 0x000000000008781c */ /* 0x000fe20003f0f008 */
[----:B------:R-:W-:Y:S02]  /*3cd0*/  UIADD3 UR11, UPT, UPT, UR11, -0x1, URZ ;  /* 0xffffffff0b0b7890 */ /* 0x000fe4000fffe0ff */
[----:B------:R-:W-:Y:S02]  /*3ce0*/  USEL UR7, URZ, 0x1, UP1 ;  /* 0x00000001ff077887 */ /* 0x000fe40008800000 */
[----:B------:R-:W-:Y:S01]  /*3cf0*/  USEL UR10, UR4, URZ, UP1 ;  /* 0x000000ff040a7287 */ /* 0x000fe20008800000 */
[----:B------:R-:W-:Y:S03]  /*3d00*/  UMOV UR9, 0xc0004010 ;  /* 0xc000401000097882 */ /* 0x000fe60000000000 */
[----:B------:R-:W-:Y:S01]  /*3d10*/  @UP0 ULEA UR4, UR10, UR13, 0x3 ;  /* 0x0000000d0a040291 */ /* 0x000fe2000f8e18ff */
[----:B------:R-:W-:Y:S01]  /*3d20*/  LOP3.LUT R8, R8, UR7, RZ, 0x3c, !PT ;  /* 0x0000000708087c12 */ /* 0x000fe2000f8e3cff */
[----:B------:R-:W-:Y:S03]  /*3d30*/  UMOV UR7, 0xc0004010 ;  /* 0xc000401000077882 */ /* 0x000fe60000000000 */
[----:B-1----:R-:W-:Y:S04]  /*3d40*/  @P0 SHF.L.U32 R0, R8, 0x1f, RZ ;  /* 0x0000001f08000819 */ /* 0x002fe800000006ff */
[----:B------:R2:W3:Y:S01]  /*3d50*/  @P0 SYNCS.PHASECHK.TRANS64.TRYWAIT P2, [UR4], R0 ;  /* 0x00000000ff0005a7 */ /* 0x0004e20008041104 */
[----:B------:R-:W-:Y:S02]  /*3d60*/  UIADD3 UR4, UPT, UPT, UR6, 0x70, URZ ;  /* 0x0000007006047890 */ /* 0x000fe4000fffe0ff */
[----:B------:R-:W-:Y:S03]  /*3d70*/  ULEA UR6, UR5, UR16, 0x8 ;  /* 0x0000001005067291 */ /* 0x000fe6000f8e40ff */
[----:B------:R-:W-:Y:S06]  /*3d80*/  UMOV UR5, UR10 ;  /* 0x0000000a00057c82 */ /* 0x000fec0008000000 */
[----:B------:R2:W-:Y:S01]  /*3d90*/  UTCIMMA gdesc[UR6], gdesc[UR8], tmem[UR14], tmem[UR20], idesc[UR21], UP2 ;  /* 0x00ff1408060075ea */ /* 0x0005e2000900010e */
[----:B------:R-:W-:Y:S01]  /*3da0*/  UPLOP3.LUT UP2, UPT, UPT, UPT, UPT, 0x80, 0x8 ;  /* 0x000000000008789c */ /* 0x000fe20003f4f070 */
[----:B------:R2:W-:Y:S01]  /*3db0*/  UTCBAR.MULTICAST [UR4], URZ, UR15 ;  /* 0x000000ff040073e9 */ /* 0x0005e2000800080f */
[----:B------:R-:W-:Y:S09]  /*3dc0*/  BRA.U UP3, `(.L_x_76) ;  /* 0xfffffffd038c7547 */ /* 0x000ff2000b83ffff */
.L_x_73:
[----:B--2---:R-:W-:Y:S01]  /*3dd0*/  UIADD3 UR4, UPT, UPT, UR19, 0x1, URZ ;  /* 0x0000000113047890 */ /* 0x004fe2000fffe0ff */
[C---:B------:R-:W-:Y:S01]  /*3de0*/  ISETP.NE.AND P0, PT, R10.reuse, 0x2, PT ;  /* 0x000000020a00780c */ /* 0x040fe20003f05270 */
[----:B------:R-:W-:Y:S02]  /*3df0*/  UIADD3 UR5, UPT, UPT, UR18, 0x150, URZ ;  /* 0x0000015012057890 */ /* 0x000fe4000fffe0ff */
[----:B------:R-:W-:Y:S01]  /*3e00*/  UISETP.NE.AND UP0, UPT, UR4, 0x2, UPT ;  /* 0x000000020400788c */ /* 0x000fe2000bf05270 */
[----:B-1----:R-:W-:Y:S02]  /*3e10*/  SEL R0, RZ, 0x1, P0 ;  /* 0x00000001ff007807 */ /* 0x002fe40000000000 */
[----:B------:R-:W-:Y:S01]  /*3e20*/  SEL R10, R10, RZ, P0 ;  /* 0x000000ff0a0a7207 */ /* 0x000fe20000000000 */
[----:B------:R-:W-:Y:S01]  /*3e30*/  USEL UR6, URZ, 0x1, UP0 ;  /* 0x00000001ff067887 */ /* 0x000fe20008000000 */
[----:B------:R-:W-:Y:S01]  /*3e40*/  LOP3.LUT R9, R9, R0, RZ, 0x3c, !PT ;  /* 0x0000000009097212 */ /* 0x000fe200078e3cff */
[----:B------:R-:W-:Y:S01]  /*3e50*/  USEL UR19, UR4, URZ, UP0 ;  /* 0x000000ff04137287 */ /* 0x000fe20008000000 */
[----:B------:R1:W-:Y:S03]  /*3e60*/  UTCBAR [UR5], URZ ;  /* 0x000000ff050073e9 */ /* 0x0003e600080000ff */
[----:B------:R-:W-:Y:S01]  /*3e70*/  LOP3.LUT R11, R11, UR6, RZ, 0x3c, !PT ;  /* 0x000000060b0b7c12 */ /* 0x000fe2000f8e3cff */
[----:B------:R-:W-:Y:S07]  /*3e80*/  @P1 BRA `(.L_x_77) ;  /* 0xfffffff800dc1947 */ /* 0x000fee000383ffff */
[----:B------:R-:W2:Y:S01]  /*3e90*/  S2UR UR7, SR_CgaCtaId ;  /* 0x00000000000779c3 */ /* 0x000ea20000008800 */
[----:B------:R-:W-:Y:S01]  /*3ea0*/  ELECT P0, URZ, PT ;  /* 0x0000000000ff782f */ /* 0x000fe20003800000 */
[----:B------:R-:W-:Y:S01]  /*3eb0*/  IMAD.MOV.U32 R0, RZ, RZ, 0x1 ;  /* 0x00000001ff007424 */ /* 0x000fe200078e00ff */
[----:B------:R-:W-:Y:S01]  /*3ec0*/  UIADD3 UR13, UPT, UPT, UR13, 0x160, URZ ;  /* 0x000001600d0d7890 */ /* 0x000fe2000fffe0ff */
[----:B------:R-:W-:Y:S01]  /*3ed0*/  SHF.L.U32 R3, R11, 0x1f, RZ ;  /* 0x0000001f0b037819 */ /* 0x000fe200000006ff */
[----:B------:R-:W-:-:S03]  /*3ee0*/  UMOV UR4, 0x40 ;  /* 0x0000004000047882 */ /* 0x000fc60000000000 */
[----:B------:R-:W-:Y:S01]  /*3ef0*/  UVIRTCOUNT.DEALLOC.SMPOOL 0x80 ;  /* 0x000000800000784c */ /* 0x000fe20000000000 */
[----:B--2---:R-:W-:Y:S02]  /*3f00*/  ULEA UR7, UR7, UR4, 0x18 ;  /* 0x0000000407077291 */ /* 0x004fe4000f8ec0ff */
[----:B------:R-:W-:-:S07]  /*3f10*/  ULEA UR4, UR19, UR13, 0x3 ;  /* 0x0000000d13047291 */ /* 0x000fce000f8e18ff */
[----:B------:R2:W-:Y:S02]  /*3f20*/  @P0 STS.U8 [UR7+0x1c], R0 ;  /* 0x00001c00ff000988 */ /* 0x0005e40008000007 */
[----:B------:R-:W4:Y:S02]  /*3f30*/  SYNCS.PHASECHK.TRANS64.TRYWAIT P0, [UR4], R3 ;  /* 0x00000003ff0075a7 */ /* 0x000f240008001104 */
[----:B--2-4-:R-:W-:Y:S05]  /*3f40*/  @!P0 BRA `(.L_x_78) ;  /* 0x0000008400ac8947 */ /* 0x014fea0003800000 */
.L_x_181:
[----:B------:R-:W-:-:S04]  /*3f50*/  UIADD3 UR4, UPT, UPT, UR19, 0x1, URZ ;  /* 0x0000000113047890 */ /* 0x000fc8000fffe0ff */
[----:B------:R-:W-:-:S04]  /*3f60*/  UISETP.NE.AND UP0, UPT, UR4, 0x2, UPT ;  /* 0x000000020400788c */ /* 0x000fc8000bf05270 */
[----:B-1----:R-:W-:Y:S02]  /*3f70*/  USEL UR5, URZ, 0x1, UP0 ;  /* 0x00000001ff057887 */ /* 0x002fe40008000000 */
[----:B------:R-:W-:-:S04]  /*3f80*/  USEL UR4, UR4, URZ, UP0 ;  /* 0x000000ff04047287 */ /* 0x000fc80008000000 */
[----:B------:R-:W-:Y:S01]  /*3f90*/  ULEA UR4, UR4, UR13, 0x3 ;  /* 0x0000000d04047291 */ /* 0x000fe2000f8e18ff */
[----:B--2---:R-:W-:-:S04]  /*3fa0*/  LOP3.LUT R3, R11, UR5, RZ, 0x3c, !PT ;  /* 0x000000050b037c12 */ /* 0x004fc8000f8e3cff */
[----:B------:R-:W-:-:S04]  /*3fb0*/  SHF.L.U32 R3, R3, 0x1f, RZ ;  /* 0x0000001f03037819 */ /* 0x000fc800000006ff */
[----:B------:R-:W1:Y:S02]  /*3fc0*/  SYNCS.PHASECHK.TRANS64.TRYWAIT P0, [UR4], R3 ;  /* 0x00000003ff0075a7 */ /* 0x000e640008001104 */
[----:B-1----:R-:W-:Y:S05]  /*3fd0*/  @!P0 BRA `(.L_x_79) ;  /* 0x0000008400a08947 */ /* 0x002fea0003800000 */
.L_x_183:
[----:B------:R-:W-:Y:S01]  /*3fe0*/  NOP ;  /* 0x0000000000007918 */ /* 0x000fe20000000000 */
[----:B-1----:R-:W1:Y:S01]  /*3ff0*/  LDS R0, [UR7+0x14] ;  /* 0x00001407ff007984 */ /* 0x002e620008000800 */
[----:B------:R-:W-:Y:S01]  /*4000*/  ULOP3.LUT UR4, UR24, 0xffff, URZ, 0xc0, !UPT ;  /* 0x0000ffff18047892 */ /* 0x000fe2000f8ec0ff */
[----:B------:R-:W-:Y:S01]  /*4010*/  UMOV UR5, 0xffff ;  /* 0x0000ffff00057882 */ /* 0x000fe20000000000 */
[----:B------:R-:W-:Y:S02]  /*4020*/  UMOV UR6, 0x1 ;  /* 0x0000000100067882 */ /* 0x000fe40000000000 */
[----:B------:R-:W-:-:S04]  /*4030*/  USHF.R.U32.HI UR4, URZ, 0x5, UR4 ;  /* 0x00000005ff047899 */ /* 0x000fc80008011604 */
[----:B------:R-:W-:Y:S02]  /*4040*/  USHF.L.U32 UR5, UR5, UR4, URZ ;  /* 0x0000000405057299 */ /* 0x000fe400080006ff */
[----:B------:R-:W-:-:S04]  /*4050*/  USHF.L.U32 UR4, UR6, UR4, URZ ;  /* 0x0000000406047299 */ /* 0x000fc800080006ff */
[----:B-1----:R-:W-:-:S04]  /*4060*/  LOP3.LUT R0, R0, UR5, RZ, 0xc0, !PT ;  /* 0x0000000500007c12 */ /* 0x002fc8000f8ec0ff */
[----:B------:R-:W-:-:S13]  /*4070*/  ISETP.NE.AND P0, PT, R0, UR5, PT ;  /* 0x0000000500007c0c */ /* 0x000fda000bf05270 */
[----:B------:R-:W-:Y:S05]  /*4080*/  @P0 BRA `(.L_x_80) ;  /* 0x0000000000580947 */ /* 0x000fea0003800000 */
[----:B------:R-:W1:Y:S02]  /*4090*/  LDS R0, [UR7+0x18] ;  /* 0x00001807ff007984 */ /* 0x000e640008000800 */
[----:B-1----:R-:W-:-:S04]  /*40a0*/  LOP3.LUT R0, R0, UR4, RZ, 0xc0, !PT ;  /* 0x0000000400007c12 */ /* 0x002fc8000f8ec0ff */
[----:B------:R-:W-:-:S13]  /*40b0*/  ISETP.NE.AND P0, PT, R0, UR4, PT ;  /* 0x0000000400007c0c */ /* 0x000fda000bf05270 */
[----:B------:R-:W-:Y:S05]  /*40c0*/  @P0 BRA `(.L_x_81) ;  /* 0x00000000003c0947 */ /* 0x000fea0003800000 */
[----:B------:R-:W1:Y:S01]  /*40d0*/  S2R R2, SR_LANEID ;  /* 0x0000000000027919 */ /* 0x000e620000000000 */
[----:B------:R-:W-:Y:S01]  /*40e0*/  ULOP3.LUT UR5, URZ, UR5, URZ, 0x33, !UPT ;  /* 0x00000005ff057292 */ /* 0x000fe2000f8e33ff */
[----:B------:R-:W-:Y:S01]  /*40f0*/  LOP3.LUT R4, RZ, UR4, RZ, 0x33, !PT ;  /* 0x00000004ff047c12 */ /* 0x000fe2000f8e33ff */
[----:B------:R-:W-:Y:S02]  /*4100*/  VOTEU.ANY UR4, UPT, PT ;  /* 0x0000000000047886 */ /* 0x000fe400038e0100 */
[----:B------:R-:W-:Y:S01]  /*4110*/  UFLO.U32 UR4, UR4 ;  /* 0x00000004000472bd */ /* 0x000fe200080e0000 */
[----:B------:R-:W2:Y:S01]  /*4120*/  REDUX UR6, R4 ;  /* 0x00000000040673c4 */ /* 0x000ea20000000000 */
[----:B------:R-:W-:-:S06]  /*4130*/  IMAD.U32 R0, RZ, RZ, UR5 ;  /* 0x00000005ff007e24 */ /* 0x000fcc000f8e00ff */
[----:B------:R4:W-:Y:S01]  /*4140*/  UTCATOMSWS.AND URZ, UR5 ;  /* 0x0000000500ff79e3 */ /* 0x0009e20008000000 */
[----:B------:R-:W3:Y:S01]  /*4150*/  REDUX UR8, R0 ;  /* 0x00000000000873c4 */ /* 0x000ee20000000000 */
[----:B-1----:R-:W-:Y:S01]  /*4160*/  ISETP.EQ.U32.AND P0, PT, R2, UR4, PT ;  /* 0x0000000402007c0c */ /* 0x002fe2000bf02070 */
[----:B--2---:R-:W-:Y:S01]  /*4170*/  IMAD.U32 R2, RZ, RZ, UR6 ;  /* 0x00000006ff027e24 */ /* 0x004fe2000f8e00ff */
[----:B---3--:R-:W-:-:S11]  /*4180*/  MOV R3, UR8 ;  /* 0x0000000800037c02 */ /* 0x008fd60008000f00 */
[----:B------:R4:W-:Y:S04]  /*4190*/  @P0 ATOMS.AND RZ, [UR7+0x14], R3 ;  /* 0x00001403ffff098c */ /* 0x0009e8000a800007 */
[----:B------:R4:W-:Y:S01]  /*41a0*/  @P0 ATOMS.AND RZ, [UR7+0x18], R2 ;  /* 0x00001802ffff098c */ /* 0x0009e2000a800007 */
[----:B------:R-:W-:Y:S05]  /*41b0*/  BRA `(.L_x_82) ;  /* 0x0000000000147947 */ /* 0x000fea0003800000 */
.L_x_81:
[----:B------:R-:W-:Y:S02]  /*41c0*/  MOV R2, 0x41e0 ;  /* 0x000041e000027802 */ /* 0x000fe40000000f00 */
[----:B---3-5:R-:W-:Y:S05]  /*41d0*/  CALL.REL.NOINC `($__internal_0_$__cuda_sm10x_tcgen05_guardrail_trap_col_being_dealloced_not_returned_by_alloc) ;  /* 0x0000008800847944 */ /* 0x028fea0003c00000 */
[----:B------:R-:W-:Y:S05]  /*41e0*/  BRA `(.L_x_82) ;  /* 0x0000000000087947 */ /* 0x000fea0003800000 */
.L_x_80:
[----:B------:R-:W-:Y:S02]  /*41f0*/  MOV R2, 0x4210 ;  /* 0x0000421000027802 */ /* 0x000fe40000000f00 */
[----:B---3-5:R-:W-:Y:S05]  /*4200*/  CALL.REL.NOINC `($__internal_2_$__cuda_sm10x_tcgen05_guardrail_trap_unallocated_columns_being_dealloced) ;  /* 0x0000008800907944 */ /* 0x028fea0003c00000 */
.L_x_82:
[----:B------:R-:W-:Y:S01]  /*4210*/  NOP ;  /* 0x0000000000007918 */ /* 0x000fe20000000000 */
[----:B----4-:R-:W-:Y:S05]  /*4220*/  EXIT ;  /* 0x000000000000794d */ /* 0x010fea0003800000 */
.L_x_66:
[----:B------:R-:W-:-:S09]  /*4230*/  UISETP.NE.OR UP0, UPT, UR17, 0x3, !UP3 ;  /* 0x000000031100788c */ /* 0x000fd2000df05670 */
[----:B------:R-:W-:Y:S05]  /*4240*/  BRA.U UP0, `(.L_x_83) ;  /* 0x0000001100587547 */ /* 0x000fea000b800000 */
[----:B------:R-:W1:Y:S01]  /*4250*/  LDCU UR31, c[0x0][0x370] ;  /* 0x00006e00ff1f77ac */ /* 0x000e620008000800 */
[----:B------:R-:W2:Y:S01]  /*4260*/  LDC.64 R16, c[0x0][0x348] ;  /* 0x0000d200ff107b82 */ /* 0x000ea20000000a00 */
[----:B------:R-:W-:Y:S02]  /*4270*/  HFMA2 R13, -RZ, RZ, 0, 0 ;  /* 0x00000000ff0d7431 */ /* 0x000fe400000001ff */
[----:B------:R-:W-:Y:S01]  /*4280*/  IMAD.MOV.U32 R15, RZ, RZ, 0x1 ;  /* 0x00000001ff0f7424 */ /* 0x000fe200078e00ff */
[----:B------:R-:W1:Y:S01]  /*4290*/  LDCU.128 UR48, c[0x0][0xb10] ;  /* 0x00016200ff3077ac */ /* 0x000e620008000c00 */
[----:B------:R-:W-:Y:S01]  /*42a0*/  IMAD.MOV.U32 R14, RZ, RZ, RZ ;  /* 0x000000ffff0e7224 */ /* 0x000fe200078e00ff */
[----:B------:R-:W-:Y:S01]  /*42b0*/  MOV R7, 0x2000 ;  /* 0x0000200000077802 */ /* 0x000fe20000000f00 */
[----:B------:R-:W3:Y:S01]  /*42c0*/  LDCU UR30, c[0x0][0x374] ;  /* 0x00006e80ff1e77ac */ /* 0x000ee20008000800 */
[----:B------:R-:W4:Y:S01]  /*42d0*/  LDC.64 R2, c[0x0][0x888] ;  /* 0x00022200ff027b82 */ /* 0x000f220000000a00 */
[----:B------:R-:W3:Y:S01]  /*42e0*/  LDCU UR15, c[0x0][0xb0c] ;  /* 0x00016180ff0f77ac */ /* 0x000ee20008000800 */
[----:B------:R-:W2:Y:S06]  /*42f0*/  LDCU UR40, c[0x0][0xb20] ;  /* 0x00016400ff2877ac */ /* 0x000eac0008000800 */
[----:B------:R-:W4:Y:S01]  /*4300*/  LDC.64 R4, c[0x0][0x890] ;  /* 0x00022400ff047b82 */ /* 0x000f220000000a00 */
[----:B------:R-:W2:Y:S01]  /*4310*/  LDCU UR4, c[0x0][0xb30] ;  /* 0x00016600ff0477ac */ /* 0x000ea20008000800 */
[----:B------:R-:W-:Y:S01]  /*4320*/  UMOV UR21, 0x400 ;  /* 0x0000040000157882 */ /* 0x000fe20000000000 */
[----:B-1----:R-:W-:-:S02]  /*4330*/  UIMAD.WIDE.U32 UR6, UR31, UR48, URZ ;  /* 0x000000301f0672a5 */ /* 0x002fc4000f8e00ff */
[----:B---3--:R-:W-:Y:S02]  /*4340*/  UIMAD.WIDE.U32 UR8, UR30, UR51, URZ ;  /* 0x000000331e0872a5 */ /* 0x008fe4000f8e00ff */
[----:B------:R-:W-:Y:S02]  /*4350*/  ULEA UR21, UR45, UR21, 0x18 ;  /* 0x000000152d157291 */ /* 0x000fe4000f8ec0ff */
[----:B------:R-:W-:Y:S02]  /*4360*/  UPLOP3.LUT UP3, UPT, UPT, UPT, UPT, 0x40, 0x4 ;  /* 0x000000000004789c */ /* 0x000fe40003f6e870 */
[----:B------:R-:W-:Y:S01]  /*4370*/  UIADD3 UR37, UPT, UPT, UR21, 0xf8, URZ ;  /* 0x000000f815257890 */ /* 0x000fe2000fffe0ff */
[----:B------:R-:W-:Y:S01]  /*4380*/  UMOV UR6, UR7 ;  /* 0x0000000700067c82 */ /* 0x000fe20008000000 */
[----:B------:R-:W-:Y:S01]  /*4390*/  UMOV UR38, UR9 ;  /* 0x0000000900267c82 */ /* 0x000fe20008000000 */
[----:B------:R-:W-:Y:S02]  /*43a0*/  UISETP.GE.AND UP0, UPT, UR42, 0x1, UPT ;  /* 0x000000012a00788c */ /* 0x000fe4000bf06270 */
[----:B------:R-:W-:Y:S01]  /*43b0*/  UISETP.NE.AND UP4, UPT, UR42, 0x1, UPT ;  /* 0x000000012a00788c */ /* 0x000fe2000bf85270 */
[----:B------:R-:W1:Y:S01]  /*43c0*/  LDCU.64 UR22, c[0x0][0xb28] ;  /* 0x00016500ff1677ac */ /* 0x000e620008000a00 */
[----:B------:R-:W-:-:S02]  /*43d0*/  UISETP.NE.AND UP6, UPT, UR15, 0x1, UPT ;  /* 0x000000010f00788c */ /* 0x000fc4000bfc5270 */
[----:B------:R-:W-:Y:S02]  /*43e0*/  UISETP.NE.AND UP5, UPT, UR50, 0x1, UPT ;  /* 0x000000013200788c */ /* 0x000fe4000bfa5270 */
[----:B------:R-:W-:Y:S02]  /*43f0*/  UIADD3 UR33, UPT, UPT, UR21, 0xe0, URZ ;  /* 0x000000e015217890 */ /* 0x000fe4000fffe0ff */
[----:B------:R-:W-:Y:S02]  /*4400*/  UIADD3 UR25, UPT, UPT, UR21, 0xe8, URZ ;  /* 0x000000e815197890 */ /* 0x000fe4000fffe0ff */
[----:B------:R-:W-:Y:S02]  /*4410*/  UIADD3 UR17, UPT, UPT, UR21, 0xf0, URZ ;  /* 0x000000f015117890 */ /* 0x000fe4000fffe0ff */
[----:B------:R-:W-:Y:S02]  /*4420*/  UPRMT UR37, UR45, 0x654, UR37 ;  /* 0x000006542d257896 */ /* 0x000fe40008000025 */
[----:B------:R-:W-:-:S02]  /*4430*/  USHF.R.U32.HI UR39, URZ, UR49, UR6 ;  /* 0x00000031ff277299 */ /* 0x000fc40008011606 */
[----:B--2---:R-:W-:Y:S02]  /*4440*/  USHF.R.U32.HI UR38, URZ, UR40, UR38 ;  /* 0x00000028ff267299 */ /* 0x004fe40008011626 */
[----:B------:R-:W-:-:S11]  /*4450*/  UISETP.NE.AND UP2, UPT, UR4, 0x1, UPT ;  /* 0x000000010400788c */ /* 0x000fd6000bf45270 */
.L_x_94:
[C---:B------:R-:W-:Y:S02]  /*4460*/  LEA R12, R14.reuse, UR21, 0x3 ;  /* 0x000000150e0c7c11 */ /* 0x040fe4000f8e18ff */
[----:B------:R-:W-:Y:S02]  /*4470*/  SHF.L.U32 R9, R13, 0x1f, RZ ;  /* 0x0000001f0d097819 */ /* 0x000fe400000006ff */
[----:B------:R-:W-:Y:S02]  /*4480*/  LEA R10, R14, UR21, 0x4 ;  /* 0x000000150e0a7c11 */ /* 0x000fe4000f8e20ff */
[----:B--2---:R-:W2:Y:S02]  /*4490*/  SYNCS.PHASECHK.TRANS64.TRYWAIT P0, [R12+URZ+0x130], R9 ;  /* 0x000130090c0075a7 */ /* 0x004ea400080011ff */
[----:B--2---:R-:W-:Y:S05]  /*44a0*/  @!P0 BRA `(.L_x_84) ;  /* 0x0000008000848947 */ /* 0x004fea0003800000 */
.L_x_184:
[----:B--2---:R-:W2:Y:S01]  /*44b0*/  LDS.128 R8, [R10+0x1a0] ;  /* 0x0001a0000a087984 */ /* 0x004ea20000000c00 */
[----:B------:R-:W-:Y:S01]  /*44c0*/  UISETP.GE.AND UP0, UPT, UR42, 0x1, UPT ;  /* 0x000000012a00788c */ /* 0x000fe2000bf06270 */
[----:B------:R-:W-:Y:S01]  /*44d0*/  @!PT LDS RZ, [RZ] ;  /* 0x00000000fffff984 */ /* 0x000fe20000000800 */
[----:B------:R-:W-:Y:S01]  /*44e0*/  @!PT LDS RZ, [RZ] ;  /* 0x00000000fffff984 */ /* 0x000fe20000000800 */
[----:B------:R-:W-:Y:S01]  /*44f0*/  @!PT LDS RZ, [RZ] ;  /* 0x00000000fffff984 */ /* 0x000fe20000000800 */
[----:B------:R-:W-:Y:S01]  /*4500*/  @!PT LDS RZ, [RZ] ;  /* 0x00000000fffff984 */ /* 0x000fe20000000800 */
[----:B------:R3:W-:Y:S06]  /*4510*/  MEMBAR.ALL.CTA ;  /* 0x0000000000007992 */ /* 0x0007ec0000008000 */
[----:B---3--:R-:W3:Y:S01]  /*4520*/  FENCE.VIEW.ASYNC.S ;  /* 0x00000000000073c6 */ /* 0x008ee20000000000 */
[----:B--2---:R-:W-:Y:S11]  /*4530*/  LOP3.LUT P0, RZ, R10, 0x1, RZ, 0xc0, !PT ;  /* 0x000000010aff7812 */ /* 0x004ff6000780c0ff */
[----:B------:R-:W-:Y:S02]  /*4540*/  @!UPT UIADD3 URZ, UPT, UPT, URZ, URZ, URZ ;  /* 0x000000fffffff290 */ /* 0x000fe4000fffe0ff */
[----:B---3--:R-:W-:Y:S01]  /*4550*/  VOTEU.ANY UP1, P0 ;  /* 0x0000000000ff7886 */ /* 0x008fe20000020100 */
[----:B------:R-:W-:Y:S11]  /*4560*/  PLOP3.LUT P0, PT, PT, PT, UP1, 0x80, 0x8 ;  /* 0x000000000008781c */ /* 0x000ff60003f0f018 */
[----:B------:R-:W-:Y:S02]  /*4570*/  @!UPT UIADD3 URZ, UPT, UPT, URZ, URZ, URZ ;  /* 0x000000fffffff290 */ /* 0x000fe4000fffe0ff */
[----:B------:R-:W-:Y:S02]  /*4580*/  @P0 SHF.R.U32.HI R0, RZ, 0x10, R9 ;  /* 0x00000010ff000819 */ /* 0x000fe40000011609 */
[----:B------:R-:W-:Y:S02]  /*4590*/  @P0 MOV R6, R8 ;  /* 0x0000000800060202 */ /* 0x000fe40000000f00 */
[----:B------:R-:W-:Y:S01]  /*45a0*/  @P0 R2UR UR4, R0 ;  /* 0x00000000000402ca */ /* 0x000fe200000e0000 */
[----:B------:R-:W-:Y:S01]  /*45b0*/  VIADD R0, R12, 0x140 ;  /* 0x000001400c007836 */ /* 0x000fe20000000000 */
[----:B------:R-:W-:Y:S02]  /*45c0*/  @P0 LOP3.LUT R8, R9, 0xffff, RZ, 0xc0, !PT ;  /* 0x0000ffff09080812 */ /* 0x000fe400078ec0ff */
[----:B------:R-:W-:Y:S02]  /*45d0*/  @P0 R2UR UR6, R6 ;  /* 0x00000000060602ca */ /* 0x000fe400000e0000 */
[----:B------:R-:W-:Y:S02]  /*45e0*/  PRMT R0, RZ, 0x654, R0 ;  /* 0x00000654ff007816 */ /* 0x000fe40000000000 */
[----:B------:R-:W-:Y:S02]  /*45f0*/  @P0 R2UR UR5, R8 ;  /* 0x00000000080502ca */ /* 0x000fe400000e0000 */
[----:B------:R2:W-:Y:S03]  /*4600*/  SYNCS.ARRIVE.TRANS64.RED.A1T0 RZ, [R0+URZ], RZ ;  /* 0x000000ff00ff79a7 */ /* 0x0005e600081004ff */
[----:B------:R-:W-:Y:S04]  /*4610*/  @UP1 UMOV UR29, UR4 ;  /* 0x00000004001d1c82 */ /* 0x000fe80008000000 */
[----:B------:R-:W-:Y:S04]  /*4620*/  @UP1 UMOV UR14, UR6 ;  /* 0x00000006000e1c82 */ /* 0x000fe80008000000 */
[----:B------:R-:W-:Y:S01]  /*4630*/  @UP1 UMOV UR13, UR5 ;  /* 0x00000005000d1c82 */ /* 0x000fe20008000000 */
[----:B------:R-:W-:Y:S05]  /*4640*/  BRA.U !UP0, `(.L_x_85) ;  /* 0x0000000108a47547 */ /* 0x000fea000b800000 */
[----:B------:R-:W-:Y:S02]  /*4650*/  UIMAD.WIDE.U32 UR18, UR13, UR51, URZ ;  /* 0x000000330d1272a5 */ /* 0x000fe4000f8e00ff */
[----:B------:R-:W-:Y:S02]  /*4660*/  UIMAD.WIDE.U32 UR26, UR14, UR48, URZ ;  /* 0x000000300e1a72a5 */ /* 0x000fe4000f8e00ff */
[----:B------:R-:W-:Y:S02]  /*4670*/  USEL UR4, UR30, UR38, !UP5 ;  /* 0x000000261e047287 */ /* 0x000fe4000e800000 */
[----:B------:R-:W-:Y:S02]  /*4680*/  USEL UR7, UR31, UR39, !UP6 ;  /* 0x000000271f077287 */ /* 0x000fe4000f000000 */
[----:B-1----:R-:W-:Y:S02]  /*4690*/  UIMAD.WIDE.U32 UR8, UR4, UR22, URZ ;  /* 0x00000016040872a5 */ /* 0x002fe4000f8e00ff */
[----:B------:R-:W-:Y:S01]  /*46a0*/  UIMAD.WIDE.U32 UR10, UR7, UR22, URZ ;  /* 0x00000016070a72a5 */ /* 0x000fe2000f8e00ff */
[----:B------:R-:W-:Y:S02]  /*46b0*/  UMOV UR5, UR19 ;  /* 0x0000001300057c82 */ /* 0x000fe40008000000 */
[----:B------:R-:W-:Y:S03]  /*46c0*/  USHF.R.U32.HI UR6, URZ, UR40, UR5 ;  /* 0x00000028ff067299 */ /* 0x000fe60008011605 */
[----:B------:R-:W-:Y:S01]  /*46d0*/  UMOV UR5, UR27 ;  /* 0x0000001b00057c82 */ /* 0x000fe20008000000 */
[----:B------:R-:W-:Y:S02]  /*46e0*/  USEL UR6, UR13, UR6, !UP5 ;  /* 0x000000060d067287 */ /* 0x000fe4000e800000 */
[----:B------:R-:W-:Y:S03]  /*46f0*/  USHF.R.U32.HI UR12, URZ, UR49, UR5 ;  /* 0x00000031ff0c7299 */ /* 0x000fe60008011605 */
[----:B------:R-:W-:Y:S02]  /*4700*/  UMOV UR5, UR9 ;  /* 0x0000000900057c82 */ /* 0x000fe40008000000 */
[----:B------:R-:W-:Y:S03]  /*4710*/  @UP4 USHF.R.U32.HI UR4, URZ, UR23, UR5 ;  /* 0x00000017ff044299 */ /* 0x000fe60008011605 */
[----:B------:R-:W-:Y:S01]  /*4720*/  UMOV UR5, UR11 ;  /* 0x0000000b00057c82 */ /* 0x000fe20008000000 */
[----:B------:R-:W-:Y:S02]  /*4730*/  UIMAD UR4, UR42, UR4, URZ ;  /* 0x000000042a0472a4 */ /* 0x000fe4000f8e02ff */
[----:B------:R-:W-:Y:S02]  /*4740*/  @UP4 USHF.R.U32.HI UR7, URZ, UR23, UR5 ;  /* 0x00000017ff074299 */ /* 0x000fe40008011605 */
[----:B------:R-:W-:Y:S02]  /*4750*/  UIMAD.WIDE.U32 UR10, UR6, UR22, URZ ;  /* 0x00000016060a72a5 */ /* 0x000fe4000f8e00ff */
[----:B------:R-:W-:Y:S02]  /*4760*/  USEL UR5, UR14, UR12, !UP6 ;  /* 0x0000000c0e057287 */ /* 0x000fe4000f000000 */
[----:B------:R-:W-:Y:S02]  /*4770*/  UIMAD UR8, UR42, UR7, URZ ;  /* 0x000000072a0872a4 */ /* 0x000fe4000f8e02ff */
[----:B------:R-:W-:Y:S03]  /*4780*/  UISETP.GE.AND UP0, UPT, UR6, UR4, UPT ;  /* 0x000000040600728c */ /* 0x000fe6000bf06270 */
[----:B------:R-:W-:Y:S01]  /*4790*/  UMOV UR4, UR11 ;  /* 0x0000000b00047c82 */ /* 0x000fe20008000000 */
[----:B------:R-:W-:Y:S02]  /*47a0*/  UISETP.GE.OR UP0, UPT, UR5, UR8, UP0 ;  /* 0x000000080500728c */ /* 0x000fe40008706670 */
[----:B------:R-:W-:Y:S02]  /*47b0*/  USHF.R.U32.HI UR4, URZ, UR23, UR4 ;  /* 0x00000017ff047299 */ /* 0x000fe40008011604 */
[----:B------:R-:W-:Y:S02]  /*47c0*/  UIMAD.WIDE.U32 UR8, UR5, UR22, URZ ;  /* 0x00000016050872a5 */ /* 0x000fe4000f8e00ff */
[----:B------:R-:W-:Y:S04]  /*47d0*/  USEL UR10, UR6, UR4, !UP4 ;  /* 0x00000004060a7287 */ /* 0x000fe8000e000000 */
[----:B------:R-:W-:Y:S01]  /*47e0*/  UIADD3 UR11, UPT, UPT, -UR10, URZ, URZ ;  /* 0x000000ff0a0b7290 */ /* 0x000fe2000fffe1ff */
[----:B------:R-:W-:Y:S02]  /*47f0*/  @!UP0 UMOV UR4, UR9 ;  /* 0x0000000900048c82 */ /* 0x000fe40008000000 */
[----:B------:R-:W-:Y:S02]  /*4800*/  @!UP0 USHF.R.U32.HI UR4, URZ, UR23, UR4 ;  /* 0x00000017ff048299 */ /* 0x000fe40008011604 */
[----:B------:R-:W-:Y:S02]  /*4810*/  UIMAD UR8, UR42, UR11, UR6 ;  /* 0x0000000b2a0872a4 */ /* 0x000fe4000f8e0206 */
[----:B------:R-:W-:Y:S04]  /*4820*/  @!UP0 USEL UR4, UR5, UR4, !UP4 ;  /* 0x0000000405048287 */ /* 0x000fe8000e000000 */
[----:B------:R-:W-:Y:S02]  /*4830*/  @!UP0 UIMAD UR8, UR7, UR8, UR4 ;  /* 0x00000008070882a4 */ /* 0x000fe4000f8e0204 */
[----:B------:R-:W-:Y:S02]  /*4840*/  @!UP0 UIADD3 UR9, UPT, UPT, UR10, -UR4, URZ ;  /* 0x800000040a098290 */ /* 0x000fe4000fffe0ff */
[----:B------:R-:W-:Y:S02]  /*4850*/  UIADD3 UR4, UPT, UPT, -UR5, URZ, URZ ;  /* 0x000000ff05047290 */ /* 0x000fe4000fffe1ff */
[----:B------:R-:W-:Y:S02]  /*4860*/  UIADD3 UR7, UPT, UPT, -UR6, URZ, URZ ;  /* 0x000000ff06077290 */ /* 0x000fe4000fffe1ff */
[----:B------:R-:W-:Y:S02]  /*4870*/  @!UP0 UIMAD UR6, UR9, UR42, UR5 ;  /* 0x0000002a090682a4 */ /* 0x000fe4000f8e0205 */
[----:B------:R-:W-:Y:S02]  /*4880*/  UIMAD UR14, UR15, UR4, UR14 ;  /* 0x000000040f0e72a4 */ /* 0x000fe4000f8e020e */
[----:B------:R-:W-:Y:S01]  /*4890*/  UIMAD UR13, UR50, UR7, UR13 ;  /* 0x00000007320d72a4 */ /* 0x000fe2000f8e020d */
[----:B------:R-:W-:Y:S02]  /*48a0*/  @!UP0 UMOV UR5, UR8 ;  /* 0x0000000800058c82 */ /* 0x000fe40008000000 */
[----:B------:R-:W-:Y:S02]  /*48b0*/  UIMAD UR14, UR5, UR15, UR14 ;  /* 0x0000000f050e72a4 */ /* 0x000fe4000f8e020e */
[----:B------:R-:W-:Y:S11]  /*48c0*/  UIMAD UR13, UR6, UR50, UR13 ;  /* 0x00000032060d72a4 */ /* 0x000ff6000f8e020d */
[----:B------:R-:W-:Y:S01]  /*48d0*/  @!UPT UIADD3 URZ, UPT, UPT, URZ, URZ, URZ ;  /* 0x000000fffffff290 */ /* 0x000fe2000fffe0ff */
.L_x_85:
[----:B------:R-:W3:Y:S01]  /*48e0*/  @!UP2 LDCU.128 UR8, c[0x0][0xb10] ;  /* 0x00016200ff08a7ac */ /* 0x000ee20008000c00 */
[C---:B----4-:R-:W-:Y:S02]  /*48f0*/  ISETP.NE.U32.AND P1, PT, R4.reuse, RZ, PT ;  /* 0x000000ff0400720c */ /* 0x050fe40003f25070 */
[----:B------:R-:W-:Y:S02]  /*4900*/  ISETP.NE.U32.AND P0, PT, R4, RZ, PT ;  /* 0x000000ff0400720c */ /* 0x000fe40003f05070 */
[C---:B------:R-:W-:Y:S02]  /*4910*/  ISETP.NE.AND.EX P1, PT, R5.reuse, RZ, PT, P1 ;  /* 0x000000ff0500720c */ /* 0x040fe40003f25310 */
[----:B------:R-:W-:Y:S01]  /*4920*/  ISETP.NE.AND.EX P0, PT, R5, RZ, PT, P0 ;  /* 0x000000ff0500720c */ /* 0x000fe20003f05300 */
[----:B------:R-:W4:Y:S01]  /*4930*/  @!UP2 LDCU UR5, c[0x0][0xb0c] ;  /* 0x00016180ff05a7ac */ /* 0x000f220008000800 */
[----:B------:R-:W-:Y:S01]  /*4940*/  SHF.L.U32 R9, R15, 0x1f, RZ ;  /* 0x0000001f0f097819 */ /* 0x000fe200000006ff */
[----:B------:R-:W-:Y:S02]  /*4950*/  USHF.L.U32 UR35, UR16, 0x7, URZ ;  /* 0x0000000710237899 */ /* 0x000fe400080006ff */
[----:B------:R-:W-:Y:S02]  /*4960*/  USHF.L.U32 UR34, UR20, 0x8, URZ ;  /* 0x0000000814227899 */ /* 0x000fe400080006ff */
[----:B---3--:R-:W-:Y:S07]  /*4970*/  UIMAD.WIDE.U32 UR6, UR14, UR8, URZ ;  /* 0x000000080e0672a5 */ /* 0x008fee000f8e00ff */
[----:B------:R-:W-:Y:S01]  /*4980*/  @!UP2 UMOV UR4, UR7 ;  /* 0x000000070004ac82 */ /* 0x000fe20008000000 */
[----:B----4-:R-:W-:Y:S02]  /*4990*/  @!UP2 UISETP.NE.AND UP0, UPT, UR5, 0x1, UPT ;  /* 0x000000010500a88c */ /* 0x010fe4000bf05270 */
[----:B------:R-:W-:Y:S02]  /*49a0*/  @!UP2 USHF.R.U32.HI UR4, URZ, UR9, UR4 ;  /* 0x00000009ff04a299 */ /* 0x000fe40008011604 */
[----:B------:R-:W-:Y:S02]  /*49b0*/  UIMAD.WIDE.U32 UR6, UR13, UR11, URZ ;  /* 0x0000000b0d0672a5 */ /* 0x000fe4000f8e00ff */
[----:B------:R-:W-:Y:S02]  /*49c0*/  @!UP2 USEL UR8, UR14, UR4, !UP0 ;  /* 0x000000040e08a287 */ /* 0x000fe4000c000000 */
[----:B------:R-:W-:Y:S03]  /*49d0*/  @!UP2 UISETP.NE.AND UP0, UPT, UR10, 0x1, UPT ;  /* 0x000000010a00a88c */ /* 0x000fe6000bf05270 */
[----:B------:R-:W-:Y:S02]  /*49e0*/  @!UP2 UMOV UR6, UR7 ;  /* 0x000000070006ac82 */ /* 0x000fe40008000000 */
[----:B------:R-:W3:Y:S02]  /*49f0*/  @!UP2 LDCU UR4, c[0x0][0xb20] ;  /* 0x00016400ff04a7ac */ /* 0x000ee40008000800 */
[----:B---3--:R-:W-:Y:S04]  /*4a00*/  @!UP2 USHF.R.U32.HI UR6, URZ, UR4, UR6 ;  /* 0x00000004ff06a299 */ /* 0x008fe80008011606 */
[----:B------:R-:W-:Y:S04]  /*4a10*/  @!UP2 USEL UR6, UR13, UR6, !UP0 ;  /* 0x000000060d06a287 */ /* 0x000fe8000c000000 */
[----:B------:R-:W-:Y:S02]  /*4a20*/  @!UP2 UIADD3 UR4, UPT, UPT, -UR8, UR6, URZ ;  /* 0x000000060804a290 */ /* 0x000fe4000fffe1ff */
[----:B------:R-:W-:Y:S02]  /*4a30*/  @!UP2 UIADD3 UR6, UPT, UPT, UR8, -UR6, URZ ;  /* 0x800000060806a290 */ /* 0x000fe4000fffe0ff */
[----:B------:R-:W-:Y:S02]  /*4a40*/  @!UP2 UIMAD UR14, UR4, UR5, UR14 ;  /* 0x00000005040ea2a4 */ /* 0x000fe4000f8e020e */
[----:B------:R-:W-:Y:S01]  /*4a50*/  @!UP2 UIMAD UR13, UR6, UR10, UR13 ;  /* 0x0000000a060da2a4 */ /* 0x000fe2000f8e020d */
[----:B------:R-:W-:Y:S11]  /*4a60*/  BRA.U UP3, `(.L_x_86) ;  /* 0x0000000103107547 */ /* 0x000ff6000b800000 */
[----:B--2---:R-:W-:Y:S04]  /*4a70*/  MOV R0, UR43 ;  /* 0x0000002b00007c02 */ /* 0x004fe80008000f00 */
[----:B------:R-:W-:Y:S04]  /*4a80*/  SHF.L.U32 R11, R0, 0x1f, RZ ;  /* 0x0000001f000b7819 */ /* 0x000fe800000006ff */
[----:B------:R-:W2:Y:S02]  /*4a90*/  SYNCS.PHASECHK.TRANS64.TRYWAIT P2, [UR21+0x128], R11 ;  /* 0x0001280bff0075a7 */ /* 0x000ea40008041115 */
[----:B--2---:R-:W-:Y:S05]  /*4aa0*/  @!P2 BRA `(.L_x_87) ;  /* 0x0000007c0018a947 */ /* 0x004fea0003800000 */
.L_x_86:
[----:B------:R-:W-:Y:S05]  /*4ab0*/  @!P1 BRA `(.L_x_88) ;  /* 0x0000000000309947 */ /* 0x000fea0003800000 */
[----:B------:R-:W-:Y:S01]  /*4ac0*/  ISETP.NE.U32.AND P1, PT, R2, RZ, PT ;  /* 0x000000ff0200720c */ /* 0x000fe20003f25070 */
[----:B------:R-:W3:Y:S01]  /*4ad0*/  LDCU.64 UR4, c[0x0][0x358] ;  /* 0x00006b00ff0477ac */ /* 0x000ee20008000a00 */
[----:B------:R-:W-:Y:S02]  /*4ae0*/  IMAD.MOV.U32 R140, RZ, RZ, 0x1 ;  /* 0x00000001ff8c7424 */ /* 0x000fe400078e00ff */
[----:B------:R-:W-:Y:S11]  /*4af0*/  ISETP.NE.AND.EX P1, PT, R3, RZ, PT, P1 ;  /* 0x000000ff0300720c */ /* 0x000ff60003f25310 */
[----:B------:R-:W-:Y:S02]  /*4b00*/  @!UPT UIADD3 URZ, UPT, UPT, URZ, URZ, URZ ;  /* 0x000000fffffff290 */ /* 0x000fe4000fffe0ff */
[----:B--2---:R-:W2:Y:S01]  /*4b10*/  @P1 LDC.64 R10, c[0x0][0x888] ;  /* 0x00022200ff0a1b82 */ /* 0x004ea20000000a00 */
[----:B------:R-:W-:Y:S04]  /*4b20*/  @P1 IMAD R0, R4, UR36, RZ ;  /* 0x0000002404001c24 */ /* 0x000fe8000f8e02ff */
[----:B--2---:R-:W-:Y:S04]  /*4b30*/  @P1 IMAD.WIDE R10, R0, 0x4, R10 ;  /* 0x00000004000a1825 */ /* 0x004fe800078e020a */
[----:B------:R-:W-:Y:S01]  /*4b40*/  HFMA2 R0, -RZ, RZ, 0, 5.9604644775390625e-08 ;  /* 0x00000001ff007431 */ /* 0x000fe200000001ff */
[----:B---3-5:R3:W5:Y:S04]  /*4b50*/  @P1 LDG.E R72, desc[UR4][R10.64] ;  /* 0x000000040a481981 */ /* 0x028768000c1e1900 */
[----:B------:R-:W-:Y:S01]  /*4b60*/  @!P1 PRMT R140, R0, 0x7610, R140 ;  /* 0x00007610008c9816 */ /* 0x000fe2000000008c */
[----:B---3--:R-:W4:Y:S06]  /*4b70*/  @!P1 LDC R72, c[0x0][0x880] ;  /* 0x00022000ff489b82 */ /* 0x008f2c0000000800 */
.L_x_88:
[----:B----45:R-:W-:Y:S01]  /*4b80*/  @!P0 ISETP.EQ.AND P1, PT, R72, RZ, PT ;  /* 0x000000ff4800820c */ /* 0x030fe20003f22270 */
[----:B------:R-:W-:Y:S01]  /*4b90*/  @!UPT UIADD3 URZ, UPT, UPT, URZ, URZ, URZ ;  /* 0x000000fffffff290 */ /* 0x000fe2000fffe0ff */
[----:B------:R-:W-:Y:S11]  /*4ba0*/  @!P0 BRA `(.L_x_89) ;  /* 0x0000000000188947 */ /* 0x000ff60003800000 */
[----:B------:R-:W-:Y:S02]  /*4bb0*/  LOP3.LUT P0, RZ, R140, 0xff, RZ, 0xc0, !PT ;  /* 0x000000ff8cff7812 */ /* 0x000fe4000780c0ff */
[----:B------:R-:W-:Y:S04]  /*4bc0*/  ISETP.NE.U32.AND P1, PT, R2, RZ, PT ;  /* 0x000000ff0200720c */ /* 0x000fe80003f25070 */
[----:B------:R-:W-:Y:S04]  /*4bd0*/  ISETP.NE.AND.EX P1, PT, R3, RZ, PT, P1 ;  /* 0x000000ff0300720c */ /* 0x000fe80003f25310 */
[----:B------:R-:W-:Y:S03]  /*4be0*/  PLOP3.LUT P1, PT, P1, PT, PT, 0x8, 0x80 ;  /* 0x000000000080781c */ /* 0x000fe60000f2e170 */
[----:B------:R-:W-:Y:S11]  /*4bf0*/  @P0 ISETP.EQ.AND P1, PT, R72, RZ, PT ;  /* 0x000000ff4800020c */ /* 0x000ff60003f22270 */
[----:B------:R-:W-:Y:S02]  /*4c00*/  @!UPT UIADD3 URZ, UPT, UPT, URZ, URZ, URZ ;  /* 0x000000fffffff290 */ /* 0x000fe4000fffe0ff */
.L_x_89:
[----:B------:R-:W3:Y:S01]  /*4c10*/  SYNCS.PHASECHK.TRANS64.TRYWAIT P2, [UR21+0x100], R9 ;  /* 0x00010009ff0075a7 */ /* 0x000ee20008041115 */
[----:B------:R-:W-:Y:S04]  /*4c20*/  ELECT P0, URZ, PT ;  /* 0x0000000000ff782f */ /* 0x000fe80003800000 */
[----:B------:R-:W-:Y:S11]  /*4c30*/  PLOP3.LUT P1, PT, P1, P0, PT, 0xf2, 0x2f ;  /* 0x00000000002f781c */ /* 0x000ff60000f21e72 */
[----:B------:R-:W-:Y:S02]  /*4c40*/  @!UPT UIADD3 URZ, UPT, UPT, URZ, URZ, URZ ;  /* 0x000000fffffff290 */ /* 0x000fe4000fffe0ff */
[----:B------:R-:W-:Y:S05]  /*4c50*/  @!P1 IADD3 R8, P0, PT, R16, 0x580, RZ ;  /* 0x0000058010089810 */ /* 0x000fea0007f1e0ff */
[----:B------:R-:W-:Y:S01]  /*4c60*/  @!P1 IMAD.X R6, RZ, RZ, R17, P0 ;  /* 0x000000ffff069224 */ /* 0x000fe200000e0611 */
[----:B---3--:R-:W-:Y:S07]  /*4c70*/  @!P2 BRA `(.L_x_90) ;  /* 0x0000007800bca947 */ /* 0x008fee0003800000 */
.L_x_187:
[----:B------:R-:W-:Y:S01]  /*4c80*/  @!P1 R2UR UR5, R8 ;  /* 0x00000000080592ca */ /* 0x000fe200000e0000 */
[----:B------:R-:W-:Y:S01]  /*4c90*/  VOTEU.ALL UP0, P1 ;  /* 0x0000000000ff7886 */ /* 0x000fe20000800000 */
[----:B------:R-:W-:Y:S01]  /*4ca0*/  @!P1 R2UR UR4, R6 ;  /* 0x00000000060492ca */ /* 0x000fe200000e0000 */
[----:B--2---:R-:W-:Y:S01]  /*4cb0*/  @!P1 IMAD.MOV.U32 R0, RZ, RZ, 0x2000 ;  /* 0x00002000ff009424 */ /* 0x004fe200078e00ff */
[----:B------:R-:W-:Y:S01]  /*4cc0*/  UMOV UR8, 0x0 ;  /* 0x0000000000087882 */ /* 0x000fe20000000000 */
[----:B------:R-:W-:Y:S01]  /*4cd0*/  UMOV UR9, 0x10000000 ;  /* 0x1000000000097882 */ /* 0x000fe20000000000 */
[----:B------:R-:W-:Y:S01]  /*4ce0*/  @!UP0 UIADD3 UR32, UPT, UPT, UR21, 0x200, URZ ;  /* 0x0000020015208890 */ /* 0x000fe2000fffe0ff */
[----:B------:R-:W-:Y:S01]  /*4cf0*/  @!P1 IADD3 R8, P0, PT, R16, 0x580, RZ ;  /* 0x0000058010089810 */ /* 0x000fe20007f1e0ff */
[----:B------:R-:W-:Y:S01]  /*4d00*/  VOTEU.ALL UP0, P1 ;  /* 0x0000000000ff7886 */ /* 0x000fe20000800000 */
[----:B------:R-:W-:Y:S03]  /*4d10*/  UPRMT UR6, UR45, 0x654, UR33 ;  /* 0x000006542d067896 */ /* 0x000fe60008000021 */
[----:B------:R-:W-:Y:S02]  /*4d20*/  @!P1 IMAD.X R6, RZ, RZ, R17, P0 ;  /* 0x000000ffff069224 */ /* 0x000fe400000e0611 */
[----:B------:R-:W-:Y:S02]  /*4d30*/  IMAD.U32 R10, RZ, RZ, UR5 ;  /* 0x00000005ff0a7e24 */ /* 0x000fe4000f8e00ff */
[----:B------:R-:W-:Y:S03]  /*4d40*/  IMAD.U32 R11, RZ, RZ, UR4 ;  /* 0x00000004ff0b7e24 */ /* 0x000fe6000f8e00ff */
[----:B------:R-:W-:Y:S02]  /*4d50*/  @!P1 R2UR UR4, R10 ;  /* 0x000000000a0492ca */ /* 0x000fe400000e0000 */
[----:B------:R-:W-:Y:S11]  /*4d60*/  @!P1 R2UR UR5, R11 ;  /* 0x000000000b0592ca */ /* 0x000ff600000e0000 */
[----:B------:R-:W-:Y:S02]  /*4d70*/  @!UPT UIADD3 URZ, UPT, UPT, URZ, URZ, URZ ;  /* 0x000000fffffff290 */ /* 0x000fe4000fffe0ff */
[----:B------:R2:W-:Y:S01]  /*4d80*/  @!UP0 UTMALDG.3D [UR32], [UR4], desc[UR8] ;  /* 0x00000820040085b4 */ /* 0x0005e20008011000 */
[----:B------:R2:W-:Y:S01]  /*4d90*/  @!P1 SYNCS.ARRIVE.TRANS64.RED.A0TR RZ, [UR21+0xe0], R0 ;  /* 0x0000e000ffff99a7 */ /* 0x0005e20008300415 */
[----:B------:R-:W-:Y:S01]  /*4da0*/  SYNCS.ARRIVE.TRANS64.RED.A1T0 RZ, [UR6], RZ ;  /* 0x000000ffffff79a7 */ /* 0x000fe20008100406 */
[----:B------:R-:W3:Y:S02]  /*4db0*/  SYNCS.PHASECHK.TRANS64.TRYWAIT P2, [UR21+0x108], R9 ;  /* 0x00010809ff0075a7 */ /* 0x000ee40008041115 */
[----:B--23--:R-:W-:Y:S05]  /*4dc0*/  @!P2 BRA `(.L_x_91) ;  /* 0x000000780080a947 */ /* 0x00cfea0003800000 */
.L_x_189:
        /* <DEDUP_REMOVED lines=8> */
[----:B------:R-:W-:Y:S01]  /*4e50*/  @!UP0 UIADD3 UR24, UPT, UPT, UR21, 0x2200, URZ ;  /* 0x0000220015188890 */ /* 0x000fe2000fffe0ff */
[----:B------:R-:W-:Y:S01]  /*4e60*/  VOTEU.ALL UP0, P1 ;  /* 0x0000000000ff7886 */ /* 0x000fe20000800000 */
[----:B------:R-:W-:Y:S01]  /*4e70*/  UMOV UR27, UR35 ;  /* 0x00000023001b7c82 */ /* 0x000fe20008000000 */
[----:B------:R-:W-:Y:S02]  /*4e80*/  UMOV UR28, UR36 ;  /* 0x00000024001c7c82 */ /* 0x000fe40008000000 */
[----:B------:R-:W-:Y:S01]  /*4e90*/  IMAD.U32 R10, RZ, RZ, UR5 ;  /* 0x00000005ff0a7e24 */ /* 0x000fe2000f8e00ff */
[----:B------:R-:W-:Y:S01]  /*4ea0*/  UPRMT UR6, UR45, 0x654, UR25 ;  /* 0x000006542d067896 */ /* 0x000fe20008000019 */
[----:B------:R-:W-:Y:S02]  /*4eb0*/  IMAD.U32 R11, RZ, RZ, UR4 ;  /* 0x00000004ff0b7e24 */ /* 0x000fe4000f8e00ff */
[----:B------:R-:W-:Y:S01]  /*4ec0*/  @!P1 IMAD.X R6, RZ, RZ, R17, P0 ;  /* 0x000000ffff069224 */ /* 0x000fe200000e0611 */
        /* <DEDUP_REMOVED lines=8> */
.L_x_191:
[----:B------:R-:W-:Y:S01]  /*4f50*/  @!P1 R2UR UR5, R8 ;  /* 0x00000000080592ca */ /* 0x000fe200000e0000 */
[----:B------:R-:W-:Y:S01]  /*4f60*/  VOTEU.ALL UP0, P1 ;  /* 0x0000000000ff7886 */ /* 0x000fe20000800000 */
[----:B------:R-:W-:Y:S01]  /*4f70*/  @!P1 R2UR UR4, R6 ;  /* 0x00000000060492ca */ /* 0x000fe200000e0000 */
[----:B--2---:R-:W-:Y:S01]  /*4f80*/  @!P1 IMAD.MOV.U32 R0, RZ, RZ, 0x2000 ;  /* 0x00002000ff009424 */ /* 0x004fe200078e00ff */
[----:B------:R-:W-:Y:S01]  /*4f90*/  UMOV UR8, 0x0 ;  /* 0x0000000000087882 */ /* 0x000fe20000000000 */
[----:B------:R-:W-:Y:S01]  /*4fa0*/  UMOV UR9, 0x10000000 ;  /* 0x1000000000097882 */ /* 0x000fe20000000000 */
[----:B------:R-:W-:Y:S01]  /*4fb0*/  @!UP0 UIADD3 UR18, UPT, UPT, UR34, 0x80, URZ ;  /* 0x0000008022128890 */ /* 0x000fe2000fffe0ff */
[----:B------:R-:W-:Y:S01]  /*4fc0*/  VIADD R14, R14, 0x1 ;  /* 0x000000010e0e7836 */ /* 0x000fe20000000000 */
[----:B------:R-:W-:Y:S01]  /*4fd0*/  @!UP0 UIADD3 UR16, UPT, UPT, UR21, 0x4200, URZ ;  /* 0x0000420015108890 */ /* 0x000fe2000fffe0ff */
[----:B------:R-:W-:Y:S01]  /*4fe0*/  VOTEU.ALL UP0, P1 ;  /* 0x0000000000ff7886 */ /* 0x000fe20000800000 */
[----:B------:R-:W-:Y:S01]  /*4ff0*/  UMOV UR19, UR35 ;  /* 0x0000002300137c82 */ /* 0x000fe20008000000 */
[----:B------:R-:W-:Y:S02]  /*5000*/  UMOV UR20, UR36 ;  /* 0x0000002400147c82 */ /* 0x000fe40008000000 */
[----:B------:R-:W-:Y:S01]  /*5010*/  IMAD.U32 R10, RZ, RZ, UR5 ;  /* 0x00000005ff0a7e24 */ /* 0x000fe2000f8e00ff */
[----:B------:R-:W-:Y:S01]  /*5020*/  UPRMT UR6, UR45, 0x654, UR17 ;  /* 0x000006542d067896 */ /* 0x000fe20008000011 */
        /* <DEDUP_REMOVED lines=9> */
.L_x_193:
[----:B------:R-:W-:Y:S01]  /*50c0*/  @!P1 IADD3 R6, P0, PT, R16, 0x580, RZ ;  /* 0x0000058010069810 */ /* 0x000fe20007f1e0ff */
[----:B------:R-:W-:Y:S01]  /*50d0*/  VOTEU.ALL UP0, P1 ;  /* 0x0000000000ff7886 */ /* 0x000fe20000800000 */
[----:B------:R-:W-:Y:S01]  /*50e0*/  UMOV UR6, 0x0 ;  /* 0x0000000000067882 */ /* 0x000fe20000000000 */
[----:B------:R-:W-:Y:S01]  /*50f0*/  UMOV UR7, 0x10000000 ;  /* 0x1000000000077882 */ /* 0x000fe20000000000 */
[----:B------:R-:W-:Y:S01]  /*5100*/  @!P1 R2UR UR5, R6 ;  /* 0x00000000060592ca */ /* 0x000fe200000e0000 */
[----:B--2---:R-:W-:Y:S01]  /*5110*/  @!P1 IMAD.X R0, RZ, RZ, R17, P0 ;  /* 0x000000ffff009224 */ /* 0x004fe200000e0611 */
[----:B------:R-:W-:Y:S01]  /*5120*/  @!UP0 UIADD3 UR10, UPT, UPT, UR34, 0xc0, URZ ;  /* 0x000000c0220a8890 */ /* 0x000fe2000fffe0ff */
[----:B------:R-:W-:Y:S01]  /*5130*/  R2UR UR18, R142 ;  /* 0x000000008e1272ca */ /* 0x000fe200000e0000 */
[----:B------:R-:W-:Y:S01]  /*5140*/  @!UP0 UIADD3 UR8, UPT, UPT, UR21, 0x6200, URZ ;  /* 0x0000620015088890 */ /* 0x000fe2000fffe0ff */
[----:B------:R-:W-:Y:S01]  /*5150*/  R2UR UR16, R143 ;  /* 0x000000008f1072ca */ /* 0x000fe200000e0000 */
[----:B------:R-:W-:Y:S01]  /*5160*/  @!UP0 UIADD3 UR9, UPT, UPT, UR21, 0xf8, URZ ;  /* 0x000000f815098890 */ /* 0x000fe2000fffe0ff */
[----:B------:R-:W-:Y:S01]  /*5170*/  @!P1 R2UR UR4, R0 ;  /* 0x00000000000492ca */ /* 0x000fe200000e0000 */
[----:B------:R-:W-:Y:S01]  /*5180*/  VOTEU.ALL UP0, P1 ;  /* 0x0000000000ff7886 */ /* 0x000fe20000800000 */
[----:B------:R-:W-:Y:S01]  /*5190*/  UMOV UR11, UR35 ;  /* 0x00000023000b7c82 */ /* 0x000fe20008000000 */
[----:B------:R-:W-:Y:S01]  /*51a0*/  UMOV UR12, UR36 ;  /* 0x00000024000c7c82 */ /* 0x000fe20008000000 */
[C---:B------:R-:W-:Y:S01]  /*51b0*/  ISETP.NE.AND P0, PT, R14.reuse, 0x2, PT ;  /* 0x000000020e00780c */ /* 0x040fe20003f05270 */
[----:B------:R-:W-:Y:S01]  /*51c0*/  UPLOP3.LUT UP3, UPT, UPT, UPT, UPT, 0x80, 0x8 ;  /* 0x000000000008789c */ /* 0x000fe20003f6f070 */
[----:B------:R-:W-:Y:S01]  /*51d0*/  IMAD.U32 R8, RZ, RZ, UR5 ;  /* 0x00000005ff087e24 */ /* 0x000fe2000f8e00ff */
[----:B------:R-:W-:Y:S01]  /*51e0*/  LOP3.LUT R15, R15, 0x1, RZ, 0x3c, !PT ;  /* 0x000000010f0f7812 */ /* 0x000fe200078e3cff */
[----:B------:R-:W-:Y:S01]  /*51f0*/  UMOV UR36, UR29 ;  /* 0x0000001d00247c82 */ /* 0x000fe20008000000 */
[----:B------:R-:W-:Y:S01]  /*5200*/  SEL R0, RZ, 0x1, P0 ;  /* 0x00000001ff007807 */ /* 0x000fe20000000000 */
[----:B------:R-:W-:Y:S01]  /*5210*/  UIADD3 UR20, UPT, UPT, UR13, UR18, URZ ;  /* 0x000000120d147290 */ /* 0x000fe2000fffe0ff */
[----:B------:R-:W-:Y:S01]  /*5220*/  SEL R14, R14, RZ, P0 ;  /* 0x000000ff0e0e7207 */ /* 0x000fe20000000000 */
[----:B------:R-:W-:Y:S01]  /*5230*/  UIADD3 UR16, UPT, UPT, UR14, UR16, URZ ;  /* 0x000000100e107290 */ /* 0x000fe2000fffe0ff */
[----:B------:R-:W-:Y:S01]  /*5240*/  IMAD.U32 R9, RZ, RZ, UR4 ;  /* 0x00000004ff097e24 */ /* 0x000fe2000f8e00ff */
[----:B------:R-:W-:Y:S02]  /*5250*/  @!P1 R2UR UR4, R8 ;  /* 0x00000000080492ca */ /* 0x000fe400000e0000 */
[----:B------:R-:W-:Y:S02]  /*5260*/  LOP3.LUT R13, R13, R0, RZ, 0x3c, !PT ;  /* 0x000000000d0d7212 */ /* 0x000fe400078e3cff */
[----:B------:R-:W-:Y:S11]  /*5270*/  @!P1 R2UR UR5, R9 ;  /* 0x00000000090592ca */ /* 0x000ff600000e0000 */
[----:B------:R-:W-:Y:S02]  /*5280*/  @!UPT UIADD3 URZ, UPT, UPT, URZ, URZ, URZ ;  /* 0x000000fffffff290 */ /* 0x000fe4000fffe0ff */
[----:B------:R2:W-:Y:S01]  /*5290*/  @!UP0 UTMALDG.3D [UR8], [UR4], desc[UR6] ;  /* 0x00000608040085b4 */ /* 0x0005e20008011000 */
[----:B------:R2:W-:Y:S01]  /*52a0*/  @!P1 SYNCS.ARRIVE.TRANS64.RED.A0TR RZ, [UR21+0xf8], R7 ;  /* 0x0000f807ffff99a7 */ /* 0x0005e20008300415 */
[----:B------:R-:W-:Y:S01]  /*52b0*/  SYNCS.ARRIVE.TRANS64.RED.A1T0 RZ, [UR37], RZ ;  /* 0x000000ffffff79a7 */ /* 0x000fe20008100425 */
[----:B------:R-:W-:Y:S05]  /*52c0*/  BRA.U UP1, `(.L_x_94) ;  /* 0xfffffff101647547 */ /* 0x000fea000b83ffff */
[----:B------:R-:W-:-:S04]  /*52d0*/  SHF.L.U32 R3, R15, 0x1f, RZ ;  /* 0x0000001f0f037819 */ /* 0x000fc800000006ff */
[----:B------:R-:W3:Y:S02]  /*52e0*/  SYNCS.PHASECHK.TRANS64.TRYWAIT P0, [UR21+0x100], R3 ;  /* 0x00010003ff0075a7 */ /* 0x000ee40008001115 */
[----:B---3--:R-:W-:Y:S05]  /*52f0*/  @!P0 BRA `(.L_x_95) ;  /* 0x00000074007c8947 */ /* 0x008fea0003800000 */
.L_x_195:
[----:B------:R-:W4:Y:S02]  /*5300*/  SYNCS.PHASECHK.TRANS64.TRYWAIT P0, [UR21+0x108], R3 ;  /* 0x00010803ff0075a7 */ /* 0x000f240008001115 */
[----:B----4-:R-:W-:Y:S05]  /*5310*/  @!P0 BRA `(.L_x_96) ;  /* 0x00000074008c8947 */ /* 0x010fea0003800000 */
.L_x_197:
[----:B------:R-:W4:Y:S02]  /*5320*/  SYNCS.PHASECHK.TRANS64.TRYWAIT P0, [UR21+0x110], R3 ;  /* 0x00011003ff0075a7 */ /* 0x000f240008001115 */
[----:B----4-:R-:W-:Y:S05]  /*5330*/  @!P0 BRA `(.L_x_97) ;  /* 0x00000074009c8947 */ /* 0x010fea0003800000 */
.L_x_199:
[----:B---3--:R-:W-:-:S07]  /*5340*/  MOV R0, UR21 ;  /* 0x0000001500007c02 */ /* 0x008fce0008000f00 */
.L_x_98:
[----:B---3--:R-:W-:-:S04]  /*5350*/  SHF.L.U32 R3, R15, 0x1f, RZ ;  /* 0x0000001f0f037819 */ /* 0x008fc800000006ff */
[----:B------:R3:W4:Y:S03]  /*5360*/  SYNCS.PHASECHK.TRANS64.TRYWAIT P0, [R0+URZ+0x118], R3 ;  /* 0x00011803000075a7 */ /* 0x00072600080011ff */
[----:B----4-:R-:W-:Y:S05]  /*5370*/  @!P0 NANOSLEEP.SYNCS 0x989680 ;  /* 0x009896800000895d */ /* 0x010fea0003900000 */
[----:B------:R-:W4:Y:S02]  /*5380*/  @!P0 SYNCS.PHASECHK.TRANS64 P0, [R0+URZ+0x118], R3 ;  /* 0x00011803000085a7 */ /* 0x000f2400080010ff */
[----:B-12-4-:R-:W-:Y:S05]  /*5390*/  @P0 EXIT ;  /* 0x000000000000094d */ /* 0x016fea0003800000 */
[----:B------:R-:W-:Y:S05]  /*53a0*/  BRA `(.L_x_98) ;  /* 0xfffffffc00e87947 */ /* 0x000fea000383ffff */
.L_x_83:
[----:B------:R-:W-:-:S06]  /*53b0*/  UISETP.GE.AND UP0, UPT, UR17, 0x4, UPT ;  /* 0x000000041100788c */ /* 0x000fcc000bf06270 */
[----:B------:R-:W-:-:S13]  /*53c0*/  PLOP3.LUT P0, PT, PT, PT, UP0, 0x80, 0x8 ;  /* 0x000000000008781c */ /* 0x000fda0003f0f008 */
[----:B------:R-:W-:Y:S05]  /*53d0*/  @!P0 EXIT ;  /* 0x000000000000894d */ /* 0x000fea0003800000 */
[----:B------:R-:W-:Y:S01]  /*53e0*/  BAR.SYNC.DEFER_BLOCKING 0x6, 0xa0 ;  /* 0x0182800000007b1d */ /* 0x000fe20000010000 */
[C---:B------:R-:W-:Y:S01]  /*53f0*/  IMAD.SHL.U32 R2, R154.reuse, 0x40, RZ ;  /* 0x000000409a027824 */ /* 0x040fe200078e00ff */
[C---:B------:R-:W-:Y:S01]  /*5400*/  R2P PR, R154.reuse, 0x6 ;  /* 0x000000069a007804 */ /* 0x040fe20000000000 */
[----:B------:R-:W-:Y:S01]  /*5410*/  IMAD.MOV.U32 R151, RZ, RZ, 0x20 ;  /* 0x00000020ff977424 */ /* 0x000fe200078e00ff */
[----:B------:R-:W-:Y:S01]  /*5420*/  CS2R R148, SRZ ;  /* 0x0000000000947805 */ /* 0x000fe2000001ff00 */
[C---:B------:R-:W-:Y:S01]  /*5430*/  IMAD.U32 R69, R154.reuse, 0x10000, RZ ;  /* 0x000100009a457824 */ /* 0x040fe200078e00ff */
[----:B------:R-:W-:Y:S02]  /*5440*/  UMOV UR44, 0x400 ;  /* 0x00000400002c7882 */ /* 0x000fe40000000000 */
[----:B------:R-:W1:Y:S01]  /*5450*/  LDC.64 R138, c[0x0][0x8b0] ;  /* 0x00022c00ff8a7b82 */ /* 0x000e620000000a00 */
[----:B------:R-:W-:Y:S01]  /*5460*/  ULEA UR44, UR45, UR44, 0x18 ;  /* 0x0000002c2d2c7291 */ /* 0x000fe2000f8ec0ff */
[----:B------:R-:W-:Y:S01]  /*5470*/  IMAD.SHL.U32 R135, R154, 0x8, RZ ;  /* 0x000000089a877824 */ /* 0x000fe200078e00ff */
[----:B------:R-:W-:Y:S01]  /*5480*/  LOP3.LUT R6, R2, 0x180, RZ, 0xc0, !PT ;  /* 0x0000018002067812 */ /* 0x000fe200078ec0ff */
[----:B------:R-:W-:Y:S01]  /*5490*/  IMAD.MOV.U32 R152, RZ, RZ, 0x10 ;  /* 0x00000010ff987424 */ /* 0x000fe200078e00ff */
[----:B------:R-:W-:Y:S01]  /*54a0*/  SEL R151, R151, 0xffffffe0, !P2 ;  /* 0xffffffe097977807 */ /* 0x000fe20005000000 */
[----:B------:R-:W-:Y:S01]  /*54b0*/  UIADD3 UR5, UPT, UPT, UR44, 0x200, URZ ;  /* 0x000002002c057890 */ /* 0x000fe2000fffe0ff */
[----:B------:R-:W-:Y:S01]  /*54c0*/  LOP3.LUT R69, R69, 0x600000, RZ, 0xc0, !PT ;  /* 0x0060000045457812 */ /* 0x000fe200078ec0ff */
[----:B------:R-:W2:Y:S01]  /*54d0*/  LDC.64 R136, c[0x0][0x8a8] ;  /* 0x00022a00ff887b82 */ /* 0x000ea20000000a00 */
[----:B------:R-:W-:Y:S01]  /*54e0*/  UIADD3 UR4, UPT, UPT, UR44, 0x8200, URZ ;  /* 0x000082002c047890 */ /* 0x000fe2000fffe0ff */
[----:B------:R-:W-:Y:S01]  /*54f0*/  LOP3.LUT R135, R6, 0x30, R135, 0xf8, !PT ;  /* 0x0000003006877812 */ /* 0x000fe200078ef887 */
[----:B------:R-:W-:Y:S01]  /*5500*/  IMAD.MOV.U32 R68, RZ, RZ, RZ ;  /* 0x000000ffff447224 */ /* 0x000fe200078e00ff */
[----:B------:R-:W-:Y:S01]  /*5510*/  SEL R152, R152, 0xfffffff0, !P1 ;  /* 0xfffffff098987807 */ /* 0x000fe20004800000 */
[----:B------:R-:W-:Y:S01]  /*5520*/  IMAD.MOV.U32 R145, RZ, RZ, RZ ;  /* 0x000000ffff917224 */ /* 0x000fe200078e00ff */
[----:B------:R-:W-:Y:S01]  /*5530*/  SHF.R.S32.HI R3, RZ, 0x4, R151 ;  /* 0x00000004ff037819 */ /* 0x000fe20000011497 */
[----:B------:R-:W-:Y:S01]  /*5540*/  IMAD.U32 R155, RZ, RZ, UR5 ;  /* 0x00000005ff9b7e24 */ /* 0x000fe2000f8e00ff */
[----:B------:R-:W-:Y:S01]  /*5550*/  LOP3.LUT R135, R135, 0x1e40, R2, 0xf8, !PT ;  /* 0x00001e4087877812 */ /* 0x000fe200078ef802 */
[----:B------:R-:W3:Y:S01]  /*5560*/  LDS R0, [UR44+0x1c0] ;  /* 0x0001c02cff007984 */ /* 0x000ee20008000800 */
[----:B------:R-:W-:-:S02]  /*5570*/  LOP3.LUT R154, R154, 0x60, RZ, 0xc0, !PT ;  /* 0x000000609a9a7812 */ /* 0x000fc400078ec0ff */
[----:B------:R-:W-:Y:S02]  /*5580*/  CS2R R146, SRZ ;  /* 0x0000000000927805 */ /* 0x000fe4000001ff00 */
[----:B------:R-:W-:Y:S01]  /*5590*/  LEA.HI.SX32 R150, R152, R3, 0x1c ;  /* 0x0000000398967211 */ /* 0x000fe200078fe2ff */
[----:B------:R-:W-:Y:S01]  /*55a0*/  IMAD.U32 R153, RZ, RZ, UR4 ;  /* 0x00000004ff997e24 */ /* 0x000fe2000f8e00ff */
[----:B------:R-:W4:Y:S01]  /*55b0*/  LDCU UR58, c[0x0][0x370] ;  /* 0x00006e00ff3a77ac */ /* 0x000f220008000800 */
[----:B------:R-:W1:Y:S01]  /*55c0*/  LDCU.64 UR62, c[0x0][0x348] ;  /* 0x00006900ff3e77ac */ /* 0x000e620008000a00 */
[----:B------:R-:W1:Y:S01]  /*55d0*/  LDCU UR43, c[0x0][0xb0c] ;  /* 0x00016180ff2b77ac */ /* 0x000e620008000800 */
[----:B------:R-:W1:Y:S01]  /*55e0*/  LDCU UR39, c[0x0][0xb30] ;  /* 0x00016600ff2777ac */ /* 0x000e620008000800 */
[----:B------:R-:W1:Y:S01]  /*55f0*/  LDCU.64 UR56, c[0x0][0x888] ;  /* 0x00011100ff3877ac */ /* 0x000e620008000a00 */
[----:B------:R-:W1:Y:S01]  /*5600*/  LDCU.64 UR40, c[0x0][0xb28] ;  /* 0x00016500ff2877ac */ /* 0x000e620008000a00 */
[----:B------:R-:W1:Y:S01]  /*5610*/  LDCU.64 UR60, c[0x0][0x890] ;  /* 0x00011200ff3c77ac */ /* 0x000e620008000a00 */
[----:B------:R-:W1:Y:S01]  /*5620*/  LDCU.128 UR52, c[0x0][0xb10] ;  /* 0x00016200ff3477ac */ /* 0x000e620008000c00 */
[----:B------:R-:W1:Y:S02]  /*5630*/  LDCU UR47, c[0x0][0x374] ;  /* 0x00006e80ff2f77ac */ /* 0x000e640008000800 */
[----:B-1234-:R-:W-:-:S07]  /*5640*/  IMAD.IADD R69, R0, 0x1, R69 ;  /* 0x0000000100457824 */ /* 0x01efce00078e0245 */
.L_x_140:
[----:B------:R-:W-:Y:S02]  /*5650*/  LEA R3, R145, UR44, 0x3 ;  /* 0x0000002c91037c11 */ /* 0x000fe4000f8e18ff */
[----:B------:R-:W-:Y:S02]  /*5660*/  SHF.L.U32 R0, R147, 0x1f, RZ ;  /* 0x0000001f93007819 */ /* 0x000fe400000006ff */
[----:B------:R-:W-:Y:S02]  /*5670*/  LEA R5, R145, UR44, 0x4 ;  /* 0x0000002c91057c11 */ /* 0x000fe4000f8e20ff */
[----:B-1----:R-:W1:Y:S02]  /*5680*/  SYNCS.PHASECHK.TRANS64.TRYWAIT P0, [R3+URZ+0x130], R0 ;  /* 0x00013000030075a7 */ /* 0x002e6400080011ff */
[----:B-1----:R-:W-:Y:S05]  /*5690*/  @!P0 BRA `(.L_x_99) ;  /* 0x0000007000dc8947 */ /* 0x002fea0003800000 */
.L_x_200:
        /* <DEDUP_REMOVED lines=11> */
[----:B------:R-:W-:Y:S01]  /*5750*/  PLOP3.LUT P0, PT, PT, PT, UP1, 0x80, 0x8 ;  /* 0x000000000008781c */ /* 0x000fe20003f0f018 */
[----:B------:R-:W-:Y:S11]  /*5760*/  UP2UR UR46, UPR, URZ, 0x2 ;  /* 0x00000002ff2e7883 */ /* 0x000ff60008000000 */
[----:B------:R-:W-:Y:S01]  /*5770*/  @!UPT UIADD3 URZ, UPT, UPT, URZ, URZ, URZ ;  /* 0x000000fffffff290 */ /* 0x000fe2000fffe0ff */
[----:B-1----:R-:W-:Y:S02]  /*5780*/  @P0 SHF.R.U32.HI R0, RZ, 0x10, R5 ;  /* 0x00000010ff000819 */ /* 0x002fe40000011605 */
        /* <DEDUP_REMOVED lines=12> */
[----:B------:R-:W2:Y:S01]  /*5850*/  LDCU UR12, c[0x0][0xb20] ;  /* 0x00016400ff0c77ac */ /* 0x000ea20008000800 */
[----:B------:R-:W-:Y:S02]  /*5860*/  UIMAD.WIDE.U32 UR4, UR47, UR55, URZ ;  /* 0x000000372f0472a5 */ /* 0x000fe4000f8e00ff */
[----:B------:R-:W-:Y:S02]  /*5870*/  UIMAD.WIDE.U32 UR6, UR58, UR52, URZ ;  /* 0x000000343a0672a5 */ /* 0x000fe4000f8e00ff */
[----:B------:R-:W-:Y:S02]  /*5880*/  UISETP.NE.AND UP0, UPT, UR54, 0x1, UPT ;  /* 0x000000013600788c */ /* 0x000fe4000bf05270 */
[----:B------:R-:W-:Y:S02]  /*5890*/  UIMAD.WIDE.U32 UR8, UR37, UR55, URZ ;  /* 0x00000037250872a5 */ /* 0x000fe4000f8e00ff */
[----:B------:R-:W-:Y:S02]  /*58a0*/  UIMAD.WIDE.U32 UR10, UR38, UR52, URZ ;  /* 0x00000034260a72a5 */ /* 0x000fe4000f8e00ff */
[----:B------:R-:W-:Y:S02]  /*58b0*/  UISETP.NE.AND UP1, UPT, UR43, 0x1, UPT ;  /* 0x000000012b00788c */ /* 0x000fe4000bf25270 */
[----:B------:R-:W-:Y:S01]  /*58c0*/  UISETP.NE.AND UP2, UPT, UR42, 0x1, UPT ;  /* 0x000000012a00788c */ /* 0x000fe2000bf45270 */
[----:B------:R-:W-:Y:S02]  /*58d0*/  UMOV UR4, UR5 ;  /* 0x0000000500047c82 */ /* 0x000fe40008000000 */
[----:B--2---:R-:W-:Y:S03]  /*58e0*/  USHF.R.U32.HI UR5, URZ, UR12, UR4 ;  /* 0x0000000cff057299 */ /* 0x004fe60008011604 */
[----:B------:R-:W-:Y:S02]  /*58f0*/  UMOV UR4, UR7 ;  /* 0x0000000700047c82 */ /* 0x000fe40008000000 */
[----:B------:R-:W-:Y:S02]  /*5900*/  USHF.R.U32.HI UR7, URZ, UR53, UR4 ;  /* 0x00000035ff077299 */ /* 0x000fe40008011604 */
[----:B------:R-:W-:Y:S02]  /*5910*/  USEL UR4, UR47, UR5, !UP0 ;  /* 0x000000052f047287 */ /* 0x000fe4000c000000 */
[----:B------:R-:W-:Y:S01]  /*5920*/  USEL UR7, UR58, UR7, !UP1 ;  /* 0x000000073a077287 */ /* 0x000fe2000c800000 */
[----:B------:R-:W-:Y:S01]  /*5930*/  UMOV UR5, UR9 ;  /* 0x0000000900057c82 */ /* 0x000fe20008000000 */
[----:B------:R-:W-:Y:S02]  /*5940*/  UIMAD.WIDE.U32 UR8, UR4, UR40, URZ ;  /* 0x00000028040872a5 */ /* 0x000fe4000f8e00ff */
[----:B------:R-:W-:Y:S03]  /*5950*/  USHF.R.U32.HI UR6, URZ, UR12, UR5 ;  /* 0x0000000cff067299 */ /* 0x000fe60008011605 */
[----:B------:R-:W-:Y:S01]  /*5960*/  UMOV UR5, UR11 ;  /* 0x0000000b00057c82 */ /* 0x000fe20008000000 */
[----:B------:R-:W-:Y:S02]  /*5970*/  UIMAD.WIDE.U32 UR10, UR7, UR40, URZ ;  /* 0x00000028070a72a5 */ /* 0x000fe4000f8e00ff */
[----:B------:R-:W-:Y:S02]  /*5980*/  USHF.R.U32.HI UR12, URZ, UR53, UR5 ;  /* 0x00000035ff0c7299 */ /* 0x000fe40008011605 */
[----:B------:R-:W-:Y:S01]  /*5990*/  USEL UR6, UR37, UR6, !UP0 ;  /* 0x0000000625067287 */ /* 0x000fe2000c000000 */
[----:B------:R-:W-:Y:S02]  /*59a0*/  UMOV UR5, UR9 ;  /* 0x0000000900057c82 */ /* 0x000fe40008000000 */
[----:B------:R-:W-:Y:S01]  /*59b0*/  UMOV UR10, UR11 ;  /* 0x0000000b000a7c82 */ /* 0x000fe20008000000 */
[----:B------:R-:W-:Y:S02]  /*59c0*/  @UP2 USHF.R.U32.HI UR4, URZ, UR41, UR5 ;  /* 0x00000029ff042299 */ /* 0x000fe40008011605 */
[----:B------:R-:W-:Y:S02]  /*59d0*/  @UP2 USHF.R.U32.HI UR7, URZ, UR41, UR10 ;  /* 0x00000029ff072299 */ /* 0x000fe4000801160a */
[----:B------:R-:W-:Y:S02]  /*59e0*/  UIMAD UR4, UR42, UR4, URZ ;  /* 0x000000042a0472a4 */ /* 0x000fe4000f8e02ff */
        /* <DEDUP_REMOVED lines=8> */
[----:B------:R-:W-:Y:S02]  /*5a70*/  USEL UR11, UR6, UR4, !UP2 ;  /* 0x00000004060b7287 */ /* 0x000fe4000d000000 */
[----:B------:R-:W-:Y:S02]  /*5a80*/  UIADD3 UR8, UPT, UPT, -UR5, URZ, URZ ;  /* 0x000000ff05087290 */ /* 0x000fe4000fffe1ff */
[----:B------:R-:W-:Y:S01]  /*5a90*/  UIADD3 UR10, UPT, UPT, -UR11, URZ, URZ ;  /* 0x000000ff0b0a7290 */ /* 0x000fe2000fffe1ff */
[----:B------:R-:W-:Y:S01]  /*5aa0*/  @!UP0 UMOV UR4, UR9 ;  /* 0x0000000900048c82 */ /* 0x000fe20008000000 */
[----:B------:R-:W-:Y:S02]  /*5ab0*/  UIADD3 UR9, UPT, UPT, -UR6, URZ, URZ ;  /* 0x000000ff06097290 */ /* 0x000fe4000fffe1ff */
[----:B------:R-:W-:Y:S02]  /*5ac0*/  @!UP0 USHF.R.U32.HI UR4, URZ, UR41, UR4 ;  /* 0x00000029ff048299 */ /* 0x000fe40008011604 */
[----:B------:R-:W-:Y:S02]  /*5ad0*/  UIMAD UR10, UR42, UR10, UR6 ;  /* 0x0000000a2a0a72a4 */ /* 0x000fe4000f8e0206 */
[----:B------:R-:W-:Y:S04]  /*5ae0*/  @!UP0 USEL UR4, UR5, UR4, !UP2 ;  /* 0x0000000405048287 */ /* 0x000fe8000d000000 */
[----:B------:R-:W-:Y:S02]  /*5af0*/  @!UP0 UIMAD UR10, UR7, UR10, UR4 ;  /* 0x0000000a070a82a4 */ /* 0x000fe4000f8e0204 */
[----:B------:R-:W-:Y:S02]  /*5b00*/  @!UP0 UIADD3 UR11, UPT, UPT, UR11, -UR4, URZ ;  /* 0x800000040b0b8290 */ /* 0x000fe4000fffe0ff */
[----:B------:R-:W-:Y:S02]  /*5b10*/  UIMAD UR7, UR43, UR8, UR38 ;  /* 0x000000082b0772a4 */ /* 0x000fe4000f8e0226 */
[----:B------:R-:W-:Y:S02]  /*5b20*/  @!UP0 UIMAD UR6, UR11, UR42, UR5 ;  /* 0x0000002a0b0682a4 */ /* 0x000fe4000f8e0205 */
[----:B------:R-:W-:Y:S01]  /*5b30*/  UIMAD UR4, UR54, UR9, UR37 ;  /* 0x00000009360472a4 */ /* 0x000fe2000f8e0225 */
[----:B------:R-:W-:Y:S02]  /*5b40*/  @!UP0 UMOV UR5, UR10 ;  /* 0x0000000a00058c82 */ /* 0x000fe40008000000 */
[----:B------:R-:W-:Y:S02]  /*5b50*/  UIMAD UR38, UR5, UR43, UR7 ;  /* 0x0000002b052672a4 */ /* 0x000fe4000f8e0207 */
[----:B------:R-:W-:Y:S11]  /*5b60*/  UIMAD UR37, UR6, UR54, UR4 ;  /* 0x00000036062572a4 */ /* 0x000ff6000f8e0204 */
[----:B------:R-:W-:Y:S01]  /*5b70*/  @!UPT UIADD3 URZ, UPT, UPT, URZ, URZ, URZ ;  /* 0x000000fffffff290 */ /* 0x000fe2000fffe0ff */
.L_x_100:
[----:B------:R-:W-:Y:S01]  /*5b80*/  UISETP.NE.AND UP0, UPT, UR39, 0x1, UPT ;  /* 0x000000012700788c */ /* 0x000fe2000bf05270 */
[----:B------:R-:W-:Y:S01]  /*5b90*/  R2UR UR11, R155 ;  /* 0x000000009b0b72ca */ /* 0x000fe200000e0000 */
[----:B------:R-:W-:Y:S01]  /*5ba0*/  USHF.L.U32 UR50, UR16, 0x7, URZ ;  /* 0x0000000710327899 */ /* 0x000fe200080006ff */
[----:B------:R-:W-:Y:S01]  /*5bb0*/  IADD3 R145, PT, PT, R145, 0x1, RZ ;  /* 0x0000000191917810 */ /* 0x000fe20007ffe0ff */
[----:B------:R-:W-:Y:S07]  /*5bc0*/  USHF.L.U32 UR49, UR20, 0x8, URZ ;  /* 0x0000000814317899 */ /* 0x000fee00080006ff */
[----:B------:R-:W2:Y:S01]  /*5bd0*/  @!UP0 LDCU.128 UR12, c[0x0][0xb10] ;  /* 0x00016200ff0c87ac */ /* 0x000ea20008000c00 */
[----:B------:R-:W3:Y:S01]  /*5be0*/  @!UP0 LDCU UR5, c[0x0][0xb0c] ;  /* 0x00016180ff0587ac */ /* 0x000ee20008000800 */
[----:B------:R-:W4:Y:S01]  /*5bf0*/  @!UP0 LDCU UR10, c[0x0][0xb20] ;  /* 0x00016400ff0a87ac */ /* 0x000f220008000800 */
[----:B--2---:R-:W-:Y:S02]  /*5c00*/  UIMAD.WIDE.U32 UR8, UR38, UR12, URZ ;  /* 0x0000000c260872a5 */ /* 0x004fe4000f8e00ff */
[----:B------:R-:W-:Y:S02]  /*5c10*/  UIMAD.WIDE.U32 UR6, UR37, UR15, URZ ;  /* 0x0000000f250672a5 */ /* 0x000fe4000f8e00ff */
[----:B------:R-:W-:Y:S03]  /*5c20*/  @!UP0 UISETP.NE.AND UP1, UPT, UR14, 0x1, UPT ;  /* 0x000000010e00888c */ /* 0x000fe6000bf25270 */
[----:B------:R-:W-:Y:S01]  /*5c30*/  @!UP0 UMOV UR4, UR9 ;  /* 0x0000000900048c82 */ /* 0x000fe20008000000 */
[----:B---3--:R-:W-:Y:S02]  /*5c40*/  @!UP0 UISETP.NE.AND UP2, UPT, UR5, 0x1, UPT ;  /* 0x000000010500888c */ /* 0x008fe4000bf45270 */
[----:B------:R-:W-:Y:S01]  /*5c50*/  @!UP0 USHF.R.U32.HI UR4, URZ, UR13, UR4 ;  /* 0x0000000dff048299 */ /* 0x000fe20008011604 */
[----:B------:R-:W-:Y:S02]  /*5c60*/  @!UP0 UMOV UR6, UR7 ;  /* 0x0000000700068c82 */ /* 0x000fe40008000000 */
[----:B----4-:R-:W-:Y:S02]  /*5c70*/  @!UP0 USHF.R.U32.HI UR6, URZ, UR10, UR6 ;  /* 0x0000000aff068299 */ /* 0x010fe40008011606 */
[----:B------:R-:W-:Y:S02]  /*5c80*/  @!UP0 USEL UR7, UR38, UR4, !UP2 ;  /* 0x0000000426078287 */ /* 0x000fe4000d000000 */
[----:B------:R-:W-:Y:S04]  /*5c90*/  @!UP0 USEL UR6, UR37, UR6, !UP1 ;  /* 0x0000000625068287 */ /* 0x000fe8000c800000 */
[----:B------:R-:W-:Y:S02]  /*5ca0*/  @!UP0 UIADD3 UR4, UPT, UPT, -UR7, UR6, URZ ;  /* 0x0000000607048290 */ /* 0x000fe4000fffe1ff */
[----:B------:R-:W-:Y:S02]  /*5cb0*/  @!UP0 UIADD3 UR6, UPT, UPT, UR7, -UR6, URZ ;  /* 0x8000000607068290 */ /* 0x000fe4000fffe0ff */
[----:B------:R-:W-:Y:S02]  /*5cc0*/  @!UP0 UIMAD UR38, UR4, UR5, UR38 ;  /* 0x00000005042682a4 */ /* 0x000fe4000f8e0226 */
[----:B------:R-:W-:Y:S02]  /*5cd0*/  @!UP0 UIMAD UR37, UR6, UR14, UR37 ;  /* 0x0000000e062582a4 */ /* 0x000fe4000f8e0225 */
[----:B------:R-:W-:Y:S09]  /*5ce0*/  ULOP3.LUT UP0, URZ, UR11, 0x1b0, URZ, 0xc0, !UPT ;  /* 0x000001b00bff7892 */ /* 0x000ff2000f80c0ff */
[----:B------:R-:W-:Y:S05]  /*5cf0*/  BRA.U !UP0, `(.L_x_101) ;  /* 0x0000000108407547 */ /* 0x000fea000b800000 */
[----:B------:R-:W2:Y:S01]  /*5d00*/  LDCU.64 UR8, c[0x4][0x88] ;  /* 0x01001100ff0877ac */ /* 0x000ea20008000a00 */
[----:B------:R-:W-:Y:S01]  /*5d10*/  MOV R3, 0x0 ;  /* 0x0000000000037802 */ /* 0x000fe20000000f00 */
[----:B------:R-:W-:Y:S02]  /*5d20*/  HFMA2 R12, -RZ, RZ, 0, 5.9604644775390625e-08 ;  /* 0x00000001ff0c7431 */ /* 0x000fe400000001ff */
[----:B------:R-:W-:Y:S02]  /*5d30*/  IMAD.MOV.U32 R8, RZ, RZ, 0x70 ;  /* 0x00000070ff087424 */ /* 0x000fe400078e00ff */
[----:B------:R-:W-:Y:S01]  /*5d40*/  IMAD.MOV.U32 R13, RZ, RZ, RZ ;  /* 0x000000ffff0d7224 */ /* 0x000fe200078e00ff */
[----:B------:R-:W3:Y:S01]  /*5d50*/  LDCU.64 UR6, c[0x4][0x90] ;  /* 0x01001200ff0677ac */ /* 0x000ee20008000a00 */
[----:B------:R-:W4:Y:S01]  /*5d60*/  LDC.64 R2, c[0x4][R3] ;  /* 0x0100000003027b82 */ /* 0x000f220000000a00 */
[----:B------:R-:W1:Y:S01]  /*5d70*/  LDCU.64 UR4, c[0x4][0x8] ;  /* 0x01000100ff0477ac */ /* 0x000e620008000a00 */
[----:B--2---:R-:W-:Y:S01]  /*5d80*/  MOV R5, UR9 ;  /* 0x0000000900057c02 */ /* 0x004fe20008000f00 */
[----:B------:R-:W-:Y:S01]  /*5d90*/  IMAD.U32 R4, RZ, RZ, UR8 ;  /* 0x00000008ff047e24 */ /* 0x000fe2000f8e00ff */
[----:B---3--:R-:W-:Y:S01]  /*5da0*/  MOV R7, UR7 ;  /* 0x0000000700077c02 */ /* 0x008fe20008000f00 */
[----:B------:R-:W-:Y:S01]  /*5db0*/  IMAD.U32 R6, RZ, RZ, UR6 ;  /* 0x00000006ff067e24 */ /* 0x000fe2000f8e00ff */
[----:B-1----:R-:W-:Y:S01]  /*5dc0*/  MOV R11, UR5 ;  /* 0x00000005000b7c02 */ /* 0x002fe20008000f00 */
[----:B------:R-:W-:Y:S02]  /*5dd0*/  IMAD.U32 R10, RZ, RZ, UR4 ;  /* 0x00000004ff0a7e24 */ /* 0x000fe4000f8e00ff */
[----:B------:R-:W-:Y:S07]  /*5de0*/  LEPC R20, `(.L_x_101) ;  /* 0x000000001014794e */ /* 0x000fee0000000000 */
[----:B----45:R-:W-:Y:S05]  /*5df0*/  CALL.ABS.NOINC R2 ;  /* 0x0000000002007343 */ /* 0x030fea0003c00000 */
.L_x_101:
[----:B------:R-:W-:Y:S01]  /*5e00*/  LOP3.LUT P0, RZ, R153, 0x1b0, RZ, 0xc0, !PT ;  /* 0x000001b099ff7812 */ /* 0x000fe2000780c0ff */
[----:B------:R-:W-:Y:S11]  /*5e10*/  BSSY.RECONVERGENT B6, `(.L_x_102) ;  /* 0x0000013000067945 */ /* 0x000ff60003800200 */
[----:B------:R-:W-:Y:S01]  /*5e20*/  @!UPT UIADD3 URZ, UPT, UPT, URZ, URZ, URZ ;  /* 0x000000fffffff290 */ /* 0x000fe2000fffe0ff */
[----:B------:R-:W-:Y:S05]  /*5e30*/  @!P0 BRA `(.L_x_103) ;  /* 0x0000000000408947 */ /* 0x000fea0003800000 */
        /* <DEDUP_REMOVED lines=16> */
.L_x_103:
[----:B------:R-:W-:Y:S05]  /*5f40*/  BSYNC.RECONVERGENT B6 ;  /* 0x0000000000067941 */ /* 0x000fea0003800200 */
.L_x_102:
[----:B------:R-:W-:Y:S01]  /*5f50*/  R2UR UR4, R144 ;  /* 0x00000000900472ca */ /* 0x000fe200000e0000 */
[----:B------:R-:W-:Y:S01]  /*5f60*/  UISETP.NE.U32.AND UP0, UPT, UR60, URZ, UPT ;  /* 0x000000ff3c00728c */ /* 0x000fe2000bf05070 */
[----:B------:R-:W-:Y:S02]  /*5f70*/  ISETP.NE.U32.AND P4, PT, R138, RZ, PT ;  /* 0x000000ff8a00720c */ /* 0x000fe40003f85070 */
[----:B------:R-:W-:Y:S01]  /*5f80*/  ISETP.NE.U32.AND P2, PT, RZ, UR56, PT ;  /* 0x00000038ff007c0c */ /* 0x000fe2000bf45070 */
[----:B------:R-:W-:Y:S01]  /*5f90*/  UISETP.NE.AND.EX UP1, UPT, UR61, URZ, UPT, UP0 ;  /* 0x000000ff3d00728c */ /* 0x000fe2000bf25300 */
[----:B------:R-:W-:Y:S01]  /*5fa0*/  ISETP.NE.AND.EX P4, PT, R139, RZ, PT, P4 ;  /* 0x000000ff8b00720c */ /* 0x000fe20003f85340 */
[----:B------:R-:W-:Y:S01]  /*5fb0*/  UPLOP3.LUT UP0, UPT, UPT, UPT, UPT, 0x40, 0x4 ;  /* 0x000000000004789c */ /* 0x000fe20003f0e870 */
[----:B------:R-:W-:Y:S05]  /*5fc0*/  ISETP.NE.AND.EX P2, PT, RZ, UR57, PT, P2 ;  /* 0x00000039ff007c0c */ /* 0x000fea000bf45320 */
[----:B------:R-:W-:Y:S06]  /*5fd0*/  UISETP.NE.AND UP2, UPT, UR4, URZ, UPT ;  /* 0x000000ff0400728c */ /* 0x000fec000bf45270 */
[----:B------:R-:W-:Y:S05]  /*5fe0*/  PLOP3.LUT P1, PT, PT, PT, UP2, 0x80, 0x8 ;  /* 0x000000000008781c */ /* 0x000fea0003f2f028 */
[----:B------:R-:W-:Y:S06]  /*5ff0*/  @UP2 UPLOP3.LUT UP0, UPT, UPT, UPT, UP1, 0x80, 0x8 ;  /* 0x000000000008289c */ /* 0x000fec0003f0f010 */
[----:B------:R-:W-:Y:S01]  /*6000*/  PLOP3.LUT P0, PT, PT, PT, UP0, 0x80, 0x8 ;  /* 0x000000000008781c */ /* 0x000fe20003f0f008 */
[----:B------:R-:W-:Y:S01]  /*6010*/  @!UPT UIADD3 URZ, UPT, UPT, URZ, URZ, URZ ;  /* 0x000000fffffff290 */ /* 0x000fe2000fffe0ff */
[----:B------:R-:W-:Y:S11]  /*6020*/  BRA.U !UP1, `(.L_x_104) ;  /* 0x00000001093c7547 */ /* 0x000ff6000b800000 */
[----:B------:R-:W-:Y:S01]  /*6030*/  UISETP.NE.U32.AND UP0, UPT, UR56, URZ, UPT ;  /* 0x000000ff3800728c */ /* 0x000fe2000bf05070 */
[----:B-1----:R-:W-:Y:S01]  /*6040*/  HFMA2 R0, -RZ, RZ, 0, 5.9604644775390625e-08 ;  /* 0x00000001ff007431 */ /* 0x002fe200000001ff */
[----:B------:R-:W1:Y:S01]  /*6050*/  LDCU.64 UR8, c[0x0][0x358] ;  /* 0x00006b00ff0877ac */ /* 0x000e620008000a00 */
[----:B------:R-:W-:Y:S01]  /*6060*/  IMAD.MOV.U32 R140, RZ, RZ, 0x1 ;  /* 0x00000001ff8c7424 */ /* 0x000fe200078e00ff */
[----:B------:R-:W-:Y:S06]  /*6070*/  UISETP.NE.AND.EX UP0, UPT, UR57, URZ, UPT, UP0 ;  /* 0x000000ff3900728c */ /* 0x000fec000bf05300 */
[----:B------:R-:W-:Y:S05]  /*6080*/  PLOP3.LUT P3, PT, PT, PT, UP0, 0x80, 0x8 ;  /* 0x000000000008781c */ /* 0x000fea0003f6f008 */
[----:B------:R-:W2:Y:S01]  /*6090*/  @UP0 LDCU.64 UR4, c[0x0][0x888] ;  /* 0x00011100ff0407ac */ /* 0x000ea20008000a00 */
[----:B------:R-:W-:Y:S07]  /*60a0*/  @UP0 UIMAD UR6, UR36, UR60, URZ ;  /* 0x0000003c240602a4 */ /* 0x000fee000f8e02ff */
[----:B------:R-:W-:Y:S01]  /*60b0*/  @!P3 PRMT R140, R0, 0x7610, R140 ;  /* 0x00007610008cb816 */ /* 0x000fe2000000008c */
[----:B--2---:R-:W-:Y:S06]  /*60c0*/  @UP0 UIMAD.WIDE UR4, UR6, 0x4, UR4 ;  /* 0x00000004060408a5 */ /* 0x004fec000f8e0204 */
[----:B------:R-:W-:Y:S01]  /*60d0*/  IMAD.U32 R2, RZ, RZ, UR4 ;  /* 0x00000004ff027e24 */ /* 0x000fe2000f8e00ff */
[----:B------:R-:W-:Y:S04]  /*60e0*/  MOV R3, UR5 ;  /* 0x0000000500037c02 */ /* 0x000fe80008000f00 */
[----:B------:R-:W2:Y:S01]  /*60f0*/  @!UP0 LDCU UR4, c[0x0][0x880] ;  /* 0x00011000ff0487ac */ /* 0x000ea20008000800 */
[----:B-1---5:R3:W5:Y:S02]  /*6100*/  @P3 LDG.E R72, desc[UR8][R2.64] ;  /* 0x0000000802483981 */ /* 0x022764000c1e1900 */
[----:B--23--:R-:W-:Y:S02]  /*6110*/  @!P3 IMAD.U32 R72, RZ, RZ, UR4 ;  /* 0x00000004ff48be24 */ /* 0x00cfe4000f8e00ff */
.L_x_104:
[----:B------:R-:W-:Y:S05]  /*6120*/  @!P4 BRA `(.L_x_105) ;  /* 0x000000000024c947 */ /* 0x000fea0003800000 */
[----:B------:R-:W-:Y:S01]  /*6130*/  ISETP.NE.U32.AND P3, PT, R136, RZ, PT ;  /* 0x000000ff8800720c */ /* 0x000fe20003f65070 */
[----:B------:R-:W2:Y:S03]  /*6140*/  LDCU.64 UR4, c[0x0][0x358] ;  /* 0x00006b00ff0477ac */ /* 0x000ea60008000a00 */
[----:B------:R-:W-:Y:S11]  /*6150*/  ISETP.NE.AND.EX P3, PT, R137, RZ, PT, P3 ;  /* 0x000000ff8900720c */ /* 0x000ff60003f65330 */
[----:B------:R-:W-:Y:S02]  /*6160*/  @!UPT UIADD3 URZ, UPT, UPT, URZ, URZ, URZ ;  /* 0x000000fffffff290 */ /* 0x000fe4000fffe0ff */
[----:B------:R-:W3:Y:S01]  /*6170*/  @P3 LDC.64 R2, c[0x0][0x8a8] ;  /* 0x00022a00ff023b82 */ /* 0x000ee20000000a00 */
[----:B-1----:R-:W-:Y:S04]  /*6180*/  @P3 IMAD R0, R138, UR36, RZ ;  /* 0x000000248a003c24 */ /* 0x002fe8000f8e02ff */
[----:B---3--:R-:W-:Y:S05]  /*6190*/  @P3 IMAD.WIDE R2, R0, 0x4, R2 ;  /* 0x0000000400023825 */ /* 0x008fea00078e0202 */
[----:B--2--5:R2:W5:Y:S02]  /*61a0*/  @P3 LDG.E R70, desc[UR4][R2.64] ;  /* 0x0000000402463981 */ /* 0x024564000c1e1900 */
[----:B--2---:R-:W3:Y:S02]  /*61b0*/  @!P3 LDC R70, c[0x0][0x8a0] ;  /* 0x00022800ff46bb82 */ /* 0x004ee40000000800 */
.L_x_105:
[----:B-----5:R-:W-:Y:S01]  /*61c0*/  ISETP.NE.AND P4, PT, R72, RZ, PT ;  /* 0x000000ff4800720c */ /* 0x020fe20003f85270 */
[----:B------:R-:W-:Y:S01]  /*61d0*/  BSSY B1, `(.L_x_106) ;  /* 0x0000048000017945 */ /* 0x000fe20003800000 */
[----:B------:R-:W-:Y:S01]  /*61e0*/  SEL R7, RZ, 0xffffffff, P2 ;  /* 0xffffffffff077807 */ /* 0x000fe20001000000 */
[----:B------:R-:W-:Y:S01]  /*61f0*/  IMAD.MOV.U32 R79, RZ, RZ, 0x1 ;  /* 0x00000001ff4f7424 */ /* 0x000fe200078e00ff */
[----:B------:R-:W-:Y:S01]  /*6200*/  LOP3.LUT P3, RZ, R140, 0xff, RZ, 0xc0, !PT ;  /* 0x000000ff8cff7812 */ /* 0x000fe2000786c0ff */
[----:B------:R-:W-:Y:S01]  /*6210*/  IMAD R71, R68, 0x100, R69 ;  /* 0x0000010044477824 */ /* 0x000fe200078e0245 */
[----:B-1----:R-:W-:Y:S02]  /*6220*/  @P1 SEL R0, RZ, 0xffffffff, P4 ;  /* 0xffffffffff001807 */ /* 0x002fe40002000000 */
[----:B------:R-:W-:Y:S02]  /*6230*/  CS2R R90, SRZ ;  /* 0x00000000005a7805 */ /* 0x000fe4000001ff00 */
[----:B------:R-:W-:Y:S02]  /*6240*/  LEA R3, R148, UR44, 0x3 ;  /* 0x0000002c94037c11 */ /* 0x000fe4000f8e18ff */
[----:B------:R-:W-:Y:S02]  /*6250*/  CS2R R88, SRZ ;  /* 0x0000000000587805 */ /* 0x000fe4000001ff00 */
[----:B------:R-:W-:Y:S02]  /*6260*/  @P0 SEL R0, R7, R0, !P3 ;  /* 0x0000000007000207 */ /* 0x000fe40005800000 */
[----:B------:R-:W-:Y:S02]  /*6270*/  CS2R R86, SRZ ;  /* 0x0000000000567805 */ /* 0x000fe4000001ff00 */
[----:B------:R-:W-:Y:S02]  /*6280*/  LEA R78, R68, UR44, 0x3 ;  /* 0x0000002c444e7c11 */ /* 0x000fe4000f8e18ff */
[----:B------:R-:W-:Y:S02]  /*6290*/  CS2R R84, SRZ ;  /* 0x0000000000547805 */ /* 0x000fe4000001ff00 */
[----:B------:R-:W-:Y:S02]  /*62a0*/  @P1 LOP3.LUT R0, R0, 0x1, RZ, 0xc0, !PT ;  /* 0x0000000100001812 */ /* 0x000fe400078ec0ff */
[----:B------:R-:W-:Y:S02]  /*62b0*/  CS2R R82, SRZ ;  /* 0x0000000000527805 */ /* 0x000fe4000001ff00 */
[----:B------:R-:W-:Y:S02]  /*62c0*/  SHF.L.U32 R5, R149, 0x1f, RZ ;  /* 0x0000001f95057819 */ /* 0x000fe400000006ff */
[----:B------:R-:W-:Y:S02]  /*62d0*/  CS2R R80, SRZ ;  /* 0x0000000000507805 */ /* 0x000fe4000001ff00 */
[----:B------:R-:W-:Y:S02]  /*62e0*/  ISETP.NE.U32.OR P6, PT, R0, 0x1, !P1 ;  /* 0x000000010000780c */ /* 0x000fe40004fc5470 */
[----:B------:R-:W-:Y:S02]  /*62f0*/  CS2R R94, SRZ ;  /* 0x00000000005e7805 */ /* 0x000fe4000001ff00 */
[----:B------:R-:W-:Y:S02]  /*6300*/  PLOP3.LUT P2, PT, PT, PT, UP1, 0x80, 0x8 ;  /* 0x000000000008781c */ /* 0x000fe40003f4f018 */
[----:B------:R-:W-:Y:S02]  /*6310*/  CS2R R92, SRZ ;  /* 0x00000000005c7805 */ /* 0x000fe4000001ff00 */
[----:B------:R-:W-:Y:S02]  /*6320*/  SEL R0, RZ, 0xffffffff, P4 ;  /* 0xffffffffff007807 */ /* 0x000fe40002000000 */
[----:B------:R-:W-:Y:S03]  /*6330*/  P2R R99, PR, RZ, 0x40 ;  /* 0x00000040ff637803 */ /* 0x000fe60000000000 */
[----:B------:R-:W-:Y:S04]  /*6340*/  @P6 SHF.L.U32 R2, R146, 0x1f, RZ ;  /* 0x0000001f92026819 */ /* 0x000fe800000006ff */
[----:B------:R-:W-:Y:S01]  /*6350*/  @P2 SEL R0, R7, R0, !P3 ;  /* 0x0000000007002207 */ /* 0x000fe20005800000 */
[----:B------:R-:W1:Y:S03]  /*6360*/  @P6 SYNCS.PHASECHK.TRANS64.TRYWAIT P1, [R3+URZ+0xe0], R2 ;  /* 0x0000e002030065a7 */ /* 0x000e6600080211ff */
[----:B------:R-:W-:Y:S04]  /*6370*/  LOP3.LUT R0, R0, 0x1, RZ, 0xc0, !PT ;  /* 0x0000000100007812 */ /* 0x000fe800078ec0ff */
[----:B------:R-:W-:Y:S04]  /*6380*/  ISETP.NE.U32.AND P5, PT, R0, 0x1, PT ;  /* 0x000000010000780c */ /* 0x000fe80003fa5070 */
[----:B------:R-:W-:Y:S01]  /*6390*/  P2R R96, PR, RZ, 0x20 ;  /* 0x00000020ff607803 */ /* 0x000fe20000000000 */
[----:B------:R2:W4:Y:S01]  /*63a0*/  SYNCS.PHASECHK.TRANS64.TRYWAIT P0, [R78+URZ+0x150], R5 ;  /* 0x000150054e0075a7 */ /* 0x00052200080011ff */
[----:B-1----:R-:W-:Y:S01]  /*63b0*/  @P6 SEL R79, RZ, 0x1, !P1 ;  /* 0x00000001ff4f6807 */ /* 0x002fe20004800000 */
[----:B--2---:R-:W-:Y:S06]  /*63c0*/  @!P6 BRA `(.L_x_107) ;  /* 0x0000000000a0e947 */ /* 0x004fec0003800000 */
[----:B------:R-:W-:Y:S01]  /*63d0*/  @P5 IMAD R7, R148, 0x2000, R135 ;  /* 0x0000200094075824 */ /* 0x000fe200078e0287 */
[----:B------:R-:W-:Y:S01]  /*63e0*/  ISETP.NE.AND P1, PT, R79, RZ, PT ;  /* 0x000000ff4f00720c */ /* 0x000fe20003f25270 */
[----:B------:R-:W-:Y:S01]  /*63f0*/  BSSY B0, `(.L_x_108) ;  /* 0x0000011000007945 */ /* 0x000fe20003800000 */
[----:B------:R-:W-:Y:S01]  /*6400*/  CS2R R94, SRZ ;  /* 0x00000000005e7805 */ /* 0x000fe2000001ff00 */
[----:B------:R-:W-:Y:S01]  /*6410*/  @P5 VIADD R9, R7, UR44 ;  /* 0x0000002c07095c36 */ /* 0x000fe20008000000 */
[----:B------:R-:W-:Y:S02]  /*6420*/  CS2R R92, SRZ ;  /* 0x00000000005c7805 */ /* 0x000fe4000001ff00 */
[----:B------:R-:W-:Y:S02]  /*6430*/  CS2R R82, SRZ ;  /* 0x0000000000527805 */ /* 0x000fe4000001ff00 */
[----:B------:R-:W-:Y:S01]  /*6440*/  CS2R R80, SRZ ;  /* 0x0000000000507805 */ /* 0x000fe2000001ff00 */
[--C-:B------:R-:W-:Y:S01]  /*6450*/  @P5 IMAD.IADD R6, R152, 0x1, R9.reuse ;  /* 0x0000000198065824 */ /* 0x100fe200078e0209 */
[----:B------:R-:W-:Y:S01]  /*6460*/  CS2R R86, SRZ ;  /* 0x0000000000567805 */ /* 0x000fe2000001ff00 */
[--C-:B------:R-:W-:Y:S01]  /*6470*/  @P5 IMAD.IADD R4, R151, 0x1, R9.reuse ;  /* 0x0000000197045824 */ /* 0x100fe200078e0209 */
[----:B------:R-:W-:Y:S01]  /*6480*/  CS2R R84, SRZ ;  /* 0x0000000000547805 */ /* 0x000fe2000001ff00 */
[----:B------:R-:W-:Y:S01]  /*6490*/  @P5 IMAD R2, R150, 0x10, R9 ;  /* 0x0000001096025824 */ /* 0x000fe200078e0209 */
[----:B------:R-:W-:Y:S02]  /*64a0*/  CS2R R90, SRZ ;  /* 0x00000000005a7805 */ /* 0x000fe4000001ff00 */
[----:B------:R-:W-:Y:S01]  /*64b0*/  CS2R R88, SRZ ;  /* 0x0000000000587805 */ /* 0x000fe2000001ff00 */
[----:B------:R-:W-:Y:S06]  /*64c0*/  @P1 BRA `(.L_x_109) ;  /* 0x00000000000c1947 */ /* 0x000fec0003800000 */
[----:B------:R-:W-:Y:S04]  /*64d0*/  SHF.L.U32 R0, R146, 0x1f, RZ ;  /* 0x0000001f92007819 */ /* 0x000fe800000006ff */
[----:B------:R-:W1:Y:S02]  /*64e0*/  SYNCS.PHASECHK.TRANS64.TRYWAIT P1, [R3+URZ+0xe0], R0 ;  /* 0x0000e000030075a7 */ /* 0x000e6400080211ff */
[----:B-1----:R-:W-:Y:S05]  /*64f0*/  @!P1 BRA `(.L_x_110) ;  /* 0x0000006400589947 */ /* 0x002fea0003800000 */
.L_x_109:
[----:B------:R-:W-:Y:S05]  /*6500*/  BSYNC B0 ;  /* 0x0000000000007941 */ /* 0x000fea0003800000 */
.L_x_108:
[----:B------:R-:W-:Y:S01]  /*6510*/  ISETP.NE.AND P1, PT, R96, RZ, PT ;  /* 0x000000ff6000720c */ /* 0x000fe20003f25270 */
[----:B-1----:R-:W-:Y:S02]  /*6520*/  VIADD R3, R3, 0x100 ;  /* 0x0000010003037836 */ /* 0x002fe40000000000 */
[----:B------:R-:W-:Y:S02]  /*6530*/  IMAD.U32 R0, RZ, RZ, UR45 ;  /* 0x0000002dff007e24 */ /* 0x000fe4000f8e00ff */
[----:B------:R-:W-:Y:S03]  /*6540*/  VIADD R148, R148, 0x1 ;  /* 0x0000000194947836 */ /* 0x000fe60000000000 */
[----:B------:R-:W-:Y:S05]  /*6550*/  PRMT R0, R0, 0x654, R3 ;  /* 0x0000065400007816 */ /* 0x000fea0000000003 */
[----:B------:R1:W2:Y:S04]  /*6560*/  @P1 LDS.128 R92, [R7+UR44+0x200] ;  /* 0x0002002c075c1984 */ /* 0x0002a80008000c00 */
[----:B------:R1:W1:Y:S04]  /*6570*/  @P1 LDS.128 R80, [R6+0x200] ;  /* 0x0002000006501984 */ /* 0x0002680000000c00 */
[----:B------:R1:W1:Y:S04]  /*6580*/  @P1 LDS.128 R84, [R4+0x200] ;  /* 0x0002000004541984 */ /* 0x0002680000000c00 */
[----:B------:R1:W1:Y:S01]  /*6590*/  @P1 LDS.128 R88, [R2+0x200] ;  /* 0x0002000002581984 */ /* 0x0002620000000c00 */
[C---:B------:R-:W-:Y:S01]  /*65a0*/  ISETP.NE.AND P1, PT, R148.reuse, 0x4, PT ;  /* 0x000000049400780c */ /* 0x040fe20003f25270 */
[----:B------:R-:W-:Y:S01]  /*65b0*/  @!PT LDS RZ, [RZ] ;  /* 0x00000000fffff984 */ /* 0x000fe20000000800 */
[----:B------:R-:W-:Y:S01]  /*65c0*/  @!PT LDS RZ, [RZ] ;  /* 0x00000000fffff984 */ /* 0x000fe20000000800 */
[----:B------:R-:W-:Y:S01]  /*65d0*/  @!PT LDS RZ, [RZ] ;  /* 0x00000000fffff984 */ /* 0x000fe20000000800 */
[----:B------:R-:W-:Y:S01]  /*65e0*/  @!PT LDS RZ, [RZ] ;  /* 0x00000000fffff984 */ /* 0x000fe20000000800 */
[----:B------:R5:W-:Y:S06]  /*65f0*/  MEMBAR.ALL.CTA ;  /* 0x0000000000007992 */ /* 0x000bec0000008000 */
[----:B-----5:R-:W5:Y:S01]  /*6600*/  FENCE.VIEW.ASYNC.S ;  /* 0x00000000000073c6 */ /* 0x020f620000000000 */
[----:B------:R-:W-:Y:S02]  /*6610*/  SEL R3, RZ, 0x1, P1 ;  /* 0x00000001ff037807 */ /* 0x000fe40000800000 */
[----:B------:R-:W-:Y:S02]  /*6620*/  SEL R148, R148, RZ, P1 ;  /* 0x000000ff94947207 */ /* 0x000fe40000800000 */
[----:B------:R-:W-:Y:S01]  /*6630*/  LOP3.LUT R146, R146, R3, RZ, 0x3c, !PT ;  /* 0x0000000392927212 */ /* 0x000fe200078e3cff */
[----:B-----5:R1:W-:Y:S06]  /*6640*/  SYNCS.ARRIVE.TRANS64.RED.A1T0 RZ, [R0+URZ], RZ ;  /* 0x000000ff00ff79a7 */ /* 0x0203ec00081004ff */
.L_x_107:
[----:B------:R-:W-:Y:S05]  /*6650*/  BSYNC B1 ;  /* 0x0000000000017941 */ /* 0x000fea0003800000 */
.L_x_106:
[----:B-1----:R-:W-:Y:S04]  /*6660*/  SHF.R.U32.HI R0, RZ, 0x15, R71 ;  /* 0x00000015ff007819 */ /* 0x002fe80000011647 */
[----:B------:R-:W-:Y:S01]  /*6670*/  LOP3.LUT P1, RZ, R0, 0x3, R141, 0x48, !PT ;  /* 0x0000000300ff7812 */ /* 0x000fe2000782488d */
[----:B------:R-:W-:Y:S01]  /*6680*/  @!UPT UIADD3 URZ, UPT, UPT, URZ, URZ, URZ ;  /* 0x000000fffffff290 */ /* 0x000fe2000fffe0ff */
[----:B----4-:R-:W-:Y:S11]  /*6690*/  @P0 BRA `(.L_x_111) ;  /* 0x0000000000080947 */ /* 0x010ff60003800000 */
[----:B------:R-:W1:Y:S02]  /*66a0*/  SYNCS.PHASECHK.TRANS64.TRYWAIT P0, [R78+URZ+0x150], R5 ;  /* 0x000150054e0075a7 */ /* 0x000e6400080011ff */
[----:B-1----:R-:W-:Y:S05]  /*66b0*/  @!P0 BRA `(.L_x_112) ;  /* 0x0000006000fc8947 */ /* 0x002fea0003800000 */
.L_x_111:
[----:B------:R-:W-:Y:S05]  /*66c0*/  @!P1 BRA `(.L_x_113) ;  /* 0x0000000000409947 */ /* 0x000fea0003800000 */
[----:B------:R-:W1:Y:S01]  /*66d0*/  LDCU.64 UR8, c[0x4][0x78] ;  /* 0x01000f00ff0877ac */ /* 0x000e620008000a00 */
[----:B------:R-:W-:Y:S01]  /*66e0*/  MOV R3, 0x0 ;  /* 0x0000000000037802 */ /* 0x000fe20000000f00 */
[----:B------:R-:W-:Y:S02]  /*66f0*/  HFMA2 R12, -RZ, RZ, 0, 5.9604644775390625e-08 ;  /* 0x00000001ff0c7431 */ /* 0x000fe400000001ff */
[----:B------:R-:W-:Y:S02]  /*6700*/  IMAD.MOV.U32 R8, RZ, RZ, 0x192 ;  /* 0x00000192ff087424 */ /* 0x000fe400078e00ff */
[----:B------:R-:W-:Y:S01]  /*6710*/  IMAD.MOV.U32 R13, RZ, RZ, RZ ;  /* 0x000000ffff0d7224 */ /* 0x000fe200078e00ff */
[----:B------:R-:W4:Y:S01]  /*6720*/  LDCU.64 UR6, c[0x4][0x80] ;  /* 0x01001000ff0677ac */ /* 0x000f220008000a00 */
[----:B------:R-:W2:Y:S01]  /*6730*/  LDC.64 R2, c[0x4][R3] ;  /* 0x0100000003027b82 */ /* 0x000ea20000000a00 */
[----:B------:R-:W5:Y:S01]  /*6740*/  LDCU.64 UR4, c[0x4][0x18] ;  /* 0x01000300ff0477ac */ /* 0x000f620008000a00 */
[----:B-1----:R-:W-:Y:S01]  /*6750*/  MOV R5, UR9 ;  /* 0x0000000900057c02 */ /* 0x002fe20008000f00 */
[----:B------:R-:W-:Y:S01]  /*6760*/  IMAD.U32 R4, RZ, RZ, UR8 ;  /* 0x00000008ff047e24 */ /* 0x000fe2000f8e00ff */
[----:B----4-:R-:W-:Y:S01]  /*6770*/  MOV R7, UR7 ;  /* 0x0000000700077c02 */ /* 0x010fe20008000f00 */
[----:B------:R-:W-:Y:S01]  /*6780*/  IMAD.U32 R6, RZ, RZ, UR6 ;  /* 0x00000006ff067e24 */ /* 0x000fe2000f8e00ff */
[----:B-----5:R-:W-:Y:S01]  /*6790*/  MOV R11, UR5 ;  /* 0x00000005000b7c02 */ /* 0x020fe20008000f00 */
[----:B------:R-:W-:Y:S02]  /*67a0*/  IMAD.U32 R10, RZ, RZ, UR4 ;  /* 0x00000004ff0a7e24 */ /* 0x000fe4000f8e00ff */
[----:B------:R-:W-:Y:S07]  /*67b0*/  LEPC R20, `(.L_x_113) ;  /* 0x000000001014794e */ /* 0x000fee0000000000 */
[----:B--23--:R-:W-:Y:S05]  /*67c0*/  CALL.ABS.NOINC R2 ;  /* 0x0000000002007343 */ /* 0x00cfea0003c00000 */
.L_x_113:
[----:B--2---:R-:W-:Y:S01]  /*67d0*/  SHF.L.U32 R75, R92, 0x10, RZ ;  /* 0x000000105c4b7819 */ /* 0x004fe200000006ff */
[----:B------:R-:W-:Y:S05]  /*67e0*/  WARPSYNC.ALL ;  /* 0x0000000000007948 */ /* 0x000fea0003800000 */
[----:B------:R-:W-:Y:S01]  /*67f0*/  R2UR UR4, R71 ;  /* 0x00000000470472ca */ /* 0x000fe200000e0000 */
[----:B------:R-:W-:Y:S01]  /*6800*/  BSSY.RECONVERGENT B0, `(.L_x_114) ;  /* 0x0000121000007945 */ /* 0x000fe20003800200 */
[----:B------:R-:W-:Y:S02]  /*6810*/  SHF.L.U32 R98, R150, 0x4, RZ ;  /* 0x0000000496627819 */ /* 0x000fe400000006ff */
[C---:B------:R-:W-:Y:S02]  /*6820*/  PRMT R73, R92.reuse, 0x8880, RZ ;  /* 0x000088805c497816 */ /* 0x040fe400000000ff */
[----:B------:R-:W-:Y:S02]  /*6830*/  SHF.R.S32.HI R75, RZ, 0x18, R75 ;  /* 0x00000018ff4b7819 */ /* 0x000fe4000001144b */
[----:B------:R-:W-:Y:S02]  /*6840*/  SHF.R.S32.HI R76, RZ, 0x18, R93 ;  /* 0x00000018ff4c7819 */ /* 0x000fe4000001145d */
[----:B------:R-:W-:Y:S02]  /*6850*/  SHF.L.U32 R74, R92, 0x8, RZ ;  /* 0x000000085c4a7819 */ /* 0x000fe400000006ff */
[----:B------:R-:W-:Y:S01]  /*6860*/  SHF.L.U32 R77, R93, 0x8, RZ ;  /* 0x000000085d4d7819 */ /* 0x000fe200000006ff */
[----:B-1----:R-:W3:Y:S01]  /*6870*/  LDTM.x64 R4, tmem[UR4] ;  /* 0x00000004000479ee */ /* 0x002ee20008340000 */
[----:B------:R-:W-:Y:S02]  /*6880*/  SHF.R.S32.HI R74, RZ, 0x18, R74 ;  /* 0x00000018ff4a7819 */ /* 0x000fe4000001144a */
[----:B------:R-:W-:Y:S02]  /*6890*/  SHF.R.S32.HI R77, RZ, 0x18, R77 ;  /* 0x00000018ff4d7819 */ /* 0x000fe4000001144d */
[----:B------:R-:W-:Y:S02]  /*68a0*/  ISETP.NE.AND P0, PT, R154, RZ, PT ;  /* 0x000000ff9a00720c */ /* 0x000fe40003f05270 */
[----:B------:R-:W-:Y:S02]  /*68b0*/  ISETP.NE.AND P6, PT, R99, RZ, PT ;  /* 0x000000ff6300720c */ /* 0x000fe40003fc5270 */
[----:B------:R-:W-:Y:S11]  /*68c0*/  LEA R116, R148, UR44, 0x3 ;  /* 0x0000002c94747c11 */ /* 0x000ff6000f8e18ff */
[----:B------:R-:W-:Y:S01]  /*68d0*/  @P6 SHF.L.U32 R117, R146, 0x1f, RZ ;  /* 0x0000001f92756819 */ /* 0x000fe200000006ff */
[C---:B---3--:R-:W-:Y:S02]  /*68e0*/  IMAD R0, R70.reuse, R4, RZ ;  /* 0x0000000446007224 */ /* 0x048fe400078e02ff */
[C---:B------:R-:W-:Y:S02]  /*68f0*/  IMAD R2, R70.reuse, R5, RZ ;  /* 0x0000000546027224 */ /* 0x040fe400078e02ff */
[----:B------:R-:W-:Y:S02]  /*6900*/  IMAD R3, R70, R6, RZ ;  /* 0x0000000646037224 */ /* 0x000fe400078e02ff */
[-C--:B------:R-:W-:Y:S01]  /*6910*/  IMAD R0, R73, R72.reuse, R0 ;  /* 0x0000004849007224 */ /* 0x080fe200078e0200 */
[----:B------:R-:W-:Y:S01]  /*6920*/  SHF.R.S32.HI R73, RZ, 0x18, R92 ;  /* 0x00000018ff497819 */ /* 0x000fe2000001145c */
[-C--:B------:R-:W-:Y:S01]  /*6930*/  IMAD R2, R75, R72.reuse, R2 ;  /* 0x000000484b027224 */ /* 0x080fe200078e0202 */
[C---:B------:R-:W-:Y:S01]  /*6940*/  PRMT R75, R93.reuse, 0x8880, RZ ;  /* 0x000088805d4b7816 */ /* 0x040fe200000000ff */
[----:B------:R-:W-:Y:S01]  /*6950*/  IMAD R3, R74, R72, R3 ;  /* 0x000000484a037224 */ /* 0x000fe200078e0203 */
[----:B------:R-:W-:Y:S01]  /*6960*/  SHF.L.U32 R74, R93, 0x10, RZ ;  /* 0x000000105d4a7819 */ /* 0x000fe200000006ff */
[C---:B------:R-:W-:Y:S02]  /*6970*/  IMAD R7, R70.reuse, R7, RZ ;  /* 0x0000000746077224 */ /* 0x040fe400078e02ff */
[C---:B------:R-:W-:Y:S01]  /*6980*/  IMAD R4, R70.reuse, R8, RZ ;  /* 0x0000000846047224 */ /* 0x040fe200078e02ff */
[----:B------:R-:W-:Y:S01]  /*6990*/  SHF.R.S32.HI R74, RZ, 0x18, R74 ;  /* 0x00000018ff4a7819 */ /* 0x000fe2000001144a */
[----:B------:R-:W-:Y:S02]  /*69a0*/  IMAD R5, R70, R9, RZ ;  /* 0x0000000946057224 */ /* 0x000fe400078e02ff */
[-C--:B------:R-:W-:Y:S01]  /*69b0*/  IMAD R7, R73, R72.reuse, R7 ;  /* 0x0000004849077224 */ /* 0x080fe200078e0207 */
[C---:B------:R-:W-:Y:S01]  /*69c0*/  PRMT R73, R94.reuse, 0x8880, RZ ;  /* 0x000088805e497816 */ /* 0x040fe200000000ff */
[----:B------:R-:W-:Y:S01]  /*69d0*/  IMAD R4, R75, R72, R4 ;  /* 0x000000484b047224 */ /* 0x000fe200078e0204 */
[----:B------:R-:W-:Y:S01]  /*69e0*/  SHF.L.U32 R75, R94, 0x8, RZ ;  /* 0x000000085e4b7819 */ /* 0x000fe200000006ff */
[----:B------:R-:W-:Y:S01]  /*69f0*/  IMAD R6, R70, R10, RZ ;  /* 0x0000000a46067224 */ /* 0x000fe200078e02ff */
[----:B------:R-:W-:Y:S01]  /*6a00*/  I2IP.S8.S32.SAT R97, R7, R3, RZ ;  /* 0x0000000307617239 */ /* 0x000fe200000014ff */
[----:B------:R-:W-:Y:S01]  /*6a10*/  IMAD R5, R74, R72, R5 ;  /* 0x000000484a057224 */ /* 0x000fe200078e0205 */
[----:B------:R-:W-:Y:S01]  /*6a20*/  SHF.L.U32 R74, R94, 0x10, RZ ;  /* 0x000000105e4a7819 */ /* 0x000fe200000006ff */
[----:B------:R-:W-:Y:S01]  /*6a30*/  IMAD R11, R70, R11, RZ ;  /* 0x0000000b460b7224 */ /* 0x000fe200078e02ff */
[----:B------:R-:W-:Y:S01]  /*6a40*/  I2IP.S8.S32.SAT R100, R2, R0, R97 ;  /* 0x0000000002647239 */ /* 0x000fe20000001461 */
[C---:B------:R-:W-:Y:S01]  /*6a50*/  IMAD R8, R70.reuse, R12, RZ ;  /* 0x0000000c46087224 */ /* 0x040fe200078e02ff */
[----:B------:R-:W-:Y:S01]  /*6a60*/  IADD3 R97, PT, PT, R135, UR44, RZ ;  /* 0x0000002c87617c10 */ /* 0x000fe2000fffe0ff */
[-C--:B------:R-:W-:Y:S01]  /*6a70*/  IMAD R6, R77, R72.reuse, R6 ;  /* 0x000000484d067224 */ /* 0x080fe200078e0206 */
[----:B------:R-:W-:Y:S01]  /*6a80*/  SHF.R.S32.HI R74, RZ, 0x18, R74 ;  /* 0x00000018ff4a7819 */ /* 0x000fe2000001144a */
[----:B------:R-:W-:Y:S01]  /*6a90*/  IMAD R9, R70, R13, RZ ;  /* 0x0000000d46097224 */ /* 0x000fe200078e02ff */
[-C--:B------:R-:W-:Y:S01]  /*6aa0*/  IADD3 R158, PT, PT, R152, R97.reuse, RZ ;  /* 0x00000061989e7210 */ /* 0x080fe20007ffe0ff */
[-C--:B------:R-:W-:Y:S01]  /*6ab0*/  IMAD R11, R76, R72.reuse, R11 ;  /* 0x000000484c0b7224 */ /* 0x080fe200078e020b */
[----:B------:R-:W-:Y:S01]  /*6ac0*/  IADD3 R157, PT, PT, R151, R97, RZ ;  /* 0x00000061979d7210 */ /* 0x000fe20007ffe0ff */
[----:B------:R-:W-:Y:S01]  /*6ad0*/  IMAD R8, R73, R72, R8 ;  /* 0x0000004849087224 */ /* 0x000fe200078e0208 */
[----:B------:R-:W-:Y:S01]  /*6ae0*/  IADD3 R156, PT, PT, R97, R98, RZ ;  /* 0x00000062619c7210 */ /* 0x000fe20007ffe0ff */
[----:B------:R-:W-:Y:S01]  /*6af0*/  IMAD R10, R70, R14, RZ ;  /* 0x0000000e460a7224 */ /* 0x000fe200078e02ff */
[----:B------:R-:W-:Y:S01]  /*6b00*/  I2IP.S8.S32.SAT R101, R11, R6, RZ ;  /* 0x000000060b657239 */ /* 0x000fe200000014ff */
[----:B------:R-:W-:Y:S01]  /*6b10*/  IMAD R9, R74, R72, R9 ;  /* 0x000000484a097224 */ /* 0x000fe200078e0209 */
[----:B------:R-:W-:Y:S01]  /*6b20*/  SHF.R.S32.HI R75, RZ, 0x18, R75 ;  /* 0x00000018ff4b7819 */ /* 0x000fe2000001144b */
[----:B------:R-:W-:Y:S01]  /*6b30*/  IMAD.U32 R74, R95, 0x10000, RZ ;  /* 0x000100005f4a7824 */ /* 0x000fe200078e00ff */
[----:B------:R-:W-:Y:S01]  /*6b40*/  I2IP.S8.S32.SAT R101, R5, R4, R101 ;  /* 0x0000000405657239 */ /* 0x000fe20000001465 */
[C---:B------:R-:W-:Y:S01]  /*6b50*/  IMAD R15, R70.reuse, R15, RZ ;  /* 0x0000000f460f7224 */ /* 0x040fe200078e02ff */
[----:B------:R-:W-:Y:S01]  /*6b60*/  SHF.R.S32.HI R73, RZ, 0x18, R94 ;  /* 0x00000018ff497819 */ /* 0x000fe2000001145e */
[----:B------:R-:W-:Y:S01]  /*6b70*/  IMAD R10, R75, R72, R10 ;  /* 0x000000484b0a7224 */ /* 0x000fe200078e020a */
[----:B------:R-:W-:Y:S01]  /*6b80*/  PRMT R75, R95, 0x8880, RZ ;  /* 0x000088805f4b7816 */ /* 0x000fe200000000ff */
[C---:B------:R-:W-:Y:S01]  /*6b90*/  IMAD R12, R70.reuse, R16, RZ ;  /* 0x00000010460c7224 */ /* 0x040fe200078e02ff */
[----:B------:R-:W-:Y:S01]  /*6ba0*/  SHF.R.S32.HI R74, RZ, 0x18, R74 ;  /* 0x00000018ff4a7819 */ /* 0x000fe2000001144a */
[----:B------:R-:W-:Y:S01]  /*6bb0*/  IMAD R13, R70, R17, RZ ;  /* 0x00000011460d7224 */ /* 0x000fe200078e02ff */
[----:B------:R-:W-:Y:S01]  /*6bc0*/  SHF.R.S32.HI R76, RZ, 0x18, R95 ;  /* 0x00000018ff4c7819 */ /* 0x000fe2000001145f */
[-C--:B------:R-:W-:Y:S01]  /*6bd0*/  IMAD R15, R73, R72.reuse, R15 ;  /* 0x00000048490f7224 */ /* 0x080fe200078e020f */
[----:B------:R-:W-:Y:S01]  /*6be0*/  PRMT R73, R80, 0x8880, RZ ;  /* 0x0000888050497816 */ /* 0x000fe200000000ff */
[----:B------:R-:W-:Y:S01]  /*6bf0*/  IMAD R12, R75, R72, R12 ;  /* 0x000000484b0c7224 */ /* 0x000fe200078e020c */
[----:B------:R-:W-:Y:S01]  /*6c00*/  SHF.L.U32 R77, R95, 0x8, RZ ;  /* 0x000000085f4d7819 */ /* 0x000fe200000006ff */
[----:B------:R-:W-:Y:S01]  /*6c10*/  IMAD R14, R70, R18, RZ ;  /* 0x00000012460e7224 */ /* 0x000fe200078e02ff */
[----:B------:R-:W-:Y:S01]  /*6c20*/  I2IP.S8.S32.SAT R102, R15, R10, RZ ;  /* 0x0000000a0f667239 */ /* 0x000fe200000014ff */
[----:B------:R-:W-:Y:S01]  /*6c30*/  IMAD R13, R74, R72, R13 ;  /* 0x000000484a0d7224 */ /* 0x000fe200078e020d */
[----:B------:R-:W-:Y:S01]  /*6c40*/  SHF.R.S32.HI R77, RZ, 0x18, R77 ;  /* 0x00000018ff4d7819 */ /* 0x000fe2000001144d */
[C---:B------:R-:W-:Y:S01]  /*6c50*/  IMAD R19, R70.reuse, R19, RZ ;  /* 0x0000001346137224 */ /* 0x040fe200078e02ff */
[----:B------:R-:W-:Y:S01]  /*6c60*/  I2IP.S8.S32.SAT R102, R9, R8, R102 ;  /* 0x0000000809667239 */ /* 0x000fe20000001466 */
[----:B------:R-:W-:Y:S01]  /*6c70*/  IMAD R16, R70, R20, RZ ;  /* 0x0000001446107224 */ /* 0x000fe200078e02ff */
[C---:B------:R-:W-:Y:S01]  /*6c80*/  SHF.L.U32 R74, R80.reuse, 0x10, RZ ;  /* 0x00000010504a7819 */ /* 0x040fe200000006ff */
[-C--:B------:R-:W-:Y:S01]  /*6c90*/  IMAD R14, R77, R72.reuse, R14 ;  /* 0x000000484d0e7224 */ /* 0x080fe200078e020e */
[----:B------:R-:W-:Y:S01]  /*6ca0*/  SHF.L.U32 R75, R80, 0x8, RZ ;  /* 0x00000008504b7819 */ /* 0x000fe200000006ff */
[----:B------:R-:W-:Y:S01]  /*6cb0*/  IMAD R17, R70, R21, RZ ;  /* 0x0000001546117224 */ /* 0x000fe200078e02ff */
[----:B------:R-:W-:Y:S01]  /*6cc0*/  SHF.R.S32.HI R74, RZ, 0x18, R74 ;  /* 0x00000018ff4a7819 */ /* 0x000fe2000001144a */
[----:B------:R-:W-:Y:S01]  /*6cd0*/  IMAD R19, R76, R72, R19 ;  /* 0x000000484c137224 */ /* 0x000fe200078e0213 */
[----:B------:R-:W-:Y:S01]  /*6ce0*/  SHF.R.S32.HI R75, RZ, 0x18, R75 ;  /* 0x00000018ff4b7819 */ /* 0x000fe2000001144b */
[----:B------:R-:W-:Y:S01]  /*6cf0*/  IMAD R18, R70, R22, RZ ;  /* 0x0000001646127224 */ /* 0x000fe200078e02ff */
[----:B------:R-:W-:Y:S01]  /*6d00*/  SHF.R.S32.HI R76, RZ, 0x18, R81 ;  /* 0x00000018ff4c7819 */ /* 0x000fe20000011451 */
[----:B------:R-:W-:Y:S01]  /*6d10*/  IMAD R16, R73, R72, R16 ;  /* 0x0000004849107224 */ /* 0x000fe200078e0210 */
[----:B------:R-:W-:Y:S01]  /*6d20*/  I2IP.S8.S32.SAT R103, R19, R14, RZ ;  /* 0x0000000e13677239 */ /* 0x000fe200000014ff */
[-C--:B------:R-:W-:Y:S01]  /*6d30*/  IMAD R17, R74, R72.reuse, R17 ;  /* 0x000000484a117224 */ /* 0x080fe200078e0211 */
[----:B------:R-:W-:Y:S01]  /*6d40*/  SHF.L.U32 R74, R81, 0x10, RZ ;  /* 0x00000010514a7819 */ /* 0x000fe200000006ff */
[C---:B------:R-:W-:Y:S01]  /*6d50*/  IMAD R23, R70.reuse, R23, RZ ;  /* 0x0000001746177224 */ /* 0x040fe200078e02ff */
[----:B------:R-:W-:Y:S01]  /*6d60*/  SHF.R.S32.HI R73, RZ, 0x18, R80 ;  /* 0x00000018ff497819 */ /* 0x000fe20000011450 */
[----:B------:R-:W-:Y:S01]  /*6d70*/  IMAD R18, R75, R72, R18 ;  /* 0x000000484b127224 */ /* 0x000fe200078e0212 */
[----:B------:R-:W-:Y:S01]  /*6d80*/  PRMT R75, R81, 0x8880, RZ ;  /* 0x00008880514b7816 */ /* 0x000fe200000000ff */
[C---:B------:R-:W-:Y:S01]  /*6d90*/  IMAD R20, R70.reuse, R24, RZ ;  /* 0x0000001846147224 */ /* 0x040fe200078e02ff */
[----:B------:R-:W-:Y:S01]  /*6da0*/  SHF.R.S32.HI R74, RZ, 0x18, R74 ;  /* 0x00000018ff4a7819 */ /* 0x000fe2000001144a */
[----:B------:R-:W-:Y:S01]  /*6db0*/  IMAD R21, R70, R25, RZ ;  /* 0x0000001946157224 */ /* 0x000fe200078e02ff */
[----:B------:R-:W-:Y:S01]  /*6dc0*/  I2IP.S8.S32.SAT R103, R13, R12, R103 ;  /* 0x0000000c0d677239 */ /* 0x000fe20000001467 */
[-C--:B------:R-:W-:Y:S01]  /*6dd0*/  IMAD R23, R73, R72.reuse, R23 ;  /* 0x0000004849177224 */ /* 0x080fe200078e0217 */
[----:B------:R-:W-:Y:S01]  /*6de0*/  SHF.L.U32 R77, R81, 0x8, RZ ;  /* 0x00000008514d7819 */ /* 0x000fe200000006ff */
[-C--:B------:R-:W-:Y:S01]  /*6df0*/  IMAD R20, R75, R72.reuse, R20 ;  /* 0x000000484b147224 */ /* 0x080fe200078e0214 */
[----:B------:R-:W-:Y:S01]  /*6e00*/  PRMT R73, R82, 0x8880, RZ ;  /* 0x0000888052497816 */ /* 0x000fe200000000ff */
[----:B------:R-:W-:Y:S01]  /*6e10*/  IMAD R21, R74, R72, R21 ;  /* 0x000000484a157224 */ /* 0x000fe200078e0215 */
[----:B------:R-:W-:Y:S01]  /*6e20*/  SHF.R.S32.HI R77, RZ, 0x18, R77 ;  /* 0x00000018ff4d7819 */ /* 0x000fe2000001144d */
[----:B------:R-:W-:Y:S01]  /*6e30*/  IMAD R22, R70, R26, RZ ;  /* 0x0000001a46167224 */ /* 0x000fe200078e02ff */
[----:B------:R1:W-:Y:S01]  /*6e40*/  STS.128 [R135+UR44+0x8200], R100 ;  /* 0x0082006487007988 */ /* 0x0003e20008000c2c */
[----:B------:R-:W-:Y:S01]  /*6e50*/  IMAD.U32 R74, R82, 0x10000, RZ ;  /* 0x00010000524a7824 */ /* 0x000fe200078e00ff */
[----:B------:R-:W-:Y:S01]  /*6e60*/  I2IP.S8.S32.SAT R104, R23, R18, RZ ;  /* 0x0000001217687239 */ /* 0x000fe200000014ff */
[----:B------:R-:W-:Y:S01]  /*6e70*/  IMAD R27, R70, R27, RZ ;  /* 0x0000001b461b7224 */ /* 0x000fe200078e02ff */
[----:B------:R-:W-:Y:S01]  /*6e80*/  SHF.L.U32 R75, R82, 0x8, RZ ;  /* 0x00000008524b7819 */ /* 0x000fe200000006ff */
[C---:B------:R-:W-:Y:S01]  /*6e90*/  IMAD R24, R70.reuse, R28, RZ ;  /* 0x0000001c46187224 */ /* 0x040fe200078e02ff */
[----:B------:R-:W-:Y:S01]  /*6ea0*/  I2IP.S8.S32.SAT R104, R17, R16, R104 ;  /* 0x0000001011687239 */ /* 0x000fe20000001468 */
[-C--:B------:R-:W-:Y:S01]  /*6eb0*/  IMAD R22, R77, R72.reuse, R22 ;  /* 0x000000484d167224 */ /* 0x080fe200078e0216 */
[----:B------:R-:W-:Y:S01]  /*6ec0*/  SHF.R.S32.HI R74, RZ, 0x18, R74 ;  /* 0x00000018ff4a7819 */ /* 0x000fe2000001144a */
[----:B------:R-:W-:Y:S01]  /*6ed0*/  IMAD R25, R70, R29, RZ ;  /* 0x0000001d46197224 */ /* 0x000fe200078e02ff */
[----:B------:R-:W-:Y:S01]  /*6ee0*/  SHF.R.S32.HI R75, RZ, 0x18, R75 ;  /* 0x00000018ff4b7819 */ /* 0x000fe2000001144b */
[----:B------:R-:W-:Y:S01]  /*6ef0*/  IMAD R27, R76, R72, R27 ;  /* 0x000000484c1b7224 */ /* 0x000fe200078e021b */
[----:B------:R-:W-:Y:S01]  /*6f00*/  SHF.R.S32.HI R76, RZ, 0x18, R83 ;  /* 0x00000018ff4c7819 */ /* 0x000fe20000011453 */
[----:B------:R-:W-:Y:S01]  /*6f10*/  IMAD R26, R70, R30, RZ ;  /* 0x0000001e461a7224 */ /* 0x000fe200078e02ff */
[----:B------:R-:W-:Y:S01]  /*6f20*/  SHF.L.U32 R77, R83, 0x8, RZ ;  /* 0x00000008534d7819 */ /* 0x000fe200000006ff */
        /* <DEDUP_REMOVED lines=13> */
[----:B------:R-:W-:Y:S01]  /*7000*/  PRMT R73, R84, 0x8880, RZ ;  /* 0x0000888054497816 */ /* 0x000fe200000000ff */
[----:B------:R-:W-:Y:S01]  /*7010*/  IMAD R28, R75, R72, R28 ;  /* 0x000000484b1c7224 */ /* 0x000fe200078e021c */
[----:B------:R-:W-:Y:S01]  /*7020*/  SHF.R.S32.HI R77, RZ, 0x18, R77 ;  /* 0x00000018ff4d7819 */ /* 0x000fe2000001144d */
[----:B------:R-:W-:Y:S01]  /*7030*/  IMAD R30, R70, R34, RZ ;  /* 0x00000022461e7224 */ /* 0x000fe200078e02ff */
[----:B------:R-:W-:Y:S01]  /*7040*/  I2IP.S8.S32.SAT R106, R31, R26, RZ ;  /* 0x0000001a1f6a7239 */ /* 0x000fe200000014ff */
[----:B------:R-:W-:Y:S01]  /*7050*/  IMAD R29, R74, R72, R29 ;  /* 0x000000484a1d7224 */ /* 0x000fe200078e021d */
[----:B------:R-:W-:Y:S01]  /*7060*/  SHF.L.U32 R74, R84, 0x10, RZ ;  /* 0x00000010544a7819 */ /* 0x000fe200000006ff */
        /* <DEDUP_REMOVED lines=9> */
[----:B------:R-:W-:Y:S01]  /*7100*/  PRMT R76, R85, 0x8880, RZ ;  /* 0x00008880554c7816 */ /* 0x000fe200000000ff */
[----:B------:R-:W-:Y:S01]  /*7110*/  IMAD R34, R70, R38, RZ ;  /* 0x0000002646227224 */ /* 0x000fe200078e02ff */
[----:B------:R-:W-:Y:S01]  /*7120*/  SHF.L.U32 R77, R88, 0x10, RZ ;  /* 0x00000010584d7819 */ /* 0x000fe200000006ff */
[----:B------:R-:W-:Y:S01]  /*7130*/  IMAD R32, R73, R72, R32 ;  /* 0x0000004849207224 */ /* 0x000fe200078e0220 */
[----:B------:R-:W-:Y:S01]  /*7140*/  SHF.R.S32.HI R73, RZ, 0x18, R84 ;  /* 0x00000018ff497819 */ /* 0x000fe20000011454 */
[----:B------:R-:W-:Y:S01]  /*7150*/  IMAD R39, R70, R39, RZ ;  /* 0x0000002746277224 */ /* 0x000fe200078e02ff */
[----:B------:R-:W-:Y:S01]  /*7160*/  I2IP.S8.S32.SAT R107, R35, R30, RZ ;  /* 0x0000001e236b7239 */ /* 0x000fe200000014ff */
[-C--:B------:R-:W-:Y:S02]  /*7170*/  IMAD R33, R74, R72.reuse, R33 ;  /* 0x000000484a217224 */ /* 0x080fe400078e0221 */
[----:B------:R-:W-:Y:S01]  /*7180*/  IMAD R34, R75, R72, R34 ;  /* 0x000000484b227224 */ /* 0x000fe200078e0222 */
[----:B------:R-:W-:Y:S01]  /*7190*/  I2IP.S8.S32.SAT R107, R29, R28, R107 ;  /* 0x0000001c1d6b7239 */ /* 0x000fe2000000146b */
[C---:B------:R-:W-:Y:S01]  /*71a0*/  IMAD.U32 R74, R85.reuse, 0x10000, RZ ;  /* 0x00010000554a7824 */ /* 0x040fe200078e00ff */
[----:B------:R-:W-:Y:S01]  /*71b0*/  SHF.L.U32 R75, R85, 0x8, RZ ;  /* 0x00000008554b7819 */ /* 0x000fe200000006ff */
[----:B------:R-:W-:Y:S01]  /*71c0*/  IMAD R39, R73, R72, R39 ;  /* 0x0000004849277224 */ /* 0x000fe200078e0227 */
[----:B------:R-:W-:Y:S01]  /*71d0*/  MOV R73, R76 ;  /* 0x0000004c00497202 */ /* 0x000fe20000000f00 */
[C---:B------:R-:W-:Y:S01]  /*71e0*/  IMAD R36, R70.reuse, R40, RZ ;  /* 0x0000002846247224 */ /* 0x040fe200078e02ff */
[----:B------:R-:W-:Y:S01]  /*71f0*/  SHF.R.S32.HI R74, RZ, 0x18, R74 ;  /* 0x00000018ff4a7819 */ /* 0x000fe2000001144a */
[C---:B------:R-:W-:Y:S01]  /*7200*/  IMAD R37, R70.reuse, R41, RZ ;  /* 0x0000002946257224 */ /* 0x040fe200078e02ff */
[----:B------:R-:W-:Y:S01]  /*7210*/  SHF.R.S32.HI R75, RZ, 0x18, R75 ;  /* 0x00000018ff4b7819 */ /* 0x000fe2000001144b */
[----:B------:R-:W-:Y:S01]  /*7220*/  IMAD R38, R70, R42, RZ ;  /* 0x0000002a46267224 */ /* 0x000fe200078e02ff */
[----:B------:R1:W-:Y:S01]  /*7230*/  STS.128 [R158+0x8200], R104 ;  /* 0x008200689e007388 */ /* 0x0003e20000000c00 */
[----:B------:R-:W-:Y:S01]  /*7240*/  IMAD R36, R73, R72, R36 ;  /* 0x0000004849247224 */ /* 0x000fe200078e0224 */
[----:B------:R-:W-:Y:S01]  /*7250*/  I2IP.S8.S32.SAT R108, R39, R34, RZ ;  /* 0x00000022276c7239 */ /* 0x000fe200000014ff */
[-C--:B------:R-:W-:Y:S01]  /*7260*/  IMAD R37, R74, R72.reuse, R37 ;  /* 0x000000484a257224 */ /* 0x080fe200078e0225 */
[----:B------:R-:W-:Y:S01]  /*7270*/  SHF.R.S32.HI R76, RZ, 0x18, R85 ;  /* 0x00000018ff4c7819 */ /* 0x000fe20000011455 */
[----:B------:R-:W-:Y:S01]  /*7280*/  IMAD R43, R70, R43, RZ ;  /* 0x0000002b462b7224 */ /* 0x000fe200078e02ff */
[C---:B------:R-:W-:Y:S01]  /*7290*/  SHF.L.U32 R74, R86.reuse, 0x10, RZ ;  /* 0x00000010564a7819 */ /* 0x040fe200000006ff */
[----:B------:R-:W-:Y:S01]  /*72a0*/  IMAD R38, R75, R72, R38 ;  /* 0x000000484b267224 */ /* 0x000fe200078e0226 */
[----:B------:R-:W-:Y:S01]  /*72b0*/  PRMT R73, R86, 0x8880, RZ ;  /* 0x0000888056497816 */ /* 0x000fe200000000ff */
[----:B------:R-:W-:Y:S01]  /*72c0*/  IMAD R40, R70, R44, RZ ;  /* 0x0000002c46287224 */ /* 0x000fe200078e02ff */
[----:B------:R-:W-:Y:S01]  /*72d0*/  SHF.L.U32 R75, R86, 0x8, RZ ;  /* 0x00000008564b7819 */ /* 0x000fe200000006ff */
[----:B------:R-:W-:Y:S01]  /*72e0*/  IMAD R41, R70, R45, RZ ;  /* 0x0000002d46297224 */ /* 0x000fe200078e02ff */
[----:B------:R-:W-:Y:S01]  /*72f0*/  SHF.R.S32.HI R74, RZ, 0x18, R74 ;  /* 0x00000018ff4a7819 */ /* 0x000fe2000001144a */
[----:B------:R-:W-:Y:S01]  /*7300*/  IMAD R43, R76, R72, R43 ;  /* 0x000000484c2b7224 */ /* 0x000fe200078e022b */
[----:B------:R-:W-:Y:S01]  /*7310*/  SHF.R.S32.HI R75, RZ, 0x18, R75 ;  /* 0x00000018ff4b7819 */ /* 0x000fe2000001144b */
[C---:B------:R-:W-:Y:S01]  /*7320*/  IMAD R42, R70.reuse, R46, RZ ;  /* 0x0000002e462a7224 */ /* 0x040fe200078e02ff */
[----:B------:R-:W-:Y:S01]  /*7330*/  I2IP.S8.S32.SAT R108, R33, R32, R108 ;  /* 0x00000020216c7239 */ /* 0x000fe2000000146c */
[----:B------:R-:W-:Y:S01]  /*7340*/  IMAD R40, R73, R72, R40 ;  /* 0x0000004849287224 */ /* 0x000fe200078e0228 */
[----:B------:R-:W-:Y:S01]  /*7350*/  SHF.R.S32.HI R76, RZ, 0x18, R86 ;  /* 0x00000018ff4c7819 */ /* 0x000fe20000011456 */
[----:B------:R-:W-:Y:S01]  /*7360*/  IMAD R47, R70, R47, RZ ;  /* 0x0000002f462f7224 */ /* 0x000fe200078e02ff */
[----:B------:R-:W-:Y:S01]  /*7370*/  I2IP.S8.S32.SAT R109, R43, R38, RZ ;  /* 0x000000262b6d7239 */ /* 0x000fe200000014ff */
[-C--:B------:R-:W-:Y:S01]  /*7380*/  IMAD R41, R74, R72.reuse, R41 ;  /* 0x000000484a297224 */ /* 0x080fe200078e0229 */
[----:B------:R-:W-:Y:S01]  /*7390*/  PRMT R73, R87, 0x8880, RZ ;  /* 0x0000888057497816 */ /* 0x000fe200000000ff */
[-C--:B------:R-:W-:Y:S01]  /*73a0*/  IMAD R42, R75, R72.reuse, R42 ;  /* 0x000000484b2a7224 */ /* 0x080fe200078e022a */
[----:B------:R-:W-:Y:S01]  /*73b0*/  SHF.L.U32 R74, R87, 0x10, RZ ;  /* 0x00000010574a7819 */ /* 0x000fe200000006ff */
[----:B------:R-:W-:Y:S01]  /*73c0*/  IMAD R47, R76, R72, R47 ;  /* 0x000000484c2f7224 */ /* 0x000fe200078e022f */
[----:B------:R-:W-:Y:S01]  /*73d0*/  I2IP.S8.S32.SAT R109, R37, R36, R109 ;  /* 0x00000024256d7239 */ /* 0x000fe2000000146d */
[C---:B------:R-:W-:Y:S01]  /*73e0*/  IMAD R44, R70.reuse, R48, RZ ;  /* 0x00000030462c7224 */ /* 0x040fe200078e02ff */
[----:B------:R-:W-:Y:S01]  /*73f0*/  SHF.R.S32.HI R74, RZ, 0x18, R74 ;  /* 0x00000018ff4a7819 */ /* 0x000fe2000001144a */
[----:B------:R-:W-:Y:S01]  /*7400*/  IMAD.SHL.U32 R76, R87, 0x100, RZ ;  /* 0x00000100574c7824 */ /* 0x000fe200078e00ff */
[----:B------:R-:W-:Y:S01]  /*7410*/  I2IP.S8.S32.SAT R110, R47, R42, RZ ;  /* 0x0000002a2f6e7239 */ /* 0x000fe200000014ff */
[----:B------:R-:W-:Y:S01]  /*7420*/  IMAD R45, R70, R49, RZ ;  /* 0x00000031462d7224 */ /* 0x000fe200078e02ff */
[----:B------:R-:W-:Y:S01]  /*7430*/  PRMT R75, R88, 0x8880, RZ ;  /* 0x00008880584b7816 */ /* 0x000fe200000000ff */
[----:B------:R-:W-:Y:S01]  /*7440*/  IMAD R44, R73, R72, R44 ;  /* 0x00000048492c7224 */ /* 0x000fe200078e022c */
[----:B------:R-:W-:Y:S01]  /*7450*/  SHF.R.S32.HI R73, RZ, 0x18, R76 ;  /* 0x00000018ff497819 */ /* 0x000fe2000001144c */
[----:B------:R-:W-:Y:S01]  /*7460*/  IMAD R46, R70, R50, RZ ;  /* 0x00000032462e7224 */ /* 0x000fe200078e02ff */
[----:B------:R-:W-:Y:S01]  /*7470*/  I2IP.S8.S32.SAT R110, R41, R40, R110 ;  /* 0x00000028296e7239 */ /* 0x000fe2000000146e */
[----:B------:R-:W-:Y:S01]  /*7480*/  IMAD R45, R74, R72, R45 ;  /* 0x000000484a2d7224 */ /* 0x000fe200078e022d */
[----:B------:R-:W-:Y:S01]  /*7490*/  SHF.R.S32.HI R74, RZ, 0x18, R87 ;  /* 0x00000018ff4a7819 */ /* 0x000fe20000011457 */
[----:B------:R-:W-:Y:S01]  /*74a0*/  IMAD R51, R70, R51, RZ ;  /* 0x0000003346337224 */ /* 0x000fe200078e02ff */
[----:B------:R-:W-:Y:S01]  /*74b0*/  SHF.L.U32 R76, R88, 0x8, RZ ;  /* 0x00000008584c7819 */ /* 0x000fe200000006ff */
[----:B------:R-:W-:Y:S02]  /*74c0*/  IMAD R48, R70, R52, RZ ;  /* 0x0000003446307224 */ /* 0x000fe400078e02ff */
[-C--:B------:R-:W-:Y:S01]  /*74d0*/  IMAD R46, R73, R72.reuse, R46 ;  /* 0x00000048492e7224 */ /* 0x080fe200078e022e */
[----:B------:R-:W-:Y:S01]  /*74e0*/  SHF.R.S32.HI R73, RZ, 0x18, R77 ;  /* 0x00000018ff497819 */ /* 0x000fe2000001144d */
[-C--:B------:R-:W-:Y:S01]  /*74f0*/  IMAD R51, R74, R72.reuse, R51 ;  /* 0x000000484a337224 */ /* 0x080fe200078e0233 */
[----:B------:R-:W-:Y:S01]  /*7500*/  SHF.R.S32.HI R74, RZ, 0x18, R88 ;  /* 0x00000018ff4a7819 */ /* 0x000fe20000011458 */
[----:B------:R-:W-:Y:S01]  /*7510*/  IMAD R49, R70, R53, RZ ;  /* 0x0000003546317224 */ /* 0x000fe200078e02ff */
[----:B------:R-:W-:Y:S01]  /*7520*/  SHF.L.U32 R77, R90, 0x8, RZ ;  /* 0x000000085a4d7819 */ /* 0x000fe200000006ff */
[----:B------:R-:W-:Y:S01]  /*7530*/  IMAD R48, R75, R72, R48 ;  /* 0x000000484b307224 */ /* 0x000fe200078e0230 */
[----:B------:R-:W-:Y:S01]  /*7540*/  SHF.R.S32.HI R75, RZ, 0x18, R76 ;  /* 0x00000018ff4b7819 */ /* 0x000fe2000001144c */
[C---:B------:R-:W-:Y:S01]  /*7550*/  IMAD R50, R70.reuse, R54, RZ ;  /* 0x0000003646327224 */ /* 0x040fe200078e02ff */
[----:B------:R-:W-:Y:S01]  /*7560*/  I2IP.S8.S32.SAT R111, R51, R46, RZ ;  /* 0x0000002e336f7239 */ /* 0x000fe200000014ff */
[C---:B------:R-:W-:Y:S01]  /*7570*/  IMAD R55, R70.reuse, R55, RZ ;  /* 0x0000003746377224 */ /* 0x040fe200078e02ff */
[----:B------:R-:W-:Y:S01]  /*7580*/  SHF.L.U32 R76, R89, 0x10, RZ ;  /* 0x00000010594c7819 */ /* 0x000fe200000006ff */
[----:B------:R-:W-:Y:S01]  /*7590*/  IMAD R49, R73, R72, R49 ;  /* 0x0000004849317224 */ /* 0x000fe200078e0231 */
[----:B------:R-:W-:Y:S01]  /*75a0*/  PRMT R73, R89, 0x8880, RZ ;  /* 0x0000888059497816 */ /* 0x000fe200000000ff */
[----:B------:R-:W-:Y:S01]  /*75b0*/  IMAD R52, R70, R56, RZ ;  /* 0x0000003846347224 */ /* 0x000fe200078e02ff */
[----:B------:R-:W-:Y:S01]  /*75c0*/  I2IP.S8.S32.SAT R111, R45, R44, R111 ;  /* 0x0000002c2d6f7239 */ /* 0x000fe2000000146f */
[-C--:B------:R-:W-:Y:S01]  /*75d0*/  IMAD R50, R75, R72.reuse, R50 ;  /* 0x000000484b327224 */ /* 0x080fe200078e0232 */
[----:B------:R-:W-:Y:S01]  /*75e0*/  PRMT R75, R90, 0x8880, RZ ;  /* 0x000088805a4b7816 */ /* 0x000fe200000000ff */
[-C--:B------:R-:W-:Y:S01]  /*75f0*/  IMAD R55, R74, R72.reuse, R55 ;  /* 0x000000484a377224 */ /* 0x080fe200078e0237 */
[----:B------:R-:W-:Y:S01]  /*7600*/  SHF.R.S32.HI R74, RZ, 0x18, R76 ;  /* 0x00000018ff4a7819 */ /* 0x000fe2000001144c */
[----:B------:R-:W-:Y:S01]  /*7610*/  IMAD R52, R73, R72, R52 ;  /* 0x0000004849347224 */ /* 0x000fe200078e0234 */
[----:B------:R-:W-:Y:S01]  /*7620*/  SHF.L.U32 R73, R89, 0x8, RZ ;  /* 0x0000000859497819 */ /* 0x000fe200000006ff */
[C---:B------:R-:W-:Y:S01]  /*7630*/  IMAD R53, R70.reuse, R57, RZ ;  /* 0x0000003946357224 */ /* 0x040fe200078e02ff */
[----:B------:R1:W-:Y:S01]  /*7640*/  STS.128 [R157+0x8200], R108 ;  /* 0x0082006c9d007388 */ /* 0x0003e20000000c00 */
[----:B------:R-:W-:Y:S01]  /*7650*/  IMAD R54, R70, R58, RZ ;  /* 0x0000003a46367224 */ /* 0x000fe200078e02ff */
[----:B------:R-:W-:Y:S01]  /*7660*/  SHF.R.S32.HI R73, RZ, 0x18, R73 ;  /* 0x00000018ff497819 */ /* 0x000fe20000011449 */
[----:B------:R-:W-:Y:S01]  /*7670*/  IMAD R53, R74, R72, R53 ;  /* 0x000000484a357224 */ /* 0x000fe200078e0235 */
[----:B------:R-:W-:Y:S01]  /*7680*/  SHF.L.U32 R76, R90, 0x10, RZ ;  /* 0x000000105a4c7819 */ /* 0x000fe200000006ff */
[C---:B------:R-:W-:Y:S01]  /*7690*/  IMAD R59, R70.reuse, R59, RZ ;  /* 0x0000003b463b7224 */ /* 0x040fe200078e02ff */
[----:B------:R-:W-:Y:S01]  /*76a0*/  SHF.R.S32.HI R74, RZ, 0x18, R89 ;  /* 0x00000018ff4a7819 */ /* 0x000fe20000011459 */
[C---:B------:R-:W-:Y:S01]  /*76b0*/  IMAD R56, R70.reuse, R60, RZ ;  /* 0x0000003c46387224 */ /* 0x040fe200078e02ff */
[----:B------:R-:W-:Y:S01]  /*76c0*/  I2IP.S8.S32.SAT R112, R55, R50, RZ ;  /* 0x0000003237707239 */ /* 0x000fe200000014ff */
[----:B------:R-:W-:Y:S01]  /*76d0*/  IMAD R54, R73, R72, R54 ;  /* 0x0000004849367224 */ /* 0x000fe200078e0236 */
[----:B------:R-:W-:Y:S01]  /*76e0*/  SHF.R.S32.HI R76, RZ, 0x18, R76 ;  /* 0x00000018ff4c7819 */ /* 0x000fe2000001144c */
[----:B------:R-:W-:Y:S01]  /*76f0*/  IMAD R57, R70, R61, RZ ;  /* 0x0000003d46397224 */ /* 0x000fe200078e02ff */
[----:B------:R-:W-:Y:S01]  /*7700*/  I2IP.S8.S32.SAT R112, R49, R48, R112 ;  /* 0x0000003031707239 */ /* 0x000fe20000001470 */
[----:B------:R-:W-:Y:S01]  /*7710*/  IMAD R59, R74, R72, R59 ;  /* 0x000000484a3b7224 */ /* 0x000fe200078e023b */
[----:B------:R-:W-:Y:S01]  /*7720*/  SHF.R.S32.HI R77, RZ, 0x18, R77 ;  /* 0x00000018ff4d7819 */ /* 0x000fe2000001144d */
[----:B------:R-:W-:Y:S01]  /*7730*/  IMAD R58, R70, R62, RZ ;  /* 0x0000003e463a7224 */ /* 0x000fe200078e02ff */
[----:B------:R-:W-:Y:S01]  /*7740*/  SHF.R.S32.HI R73, RZ, 0x18, R90 ;  /* 0x00000018ff497819 */ /* 0x000fe2000001145a */
[----:B------:R-:W-:Y:S01]  /*7750*/  IMAD R56, R75, R72, R56 ;  /* 0x000000484b387224 */ /* 0x000fe200078e0238 */
[----:B------:R-:W-:Y:S01]  /*7760*/  I2IP.S8.S32.SAT R113, R59, R54, RZ ;  /* 0x000000363b717239 */ /* 0x000fe200000014ff */
[----:B------:R-:W-:Y:S01]  /*7770*/  IMAD R57, R76, R72, R57 ;  /* 0x000000484c397224 */ /* 0x000fe200078e0239 */
[C---:B------:R-:W-:Y:S01]  /*7780*/  PRMT R75, R91.reuse, 0x8880, RZ ;  /* 0x000088805b4b7816 */ /* 0x040fe200000000ff */
[----:B------:R-:W-:Y:S01]  /*7790*/  IMAD.U32 R74, R91, 0x10000, RZ ;  /* 0x000100005b4a7824 */ /* 0x000fe200078e00ff */
[----:B------:R-:W-:Y:S01]  /*77a0*/  I2IP.S8.S32.SAT R113, R53, R52, R113 ;  /* 0x0000003435717239 */ /* 0x000fe20000001471 */
[C---:B------:R-:W-:Y:S01]  /*77b0*/  IMAD R63, R70.reuse, R63, RZ ;  /* 0x0000003f463f7224 */ /* 0x040fe200078e02ff */
[----:B------:R-:W-:Y:S01]  /*77c0*/  SHF.R.S32.HI R76, RZ, 0x18, R91 ;  /* 0x00000018ff4c7819 */ /* 0x000fe2000001145b */
[----:B------:R-:W-:Y:S01]  /*77d0*/  IMAD R58, R77, R72, R58 ;  /* 0x000000484d3a7224 */ /* 0x000fe200078e023a */
[----:B------:R-:W-:Y:S01]  /*77e0*/  SHF.L.U32 R77, R91, 0x8, RZ ;  /* 0x000000085b4d7819 */ /* 0x000fe200000006ff */
[C---:B------:R-:W-:Y:S01]  /*77f0*/  IMAD R60, R70.reuse, R64, RZ ;  /* 0x00000040463c7224 */ /* 0x040fe200078e02ff */
[----:B------:R-:W-:Y:S01]  /*7800*/  SHF.R.S32.HI R74, RZ, 0x18, R74 ;  /* 0x00000018ff4a7819 */ /* 0x000fe2000001144a */
[C---:B------:R-:W-:Y:S01]  /*7810*/  IMAD R61, R70.reuse, R65, RZ ;  /* 0x00000041463d7224 */ /* 0x040fe200078e02ff */
[----:B------:R-:W-:Y:S01]  /*7820*/  SHF.R.S32.HI R77, RZ, 0x18, R77 ;  /* 0x00000018ff4d7819 */ /* 0x000fe2000001144d */
[-C--:B------:R-:W-:Y:S02]  /*7830*/  IMAD R63, R73, R72.reuse, R63 ;  /* 0x00000048493f7224 */ /* 0x080fe400078e023f */
[----:B------:R-:W-:Y:S02]  /*7840*/  IMAD R60, R75, R72, R60 ;  /* 0x000000484b3c7224 */ /* 0x000fe400078e023c */
[----:B------:R-:W-:Y:S01]  /*7850*/  IMAD R62, R70, R66, RZ ;  /* 0x00000042463e7224 */ /* 0x000fe200078e02ff */
[----:B------:R-:W-:Y:S01]  /*7860*/  I2IP.S8.S32.SAT R114, R63, R58, RZ ;  /* 0x0000003a3f727239 */ /* 0x000fe200000014ff */
[----:B------:R-:W-:Y:S02]  /*7870*/  IMAD R61, R74, R72, R61 ;  /* 0x000000484a3d7224 */ /* 0x000fe400078e023d */
[----:B------:R-:W-:Y:S01]  /*7880*/  IMAD R67, R70, R67, RZ ;  /* 0x0000004346437224 */ /* 0x000fe200078e02ff */
[----:B------:R-:W-:Y:S01]  /*7890*/  I2IP.S8.S32.SAT R114, R57, R56, R114 ;  /* 0x0000003839727239 */ /* 0x000fe20000001472 */
[-C--:B------:R-:W-:Y:S02]  /*78a0*/  IMAD R62, R77, R72.reuse, R62 ;  /* 0x000000484d3e7224 */ /* 0x080fe400078e023e */
[----:B------:R-:W-:Y:S05]  /*78b0*/  IMAD R67, R76, R72, R67 ;  /* 0x000000484c437224 */ /* 0x000fea00078e0243 */
[----:B------:R-:W-:Y:S04]  /*78c0*/  I2IP.S8.S32.SAT R115, R67, R62, RZ ;  /* 0x0000003e43737239 */ /* 0x000fe800000014ff */
[----:B------:R-:W-:Y:S05]  /*78d0*/  I2IP.S8.S32.SAT R115, R61, R60, R115 ;  /* 0x0000003c3d737239 */ /* 0x000fea0000001473 */
[----:B------:R1:W-:Y:S01]  /*78e0*/  STS.128 [R156+0x8200], R112 ;  /* 0x008200709c007388 */ /* 0x0003e20000000c00 */
[----:B------:R-:W-:Y:S01]  /*78f0*/  @!PT LDS RZ, [RZ] ;  /* 0x00000000fffff984 */ /* 0x000fe20000000800 */
[----:B------:R-:W-:Y:S01]  /*7900*/  @!PT LDS RZ, [RZ] ;  /* 0x00000000fffff984 */ /* 0x000fe20000000800 */
[----:B------:R-:W-:Y:S01]  /*7910*/  @!PT LDS RZ, [RZ] ;  /* 0x00000000fffff984 */ /* 0x000fe20000000800 */
[----:B------:R-:W-:Y:S01]  /*7920*/  @!PT LDS RZ, [RZ] ;  /* 0x00000000fffff984 */ /* 0x000fe20000000800 */
[----:B------:R2:W-:Y:S07]  /*7930*/  MEMBAR.ALL.CTA ;  /* 0x0000000000007992 */ /* 0x0005ee0000008000 */
[----:B--2---:R-:W2:Y:S02]  /*7940*/  FENCE.VIEW.ASYNC.S ;  /* 0x00000000000073c6 */ /* 0x004ea40000000000 */
[----:B--2---:R-:W-:Y:S06]  /*7950*/  BAR.SYNC.DEFER_BLOCKING 0x1, 0x80 ;  /* 0x0042000000007b1d */ /* 0x004fec0000010000 */
[----:B------:R-:W-:Y:S05]  /*7960*/  @P0 BRA `(.L_x_115) ;  /* 0x0000000000280947 */ /* 0x000fea0003800000 */
[----:B------:R-:W-:Y:S01]  /*7970*/  UIADD3 UR4, UPT, UPT, UR44, 0x8200, URZ ;  /* 0x000082002c047890 */ /* 0x000fe2000fffe0ff */
[----:B------:R-:W-:Y:S05]  /*7980*/  UMOV UR51, UR36 ;  /* 0x0000002400337c82 */ /* 0x000fea0008000000 */
[----:B------:R-:W-:Y:S01]  /*7990*/  MOV R153, UR4 ;  /* 0x0000000400997c02 */ /* 0x000fe20008000f00 */
[----:B------:R-:W-:Y:S03]  /*79a0*/  UIADD3 UR4, UP0, UPT, UR62, 0x680, URZ ;  /* 0x000006803e047890 */ /* 0x000fe6000ff1e0ff */
[----:B------:R-:W-:Y:S01]  /*79b0*/  R2UR UR48, R153 ;  /* 0x00000000993072ca */ /* 0x000fe200000e0000 */
[----:B------:R-:W-:Y:S11]  /*79c0*/  UIADD3.X UR5, UPT, UPT, URZ, UR63, URZ, UP0, !UPT ;  /* 0x0000003fff057290 */ /* 0x000ff600087fe4ff */
[----:B------:R-:W-:Y:S01]  /*79d0*/  @!UPT UIADD3 URZ, UPT, UPT, URZ, URZ, URZ ;  /* 0x000000fffffff290 */ /* 0x000fe2000fffe0ff */
[----:B------:R2:W-:Y:S01]  /*79e0*/  UTMASTG.3D [UR48], [UR4] ;  /* 0x00000030040073b5 */ /* 0x0005e20008010000 */
[----:B------:R0:W-:Y:S01]  /*79f0*/  UTMACMDFLUSH ;  /* 0x00000000000079b7 */ /* 0x0001e20000000000 */
[----:B--2---:R-:W-:Y:S04]  /*7a00*/  DEPBAR.LE SB0, 0x1 ;  /* 0x000080400000791a */ /* 0x004fe80000000000 */
.L_x_115:
[----:B------:R-:W-:Y:S05]  /*7a10*/  BSYNC.RECONVERGENT B0 ;  /* 0x0000000000007941 */ /* 0x000fea0003800200 */
.L_x_114:
[----:B------:R-:W-:Y:S06]  /*7a20*/  BAR.SYNC.DEFER_BLOCKING 0x1, 0x80 ;  /* 0x0042000000007b1d */ /* 0x000fec0000010000 */
[----:B------:R-:W2:Y:S01]  /*7a30*/  @P6 SYNCS.PHASECHK.TRANS64.TRYWAIT P0, [R116+URZ+0xe0], R117 ;  /* 0x0000e075740065a7 */ /* 0x000ea200080011ff */
[----:B------:R-:W-:Y:S01]  /*7a40*/  BSSY B1, `(.L_x_116) ;  /* 0x0000023000017945 */ /* 0x000fe20003800000 */
[----:B--2---:R-:W-:Y:S03]  /*7a50*/  @P6 SEL R79, RZ, 0x1, !P0 ;  /* 0x00000001ff4f6807 */ /* 0x004fe60004000000 */
[----:B------:R-:W-:Y:S05]  /*7a60*/  @!P6 BRA `(.L_x_117) ;  /* 0x000000000080e947 */ /* 0x000fea0003800000 */
[----:B------:R-:W-:Y:S01]  /*7a70*/  ISETP.NE.AND P1, PT, R96, RZ, PT ;  /* 0x000000ff6000720c */ /* 0x000fe20003f25270 */
[----:B------:R-:W-:Y:S01]  /*7a80*/  BSSY B0, `(.L_x_118) ;  /* 0x000000a000007945 */ /* 0x000fe20003800000 */
[----:B------:R-:W-:Y:S11]  /*7a90*/  ISETP.NE.AND P0, PT, R79, RZ, PT ;  /* 0x000000ff4f00720c */ /* 0x000ff60003f05270 */
[----:B------:R-:W-:Y:S04]  /*7aa0*/  @P1 IMAD R5, R148, 0x2000, R97 ;  /* 0x0000200094051824 */ /* 0x000fe800078e0261 */
[--C-:B------:R-:W-:Y:S01]  /*7ab0*/  @P1 IMAD.IADD R4, R152, 0x1, R5.reuse ;  /* 0x0000000198041824 */ /* 0x100fe200078e0205 */
[----:B------:R-:W-:Y:S01]  /*7ac0*/  @P1 IADD3 R2, PT, PT, R151, R5, RZ ;  /* 0x0000000597021210 */ /* 0x000fe20007ffe0ff */
[----:B------:R-:W-:Y:S01]  /*7ad0*/  @P1 IMAD.IADD R0, R98, 0x1, R5 ;  /* 0x0000000162001824 */ /* 0x000fe200078e0205 */
[----:B------:R-:W-:Y:S06]  /*7ae0*/  @P0 BRA `(.L_x_119) ;  /* 0x00000000000c0947 */ /* 0x000fec0003800000 */
[----:B------:R-:W-:Y:S04]  /*7af0*/  SHF.L.U32 R3, R146, 0x1f, RZ ;  /* 0x0000001f92037819 */ /* 0x000fe800000006ff */
[----:B------:R-:W2:Y:S02]  /*7b00*/  SYNCS.PHASECHK.TRANS64.TRYWAIT P0, [R116+URZ+0xe0], R3 ;  /* 0x0000e003740075a7 */ /* 0x000ea400080011ff */
[----:B--2---:R-:W-:Y:S05]  /*7b10*/  @!P0 BRA `(.L_x_120) ;  /* 0x0000004c00f88947 */ /* 0x004fea0003800000 */
.L_x_119:
[----:B------:R-:W-:Y:S05]  /*7b20*/  BSYNC B0 ;  /* 0x0000000000007941 */ /* 0x000fea0003800000 */
.L_x_118:
[----:B------:R-:W-:Y:S01]  /*7b30*/  ISETP.NE.AND P0, PT, R96, RZ, PT ;  /* 0x000000ff6000720c */ /* 0x000fe20003f05270 */
[----:B--2---:R-:W-:Y:S02]  /*7b40*/  VIADD R116, R116, 0x100 ;  /* 0x0000010074747836 */ /* 0x004fe40000000000 */
[----:B------:R-:W-:Y:S02]  /*7b50*/  IMAD.U32 R3, RZ, RZ, UR45 ;  /* 0x0000002dff037e24 */ /* 0x000fe4000f8e00ff */
[----:B------:R-:W-:Y:S03]  /*7b60*/  VIADD R148, R148, 0x1 ;  /* 0x0000000194947836 */ /* 0x000fe60000000000 */
[----:B------:R-:W-:Y:S05]  /*7b70*/  PRMT R3, R3, 0x654, R116 ;  /* 0x0000065403037816 */ /* 0x000fea0000000074 */
[----:B------:R2:W3:Y:S04]  /*7b80*/  @P0 LDS.128 R92, [R5+0x200] ;  /* 0x00020000055c0984 */ /* 0x0004e80000000c00 */
[----:B------:R2:W4:Y:S04]  /*7b90*/  @P0 LDS.128 R80, [R4+0x200] ;  /* 0x0002000004500984 */ /* 0x0005280000000c00 */
        /* <DEDUP_REMOVED lines=9> */
[----:B------:R-:W-:Y:S01]  /*7c30*/  SEL R148, R148, RZ, P0 ;  /* 0x000000ff94947207 */ /* 0x000fe20000000000 */
[----:B-----5:R5:W-:Y:S02]  /*7c40*/  SYNCS.ARRIVE.TRANS64.RED.A1T0 RZ, [R3+URZ], RZ ;  /* 0x000000ff03ff79a7 */ /* 0x020be400081004ff */
[----:B-----5:R-:W-:Y:S04]  /*7c50*/  SEL R3, RZ, 0x1, P0 ;  /* 0x00000001ff037807 */ /* 0x020fe80000000000 */
[----:B--234-:R-:W-:Y:S02]  /*7c60*/  LOP3.LUT R146, R146, R3, RZ, 0x3c, !PT ;  /* 0x0000000392927212 */ /* 0x01cfe400078e3cff */
.L_x_117:
[----:B------:R-:W-:Y:S05]  /*7c70*/  BSYNC B1 ;  /* 0x0000000000017941 */ /* 0x000fea0003800000 */
.L_x_116:
[----:B------:R-:W-:Y:S05]  /*7c80*/  VIADD R0, R71, 0x40 ;  /* 0x0000004047007836 */ /* 0x000fea0000000000 */
[----:B------:R-:W-:Y:S04]  /*7c90*/  SHF.R.U32.HI R0, RZ, 0x15, R0 ;  /* 0x00000015ff007819 */ /* 0x000fe80000011600 */
[----:B------:R-:W-:Y:S11]  /*7ca0*/  LOP3.LUT P0, RZ, R0, 0x3, R141, 0x48, !PT ;  /* 0x0000000300ff7812 */ /* 0x000ff6000780488d */
[----:B------:R-:W-:Y:S02]  /*7cb0*/  @!UPT UIADD3 URZ, UPT, UPT, URZ, URZ, URZ ;  /* 0x000000fffffff290 */ /* 0x000fe4000fffe0ff */
        /* <DEDUP_REMOVED lines=8> */
[----:B------:R-:W5:Y:S01]  /*7d40*/  LDCU.64 UR4, c[0x4][0x18] ;  /* 0x01000300ff0477ac */ /* 0x000f620008000a00 */
[----:B--2---:R-:W-:Y:S01]  /*7d50*/  MOV R5, UR9 ;  /* 0x0000000900057c02 */ /* 0x004fe20008000f00 */
[----:B------:R-:W-:Y:S01]  /*7d60*/  IMAD.U32 R4, RZ, RZ, UR8 ;  /* 0x00000008ff047e24 */ /* 0x000fe2000f8e00ff */
[----:B---3--:R-:W-:Y:S01]  /*7d70*/  MOV R7, UR7 ;  /* 0x0000000700077c02 */ /* 0x008fe20008000f00 */
[----:B------:R-:W-:Y:S01]  /*7d80*/  IMAD.U32 R6, RZ, RZ, UR6 ;  /* 0x00000006ff067e24 */ /* 0x000fe2000f8e00ff */
[----:B-----5:R-:W-:Y:S01]  /*7d90*/  MOV R11, UR5 ;  /* 0x00000005000b7c02 */ /* 0x020fe20008000f00 */
[----:B------:R-:W-:Y:S02]  /*7da0*/  IMAD.U32 R10, RZ, RZ, UR4 ;  /* 0x00000004ff0a7e24 */ /* 0x000fe4000f8e00ff */
[----:B------:R-:W-:Y:S07]  /*7db0*/  LEPC R20, `(.L_x_121) ;  /* 0x000000001014794e */ /* 0x000fee0000000000 */
[----:B-1--4-:R-:W-:Y:S05]  /*7dc0*/  CALL.ABS.NOINC R2 ;  /* 0x0000000002007343 */ /* 0x012fea0003c00000 */
.L_x_121:
[----:B------:R-:W-:Y:S05]  /*7dd0*/  WARPSYNC.ALL ;  /* 0x0000000000007948 */ /* 0x000fea0003800000 */
[----:B------:R-:W-:Y:S01]  /*7de0*/  R2UR UR4, R71 ;  /* 0x00000000470472ca */ /* 0x000fe200000e0000 */
[----:B------:R-:W-:Y:S01]  /*7df0*/  BSSY.RECONVERGENT B0, `(.L_x_122) ;  /* 0x000011c000007945 */ /* 0x000fe20003800200 */
[C---:B------:R-:W-:Y:S02]  /*7e00*/  PRMT R73, R92.reuse, 0x8880, RZ ;  /* 0x000088805c497816 */ /* 0x040fe400000000ff */
[C---:B------:R-:W-:Y:S02]  /*7e10*/  SHF.L.U32 R75, R92.reuse, 0x10, RZ ;  /* 0x000000105c4b7819 */ /* 0x040fe400000006ff */
[----:B------:R-:W-:Y:S02]  /*7e20*/  SHF.L.U32 R77, R93, 0x8, RZ ;  /* 0x000000085d4d7819 */ /* 0x000fe400000006ff */
[----:B------:R-:W-:Y:S02]  /*7e30*/  SHF.R.S32.HI R75, RZ, 0x18, R75 ;  /* 0x00000018ff4b7819 */ /* 0x000fe4000001144b */
[----:B------:R-:W-:Y:S02]  /*7e40*/  SHF.R.S32.HI R77, RZ, 0x18, R77 ;  /* 0x00000018ff4d7819 */ /* 0x000fe4000001144d */
[----:B------:R-:W-:Y:S01]  /*7e50*/  SHF.R.S32.HI R76, RZ, 0x18, R93 ;  /* 0x00000018ff4c7819 */ /* 0x000fe2000001145d */
[----:B------:R-:W2:Y:S01]  /*7e60*/  LDTM.x64 R4, tmem[UR4+0x40] ;  /* 0x00004004000479ee */ /* 0x000ea20008340000 */
[----:B------:R-:W-:Y:S02]  /*7e70*/  SHF.L.U32 R74, R92, 0x8, RZ ;  /* 0x000000085c4a7819 */ /* 0x000fe400000006ff */
[----:B------:R-:W-:Y:S02]  /*7e80*/  ISETP.NE.AND P0, PT, R154, RZ, PT ;  /* 0x000000ff9a00720c */ /* 0x000fe40003f05270 */
[----:B------:R-:W-:Y:S02]  /*7e90*/  SHF.R.S32.HI R74, RZ, 0x18, R74 ;  /* 0x00000018ff4a7819 */ /* 0x000fe4000001144a */
[----:B------:R-:W-:Y:S01]  /*7ea0*/  ISETP.NE.AND P6, PT, R99, RZ, PT ;  /* 0x000000ff6300720c */ /* 0x000fe20003fc5270 */
[C---:B--2---:R-:W-:Y:S02]  /*7eb0*/  IMAD R0, R70.reuse, R4, RZ ;  /* 0x0000000446007224 */ /* 0x044fe400078e02ff */
        /* <DEDUP_REMOVED lines=12> */
[----:B------:R-:W-:Y:S01]  /*7f80*/  IMAD R7, R73, R72, R7 ;  /* 0x0000004849077224 */ /* 0x000fe200078e0207 */
[----:B------:R-:W-:Y:S01]  /*7f90*/  PRMT R73, R94, 0x8880, RZ ;  /* 0x000088805e497816 */ /* 0x000fe200000000ff */
[----:B------:R-:W-:Y:S02]  /*7fa0*/  IMAD R6, R70, R10, RZ ;  /* 0x0000000a46067224 */ /* 0x000fe400078e02ff */
[-C--:B------:R-:W-:Y:S01]  /*7fb0*/  IMAD R4, R75, R72.reuse, R4 ;  /* 0x000000484b047224 */ /* 0x080fe200078e0204 */
[----:B------:R-:W-:Y:S01]  /*7fc0*/  SHF.L.U32 R75, R94, 0x8, RZ ;  /* 0x000000085e4b7819 */ /* 0x000fe200000006ff */
[-C--:B------:R-:W-:Y:S01]  /*7fd0*/  IMAD R5, R74, R72.reuse, R5 ;  /* 0x000000484a057224 */ /* 0x080fe200078e0205 */
[----:B------:R-:W-:Y:S01]  /*7fe0*/  SHF.L.U32 R74, R94, 0x10, RZ ;  /* 0x000000105e4a7819 */ /* 0x000fe200000006ff */
[----:B------:R-:W-:Y:S01]  /*7ff0*/  IMAD R6, R77, R72, R6 ;  /* 0x000000484d067224 */ /* 0x000fe200078e0206 */
[----:B------:R-:W-:Y:S01]  /*8000*/  I2IP.S8.S32.SAT R77, R7, R3, RZ ;  /* 0x00000003074d7239 */ /* 0x000fe200000014ff */
[C---:B------:R-:W-:Y:S01]  /*8010*/  IMAD R11, R70.reuse, R11, RZ ;  /* 0x0000000b460b7224 */ /* 0x040fe200078e02ff */
[----:B------:R-:W-:Y:S01]  /*8020*/  MOV R3, R73 ;  /* 0x0000004900037202 */ /* 0x000fe20000000f00 */
[----:B------:R-:W-:Y:S01]  /*8030*/  IMAD R8, R70, R12, RZ ;  /* 0x0000000c46087224 */ /* 0x000fe200078e02ff */
[----:B-1----:R-:W-:Y:S01]  /*8040*/  I2IP.S8.S32.SAT R100, R2, R0, R77 ;  /* 0x0000000002647239 */ /* 0x002fe2000000144d */
[----:B------:R-:W-:Y:S01]  /*8050*/  IMAD R9, R70, R13, RZ ;  /* 0x0000000d46097224 */ /* 0x000fe200078e02ff */
[----:B------:R-:W-:Y:S01]  /*8060*/  SHF.R.S32.HI R73, RZ, 0x18, R74 ;  /* 0x00000018ff497819 */ /* 0x000fe2000001144a */
[----:B------:R-:W-:Y:S01]  /*8070*/  IMAD R11, R76, R72, R11 ;  /* 0x000000484c0b7224 */ /* 0x000fe200078e020b */
[----:B------:R-:W-:Y:S01]  /*8080*/  SHF.R.S32.HI R75, RZ, 0x18, R75 ;  /* 0x00000018ff4b7819 */ /* 0x000fe2000001144b */
[C---:B------:R-:W-:Y:S01]  /*8090*/  IMAD R10, R70.reuse, R14, RZ ;  /* 0x0000000e460a7224 */ /* 0x040fe200078e02ff */
[----:B------:R-:W-:Y:S01]  /*80a0*/  SHF.L.U32 R2, R95, 0x10, RZ ;  /* 0x000000105f027819 */ /* 0x000fe200000006ff */
[----:B------:R-:W-:Y:S01]  /*80b0*/  IMAD R8, R3, R72, R8 ;  /* 0x0000004803087224 */ /* 0x000fe200078e0208 */
[----:B------:R-:W-:Y:S01]  /*80c0*/  I2IP.S8.S32.SAT R101, R11, R6, RZ ;  /* 0x000000060b657239 */ /* 0x000fe200000014ff */
[C---:B------:R-:W-:Y:S01]  /*80d0*/  IMAD R15, R70.reuse, R15, RZ ;  /* 0x0000000f460f7224 */ /* 0x040fe200078e02ff */
[----:B------:R-:W-:Y:S01]  /*80e0*/  PRMT R3, R95, 0x8880, RZ ;  /* 0x000088805f037816 */ /* 0x000fe200000000ff */
[----:B------:R-:W-:Y:S01]  /*80f0*/  IMAD R9, R73, R72, R9 ;  /* 0x0000004849097224 */ /* 0x000fe200078e0209 */
[----:B------:R-:W-:Y:S01]  /*8100*/  I2IP.S8.S32.SAT R101, R5, R4, R101 ;  /* 0x0000000405657239 */ /* 0x000fe20000001465 */
[C---:B------:R-:W-:Y:S01]  /*8110*/  IMAD R12, R70.reuse, R16, RZ ;  /* 0x00000010460c7224 */ /* 0x040fe200078e02ff */
[----:B------:R-:W-:Y:S01]  /*8120*/  SHF.R.S32.HI R2, RZ, 0x18, R2 ;  /* 0x00000018ff027819 */ /* 0x000fe20000011402 */
[----:B------:R-:W-:Y:S01]  /*8130*/  IMAD R10, R75, R72, R10 ;  /* 0x000000484b0a7224 */ /* 0x000fe200078e020a */
[----:B------:R-:W-:Y:S01]  /*8140*/  SHF.R.S32.HI R0, RZ, 0x18, R94 ;  /* 0x00000018ff007819 */ /* 0x000fe2000001145e */
[C---:B------:R-:W-:Y:S01]  /*8150*/  IMAD R13, R70.reuse, R17, RZ ;  /* 0x00000011460d7224 */ /* 0x040fe200078e02ff */
[----:B------:R-:W-:Y:S01]  /*8160*/  SHF.R.S32.HI R74, RZ, 0x18, R95 ;  /* 0x00000018ff4a7819 */ /* 0x000fe2000001145f */
[----:B------:R-:W-:Y:S01]  /*8170*/  IMAD R14, R70, R18, RZ ;  /* 0x00000012460e7224 */ /* 0x000fe200078e02ff */
[----:B------:R-:W-:Y:S01]  /*8180*/  SHF.L.U32 R73, R95, 0x8, RZ ;  /* 0x000000085f497819 */ /* 0x000fe200000006ff */
[-C--:B------:R-:W-:Y:S01]  /*8190*/  IMAD R15, R0, R72.reuse, R15 ;  /* 0x00000048000f7224 */ /* 0x080fe200078e020f */
[C---:B------:R-:W-:Y:S01]  /*81a0*/  SHF.L.U32 R0, R80.reuse, 0x10, RZ ;  /* 0x0000001050007819 */ /* 0x040fe200000006ff */
[-C--:B------:R-:W-:Y:S01]  /*81b0*/  IMAD R12, R3, R72.reuse, R12 ;  /* 0x00000048030c7224 */ /* 0x080fe200078e020c */
[----:B------:R-:W-:Y:S01]  /*81c0*/  PRMT R3, R80, 0x8880, RZ ;  /* 0x0000888050037816 */ /* 0x000fe200000000ff */
[----:B------:R-:W-:Y:S01]  /*81d0*/  IMAD R13, R2, R72, R13 ;  /* 0x00000048020d7224 */ /* 0x000fe200078e020d */
[----:B------:R-:W-:Y:S01]  /*81e0*/  SHF.R.S32.HI R73, RZ, 0x18, R73 ;  /* 0x00000018ff497819 */ /* 0x000fe20000011449 */
[----:B------:R-:W-:Y:S01]  /*81f0*/  IMAD R19, R70, R19, RZ ;  /* 0x0000001346137224 */ /* 0x000fe200078e02ff */
[----:B------:R-:W-:Y:S01]  /*8200*/  I2IP.S8.S32.SAT R102, R15, R10, RZ ;  /* 0x0000000a0f667239 */ /* 0x000fe200000014ff */
[----:B------:R-:W-:Y:S01]  /*8210*/  IMAD.SHL.U32 R2, R80, 0x100, RZ ;  /* 0x0000010050027824 */ /* 0x000fe200078e00ff */
[----:B------:R-:W-:Y:S01]  /*8220*/  SHF.R.S32.HI R0, RZ, 0x18, R0 ;  /* 0x00000018ff007819 */ /* 0x000fe20000011400 */
[C---:B------:R-:W-:Y:S01]  /*8230*/  IMAD R16, R70.reuse, R20, RZ ;  /* 0x0000001446107224 */ /* 0x040fe200078e02ff */
[----:B------:R-:W-:Y:S01]  /*8240*/  I2IP.S8.S32.SAT R102, R9, R8, R102 ;  /* 0x0000000809667239 */ /* 0x000fe20000001466 */
[-C--:B------:R-:W-:Y:S01]  /*8250*/  IMAD R14, R73, R72.reuse, R14 ;  /* 0x00000048490e7224 */ /* 0x080fe200078e020e */
[----:B------:R-:W-:Y:S01]  /*8260*/  SHF.R.S32.HI R73, RZ, 0x18, R2 ;  /* 0x00000018ff497819 */ /* 0x000fe20000011402 */
[----:B------:R-:W-:Y:S01]  /*8270*/  IMAD R17, R70, R21, RZ ;  /* 0x0000001546117224 */ /* 0x000fe200078e02ff */
[----:B------:R-:W-:Y:S01]  /*8280*/  SHF.L.U32 R2, R81, 0x8, RZ ;  /* 0x0000000851027819 */ /* 0x000fe200000006ff */
[----:B------:R-:W-:Y:S01]  /*8290*/  IMAD R19, R74, R72, R19 ;  /* 0x000000484a137224 */ /* 0x000fe200078e0213 */
[----:B------:R-:W-:Y:S01]  /*82a0*/  SHF.R.S32.HI R74, RZ, 0x18, R86 ;  /* 0x00000018ff4a7819 */ /* 0x000fe20000011456 */
[----:B------:R-:W-:Y:S01]  /*82b0*/  IMAD R18, R70, R22, RZ ;  /* 0x0000001646127224 */ /* 0x000fe200078e02ff */
[----:B------:R-:W-:Y:S01]  /*82c0*/  SHF.L.U32 R75, R90, 0x8, RZ ;  /* 0x000000085a4b7819 */ /* 0x000fe200000006ff */
[----:B------:R-:W-:Y:S01]  /*82d0*/  IMAD R16, R3, R72, R16 ;  /* 0x0000004803107224 */ /* 0x000fe200078e0210 */
[----:B------:R-:W-:Y:S01]  /*82e0*/  I2IP.S8.S32.SAT R103, R19, R14, RZ ;  /* 0x0000000e13677239 */ /* 0x000fe200000014ff */
[----:B------:R-:W-:Y:S01]  /*82f0*/  IMAD R17, R0, R72, R17 ;  /* 0x0000004800117224 */ /* 0x000fe200078e0211 */
[----:B------:R-:W-:Y:S01]  /*8300*/  SHF.R.S32.HI R0, RZ, 0x18, R80 ;  /* 0x00000018ff007819 */ /* 0x000fe20000011450 */
[C---:B------:R-:W-:Y:S01]  /*8310*/  IMAD R23, R70.reuse, R23, RZ ;  /* 0x0000001746177224 */ /* 0x040fe200078e02ff */
[----:B------:R-:W-:Y:S01]  /*8320*/  I2IP.S8.S32.SAT R103, R13, R12, R103 ;  /* 0x0000000c0d677239 */ /* 0x000fe20000001467 */
[----:B------:R-:W-:Y:S01]  /*8330*/  IMAD R18, R73, R72, R18 ;  /* 0x0000004849127224 */ /* 0x000fe200078e0212 */
[C---:B------:R-:W-:Y:S01]  /*8340*/  SHF.L.U32 R73, R81.reuse, 0x10, RZ ;  /* 0x0000001051497819 */ /* 0x040fe200000006ff */
[----:B------:R-:W-:Y:S01]  /*8350*/  IMAD R20, R70, R24, RZ ;  /* 0x0000001846147224 */ /* 0x000fe200078e02ff */
[----:B------:R-:W-:Y:S01]  /*8360*/  PRMT R3, R81, 0x8880, RZ ;  /* 0x0000888051037816 */ /* 0x000fe200000000ff */
[----:B------:R-:W-:Y:S01]  /*8370*/  IMAD R23, R0, R72, R23 ;  /* 0x0000004800177224 */ /* 0x000fe200078e0217 */
[----:B------:R-:W-:Y:S01]  /*8380*/  SHF.R.S32.HI R0, RZ, 0x18, R73 ;  /* 0x00000018ff007819 */ /* 0x000fe20000011449 */
[C---:B------:R-:W-:Y:S01]  /*8390*/  IMAD R21, R70.reuse, R25, RZ ;  /* 0x0000001946157224 */ /* 0x040fe200078e02ff */
[----:B------:R-:W-:Y:S01]  /*83a0*/  SHF.R.S32.HI R73, RZ, 0x18, R2 ;  /* 0x00000018ff497819 */ /* 0x000fe20000011402 */
[C---:B------:R-:W-:Y:S01]  /*83b0*/  IMAD R22, R70.reuse, R26, RZ ;  /* 0x0000001a46167224 */ /* 0x040fe200078e02ff */
[----:B------:R1:W-:Y:S01]  /*83c0*/  STS.128 [R135+UR44+0xa200], R100 ;  /* 0x00a2006487007988 */ /* 0x0003e20008000c2c */
[----:B------:R-:W-:Y:S01]  /*83d0*/  IMAD R20, R3, R72, R20 ;  /* 0x0000004803147224 */ /* 0x000fe200078e0214 */
[----:B------:R-:W-:Y:S01]  /*83e0*/  SHF.R.S32.HI R2, RZ, 0x18, R81 ;  /* 0x00000018ff027819 */ /* 0x000fe20000011451 */
[----:B------:R-:W-:Y:S01]  /*83f0*/  IMAD R27, R70, R27, RZ ;  /* 0x0000001b461b7224 */ /* 0x000fe200078e02ff */
[----:B------:R-:W-:Y:S01]  /*8400*/  I2IP.S8.S32.SAT R104, R23, R18, RZ ;  /* 0x0000001217687239 */ /* 0x000fe200000014ff */
[-C--:B------:R-:W-:Y:S01]  /*8410*/  IMAD R21, R0, R72.reuse, R21 ;  /* 0x0000004800157224 */ /* 0x080fe200078e0215 */
[C---:B------:R-:W-:Y:S01]  /*8420*/  PRMT R3, R82.reuse, 0x8880, RZ ;  /* 0x0000888052037816 */ /* 0x040fe200000000ff */
[-C--:B------:R-:W-:Y:S01]  /*8430*/  IMAD R22, R73, R72.reuse, R22 ;  /* 0x0000004849167224 */ /* 0x080fe200078e0216 */
[----:B------:R-:W-:Y:S01]  /*8440*/  SHF.L.U32 R0, R82, 0x10, RZ ;  /* 0x0000001052007819 */ /* 0x000fe200000006ff */
[----:B------:R-:W-:Y:S01]  /*8450*/  IMAD R27, R2, R72, R27 ;  /* 0x00000048021b7224 */ /* 0x000fe200078e021b */
[----:B------:R-:W-:Y:S01]  /*8460*/  SHF.L.U32 R2, R82, 0x8, RZ ;  /* 0x0000000852027819 */ /* 0x000fe200000006ff */
[C---:B------:R-:W-:Y:S01]  /*8470*/  IMAD R24, R70.reuse, R28, RZ ;  /* 0x0000001c46187224 */ /* 0x040fe200078e02ff */
[----:B------:R-:W-:Y:S01]  /*8480*/  SHF.R.S32.HI R0, RZ, 0x18, R0 ;  /* 0x00000018ff007819 */ /* 0x000fe20000011400 */
[C---:B------:R-:W-:Y:S01]  /*8490*/  IMAD R25, R70.reuse, R29, RZ ;  /* 0x0000001d46197224 */ /* 0x040fe200078e02ff */
        /* <DEDUP_REMOVED lines=10> */
[C---:B------:R-:W-:Y:S01]  /*8540*/  SHF.L.U32 R0, R83.reuse, 0x10, RZ ;  /* 0x0000001053007819 */ /* 0x040fe200000006ff */
        /* <DEDUP_REMOVED lines=13> */
[C---:B------:R-:W-:Y:S01]  /*8620*/  PRMT R3, R84.reuse, 0x8880, RZ ;  /* 0x0000888054037816 */ /* 0x040fe200000000ff */
[----:B------:R-:W-:Y:S01]  /*8630*/  IMAD R30, R73, R72, R30 ;  /* 0x00000048491e7224 */ /* 0x000fe200078e021e */
[----:B------:R-:W-:Y:S01]  /*8640*/  I2IP.S8.S32.SAT R106, R25, R24, R106 ;  /* 0x00000018196a7239 */ /* 0x000fe2000000146a */
[----:B------:R-:W-:Y:S01]  /*8650*/  IMAD.U32 R0, R84, 0x10000, RZ ;  /* 0x0001000054007824 */ /* 0x000fe200078e00ff */
[----:B------:R-:W-:Y:S01]  /*8660*/  SHF.R.S32.HI R75, RZ, 0x18, R75 ;  /* 0x00000018ff4b7819 */ /* 0x000fe2000001144b */
[----:B------:R-:W-:Y:S01]  /*8670*/  IMAD R35, R2, R72, R35 ;  /* 0x0000004802237224 */ /* 0x000fe200078e0223 */
[----:B------:R-:W-:Y:S01]  /*8680*/  SHF.L.U32 R2, R84, 0x8, RZ ;  /* 0x0000000854027819 */ /* 0x000fe200000006ff */
[C---:B------:R-:W-:Y:S01]  /*8690*/  IMAD R32, R70.reuse, R36, RZ ;  /* 0x0000002446207224 */ /* 0x040fe200078e02ff */
[----:B------:R-:W-:Y:S01]  /*86a0*/  SHF.R.S32.HI R0, RZ, 0x18, R0 ;  /* 0x00000018ff007819 */ /* 0x000fe20000011400 */
[C---:B------:R-:W-:Y:S01]  /*86b0*/  IMAD R33, R70.reuse, R37, RZ ;  /* 0x0000002546217224 */ /* 0x040fe200078e02ff */
[----:B------:R-:W-:Y:S01]  /*86c0*/  SHF.R.S32.HI R73, RZ, 0x18, R2 ;  /* 0x00000018ff497819 */ /* 0x000fe20000011402 */
[----:B------:R-:W-:Y:S01]  /*86d0*/  IMAD R34, R70, R38, RZ ;  /* 0x0000002646227224 */ /* 0x000fe200078e02ff */
[----:B------:R-:W-:Y:S01]  /*86e0*/  I2IP.S8.S32.SAT R107, R35, R30, RZ ;  /* 0x0000001e236b7239 */ /* 0x000fe200000014ff */
[-C--:B------:R-:W-:Y:S01]  /*86f0*/  IMAD R32, R3, R72.reuse, R32 ;  /* 0x0000004803207224 */ /* 0x080fe200078e0220 */
[----:B------:R-:W-:Y:S01]  /*8700*/  PRMT R3, R85, 0x8880, RZ ;  /* 0x0000888055037816 */ /* 0x000fe200000000ff */
[----:B------:R-:W-:Y:S01]  /*8710*/  IMAD R33, R0, R72, R33 ;  /* 0x0000004800217224 */ /* 0x000fe200078e0221 */
[----:B------:R-:W-:Y:S01]  /*8720*/  SHF.R.S32.HI R0, RZ, 0x18, R84 ;  /* 0x00000018ff007819 */ /* 0x000fe20000011454 */
[C---:B------:R-:W-:Y:S01]  /*8730*/  IMAD R39, R70.reuse, R39, RZ ;  /* 0x0000002746277224 */ /* 0x040fe200078e02ff */
[----:B------:R-:W-:Y:S01]  /*8740*/  I2IP.S8.S32.SAT R107, R29, R28, R107 ;  /* 0x0000001c1d6b7239 */ /* 0x000fe2000000146b */
[----:B------:R-:W-:Y:S01]  /*8750*/  IMAD R34, R73, R72, R34 ;  /* 0x0000004849227224 */ /* 0x000fe200078e0222 */
[C---:B------:R-:W-:Y:S01]  /*8760*/  SHF.L.U32 R73, R85.reuse, 0x10, RZ ;  /* 0x0000001055497819 */ /* 0x040fe200000006ff */
[----:B------:R-:W-:Y:S01]  /*8770*/  IMAD R36, R70, R40, RZ ;  /* 0x0000002846247224 */ /* 0x000fe200078e02ff */
[----:B------:R-:W-:Y:S01]  /*8780*/  SHF.L.U32 R2, R85, 0x8, RZ ;  /* 0x0000000855027819 */ /* 0x000fe200000006ff */
[----:B------:R-:W-:Y:S01]  /*8790*/  IMAD R39, R0, R72, R39 ;  /* 0x0000004800277224 */ /* 0x000fe200078e0227 */
        /* <DEDUP_REMOVED lines=8> */
[----:B------:R-:W-:Y:S01]  /*8820*/  SHF.L.U32 R2, R86, 0x10, RZ ;  /* 0x0000001056027819 */ /* 0x000fe200000006ff */
[----:B------:R-:W-:Y:S01]  /*8830*/  IMAD R43, R70, R43, RZ ;  /* 0x0000002b462b7224 */ /* 0x000fe200078e02ff */
[----:B------:R-:W-:Y:S01]  /*8840*/  SHF.R.S32.HI R0, RZ, 0x18, R85 ;  /* 0x00000018ff007819 */ /* 0x000fe20000011455 */
        /* <DEDUP_REMOVED lines=11> */
[----:B------:R-:W-:Y:S01]  /*8900*/  SHF.L.U32 R0, R87, 0x10, RZ ;  /* 0x0000001057007819 */ /* 0x000fe200000006ff */
[----:B------:R-:W-:Y:S01]  /*8910*/  IMAD R47, R70, R47, RZ ;  /* 0x0000002f462f7224 */ /* 0x000fe200078e02ff */
[----:B------:R-:W-:Y:S01]  /*8920*/  I2IP.S8.S32.SAT R109, R43, R38, RZ ;  /* 0x000000262b6d7239 */ /* 0x000fe200000014ff */
[----:B------:R-:W-:Y:S01]  /*8930*/  IMAD R41, R2, R72, R41 ;  /* 0x0000004802297224 */ /* 0x000fe200078e0229 */
[C---:B------:R-:W-:Y:S01]  /*8940*/  PRMT R3, R87.reuse, 0x8880, RZ ;  /* 0x0000888057037816 */ /* 0x040fe200000000ff */
[C---:B------:R-:W-:Y:S01]  /*8950*/  IMAD R44, R70.reuse, R48, RZ ;  /* 0x00000030462c7224 */ /* 0x040fe200078e02ff */
[----:B------:R-:W-:Y:S01]  /*8960*/  SHF.L.U32 R2, R87, 0x8, RZ ;  /* 0x0000000857027819 */ /* 0x000fe200000006ff */
[----:B------:R-:W-:Y:S01]  /*8970*/  IMAD R42, R73, R72, R42 ;  /* 0x00000048492a7224 */ /* 0x000fe200078e022a */
[----:B------:R-:W-:Y:S01]  /*8980*/  SHF.R.S32.HI R0, RZ, 0x18, R0 ;  /* 0x00000018ff007819 */ /* 0x000fe20000011400 */
[----:B------:R-:W-:Y:S01]  /*8990*/  IMAD R45, R70, R49, RZ ;  /* 0x00000031462d7224 */ /* 0x000fe200078e02ff */
[----:B------:R-:W-:Y:S01]  /*89a0*/  I2IP.S8.S32.SAT R109, R37, R36, R109 ;  /* 0x00000024256d7239 */ /* 0x000fe2000000146d */
[----:B------:R-:W-:Y:S01]  /*89b0*/  IMAD R47, R74, R72, R47 ;  /* 0x000000484a2f7224 */ /* 0x000fe200078e022f */
[----:B------:R-:W-:Y:S01]  /*89c0*/  SHF.R.S32.HI R73, RZ, 0x18, R2 ;  /* 0x00000018ff497819 */ /* 0x000fe20000011402 */
[C---:B------:R-:W-:Y:S01]  /*89d0*/  IMAD R46, R70.reuse, R50, RZ ;  /* 0x00000032462e7224 */ /* 0x040fe200078e02ff */
[----:B------:R-:W-:Y:S01]  /*89e0*/  SHF.R.S32.HI R2, RZ, 0x18, R87 ;  /* 0x00000018ff027819 */ /* 0x000fe20000011457 */
[----:B------:R-:W-:Y:S01]  /*89f0*/  IMAD R44, R3, R72, R44 ;  /* 0x00000048032c7224 */ /* 0x000fe200078e022c */
[----:B------:R-:W-:Y:S01]  /*8a00*/  I2IP.S8.S32.SAT R110, R47, R42, RZ ;  /* 0x0000002a2f6e7239 */ /* 0x000fe200000014ff */
[----:B------:R-:W-:Y:S01]  /*8a10*/  IMAD R51, R70, R51, RZ ;  /* 0x0000003346337224 */ /* 0x000fe200078e02ff */
[----:B------:R-:W-:Y:S01]  /*8a20*/  PRMT R3, R88, 0x8880, RZ ;  /* 0x0000888058037816 */ /* 0x000fe200000000ff */
[----:B------:R-:W-:Y:S01]  /*8a30*/  IMAD R45, R0, R72, R45 ;  /* 0x00000048002d7224 */ /* 0x000fe200078e022d */
[----:B------:R-:W-:Y:S01]  /*8a40*/  I2IP.S8.S32.SAT R110, R41, R40, R110 ;  /* 0x00000028296e7239 */ /* 0x000fe2000000146e */
[----:B------:R-:W-:Y:S01]  /*8a50*/  IMAD R48, R70, R52, RZ ;  /* 0x0000003446307224 */ /* 0x000fe200078e02ff */
[----:B------:R-:W-:Y:S01]  /*8a60*/  SHF.L.U32 R74, R89, 0x10, RZ ;  /* 0x00000010594a7819 */ /* 0x000fe200000006ff */
[-C--:B------:R-:W-:Y:S01]  /*8a70*/  IMAD R46, R73, R72.reuse, R46 ;  /* 0x00000048492e7224 */ /* 0x080fe200078e022e */
[----:B------:R-:W-:Y:S01]  /*8a80*/  PRMT R73, R89, 0x8880, RZ ;  /* 0x0000888059497816 */ /* 0x000fe200000000ff */
[-C--:B------:R-:W-:Y:S01]  /*8a90*/  IMAD R51, R2, R72.reuse, R51 ;  /* 0x0000004802337224 */ /* 0x080fe200078e0233 */
[----:B------:R-:W-:Y:S01]  /*8aa0*/  SHF.R.S32.HI R74, RZ, 0x18, R74 ;  /* 0x00000018ff4a7819 */ /* 0x000fe2000001144a */
[C---:B------:R-:W-:Y:S01]  /*8ab0*/  IMAD.U32 R0, R88.reuse, 0x10000, RZ ;  /* 0x0001000058007824 */ /* 0x040fe200078e00ff */
        /* <DEDUP_REMOVED lines=10> */
[----:B------:R-:W-:Y:S01]  /*8b60*/  SHF.R.S32.HI R0, RZ, 0x18, R89 ;  /* 0x00000018ff007819 */ /* 0x000fe20000011459 */
[----:B------:R-:W-:Y:S01]  /*8b70*/  IMAD R50, R3, R72, R50 ;  /* 0x0000004803327224 */ /* 0x000fe200078e0232 */
[----:B------:R-:W-:Y:S01]  /*8b80*/  SHF.L.U32 R3, R89, 0x8, RZ ;  /* 0x0000000859037819 */ /* 0x000fe200000006ff */
[C---:B------:R-:W-:Y:S01]  /*8b90*/  IMAD R52, R70.reuse, R56, RZ ;  /* 0x0000003846347224 */ /* 0x040fe200078e02ff */
[----:B------:R-:W-:Y:S01]  /*8ba0*/  I2IP.S8.S32.SAT R111, R45, R44, R111 ;  /* 0x0000002c2d6f7239 */ /* 0x000fe2000000146f */
[----:B------:R-:W-:Y:S01]  /*8bb0*/  IMAD R53, R70, R57, RZ ;  /* 0x0000003946357224 */ /* 0x000fe200078e02ff */
[----:B------:R-:W-:Y:S01]  /*8bc0*/  SHF.R.S32.HI R3, RZ, 0x18, R3 ;  /* 0x00000018ff037819 */ /* 0x000fe20000011403 */
[----:B------:R-:W-:Y:S01]  /*8bd0*/  IMAD R55, R2, R72, R55 ;  /* 0x0000004802377224 */ /* 0x000fe200078e0237 */
[----:B------:R-:W-:Y:S01]  /*8be0*/  SHF.L.U32 R2, R90, 0x10, RZ ;  /* 0x000000105a027819 */ /* 0x000fe200000006ff */
[C---:B------:R-:W-:Y:S01]  /*8bf0*/  IMAD R54, R70.reuse, R58, RZ ;  /* 0x0000003a46367224 */ /* 0x040fe200078e02ff */
[----:B------:R1:W-:Y:S01]  /*8c00*/  STS.128 [R157+0xa200], R108 ;  /* 0x00a2006c9d007388 */ /* 0x0003e20000000c00 */
[----:B------:R-:W-:Y:S01]  /*8c10*/  IMAD R52, R73, R72, R52 ;  /* 0x0000004849347224 */ /* 0x000fe200078e0234 */
[----:B------:R-:W-:Y:S01]  /*8c20*/  I2IP.S8.S32.SAT R112, R55, R50, RZ ;  /* 0x0000003237707239 */ /* 0x000fe200000014ff */
[----:B------:R-:W-:Y:S01]  /*8c30*/  IMAD R59, R70, R59, RZ ;  /* 0x0000003b463b7224 */ /* 0x000fe200078e02ff */
[----:B------:R-:W-:Y:S01]  /*8c40*/  PRMT R73, R90, 0x8880, RZ ;  /* 0x000088805a497816 */ /* 0x000fe200000000ff */
[----:B------:R-:W-:Y:S01]  /*8c50*/  IMAD R53, R74, R72, R53 ;  /* 0x000000484a357224 */ /* 0x000fe200078e0235 */
[----:B------:R-:W-:Y:S01]  /*8c60*/  I2IP.S8.S32.SAT R112, R49, R48, R112 ;  /* 0x0000003031707239 */ /* 0x000fe20000001470 */
[C---:B------:R-:W-:Y:S01]  /*8c70*/  IMAD R56, R70.reuse, R60, RZ ;  /* 0x0000003c46387224 */ /* 0x040fe200078e02ff */
[----:B------:R-:W-:Y:S01]  /*8c80*/  SHF.R.S32.HI R2, RZ, 0x18, R2 ;  /* 0x00000018ff027819 */ /* 0x000fe20000011402 */
[-C--:B------:R-:W-:Y:S01]  /*8c90*/  IMAD R54, R3, R72.reuse, R54 ;  /* 0x0000004803367224 */ /* 0x080fe200078e0236 */
[----:B------:R-:W-:Y:S01]  /*8ca0*/  PRMT R3, R91, 0x8880, RZ ;  /* 0x000088805b037816 */ /* 0x000fe200000000ff */
[----:B------:R-:W-:Y:S01]  /*8cb0*/  IMAD R57, R70, R61, RZ ;  /* 0x0000003d46397224 */ /* 0x000fe200078e02ff */
[----:B------:R-:W-:Y:S01]  /*8cc0*/  SHF.R.S32.HI R74, RZ, 0x18, R91 ;  /* 0x00000018ff4a7819 */ /* 0x000fe2000001145b */
[-C--:B------:R-:W-:Y:S01]  /*8cd0*/  IMAD R59, R0, R72.reuse, R59 ;  /* 0x00000048003b7224 */ /* 0x080fe200078e023b */
[----:B------:R-:W-:Y:S01]  /*8ce0*/  SHF.R.S32.HI R0, RZ, 0x18, R90 ;  /* 0x00000018ff007819 */ /* 0x000fe2000001145a */
[----:B------:R-:W-:Y:S01]  /*8cf0*/  IMAD R56, R73, R72, R56 ;  /* 0x0000004849387224 */ /* 0x000fe200078e0238 */
[----:B------:R-:W-:Y:S01]  /*8d00*/  SHF.L.U32 R73, R91, 0x8, RZ ;  /* 0x000000085b497819 */ /* 0x000fe200000006ff */
[----:B------:R-:W-:Y:S01]  /*8d10*/  IMAD R58, R70, R62, RZ ;  /* 0x0000003e463a7224 */ /* 0x000fe200078e02ff */
[----:B------:R-:W-:Y:S01]  /*8d20*/  I2IP.S8.S32.SAT R113, R59, R54, RZ ;  /* 0x000000363b717239 */ /* 0x000fe200000014ff */
[----:B------:R-:W-:Y:S01]  /*8d30*/  IMAD R57, R2, R72, R57 ;  /* 0x0000004802397224 */ /* 0x000fe200078e0239 */
[----:B------:R-:W-:Y:S01]  /*8d40*/  SHF.L.U32 R2, R91, 0x10, RZ ;  /* 0x000000105b027819 */ /* 0x000fe200000006ff */
[C---:B------:R-:W-:Y:S01]  /*8d50*/  IMAD R63, R70.reuse, R63, RZ ;  /* 0x0000003f463f7224 */ /* 0x040fe200078e02ff */
[----:B------:R-:W-:Y:S01]  /*8d60*/  SHF.R.S32.HI R73, RZ, 0x18, R73 ;  /* 0x00000018ff497819 */ /* 0x000fe20000011449 */
[C---:B------:R-:W-:Y:S01]  /*8d70*/  IMAD R60, R70.reuse, R64, RZ ;  /* 0x00000040463c7224 */ /* 0x040fe200078e02ff */
[----:B------:R-:W-:Y:S01]  /*8d80*/  SHF.R.S32.HI R2, RZ, 0x18, R2 ;  /* 0x00000018ff027819 */ /* 0x000fe20000011402 */
[----:B------:R-:W-:Y:S01]  /*8d90*/  IMAD R58, R75, R72, R58 ;  /* 0x000000484b3a7224 */ /* 0x000fe200078e023a */
[----:B------:R-:W-:Y:S01]  /*8da0*/  I2IP.S8.S32.SAT R113, R53, R52, R113 ;  /* 0x0000003435717239 */ /* 0x000fe20000001471 */
[----:B------:R-:W-:Y:S02]  /*8db0*/  IMAD R61, R70, R65, RZ ;  /* 0x00000041463d7224 */ /* 0x000fe400078e02ff */
[-C--:B------:R-:W-:Y:S02]  /*8dc0*/  IMAD R63, R0, R72.reuse, R63 ;  /* 0x00000048003f7224 */ /* 0x080fe400078e023f */
[----:B------:R-:W-:Y:S01]  /*8dd0*/  IMAD R60, R3, R72, R60 ;  /* 0x00000048033c7224 */ /* 0x000fe200078e023c */
[----:B------:R-:W-:Y:S01]  /*8de0*/  @P6 SHF.L.U32 R3, R146, 0x1f, RZ ;  /* 0x0000001f92036819 */ /* 0x000fe200000006ff */
        /* <DEDUP_REMOVED lines=8> */
[----:B------:R-:W-:Y:S02]  /*8e70*/  I2IP.S8.S32.SAT R115, R61, R60, R0 ;  /* 0x0000003c3d737239 */ /* 0x000fe40000001400 */
[----:B------:R-:W-:Y:S03]  /*8e80*/  LEA R0, R148, UR44, 0x3 ;  /* 0x0000002c94007c11 */ /* 0x000fe6000f8e18ff */
        /* <DEDUP_REMOVED lines=9> */
[----:B------:R-:W-:Y:S02]  /*8f20*/  UIADD3 UR4, UP0, UPT, UR62, 0x680, URZ ;  /* 0x000006803e047890 */ /* 0x000fe4000ff1e0ff */
[----:B------:R-:W-:Y:S02]  /*8f30*/  UIADD3 UR9, UPT, UPT, UR49, 0x40, URZ ;  /* 0x0000004031097890 */ /* 0x000fe4000fffe0ff */
[----:B------:R-:W-:Y:S02]  /*8f40*/  UIADD3 UR8, UPT, UPT, UR44, 0xa200, URZ ;  /* 0x0000a2002c087890 */ /* 0x000fe4000fffe0ff */
[----:B------:R-:W-:Y:S01]  /*8f50*/  UIADD3.X UR5, UPT, UPT, URZ, UR63, URZ, UP0, !UPT ;  /* 0x0000003fff057290 */ /* 0x000fe200087fe4ff */
[----:B------:R-:W-:Y:S01]  /*8f60*/  UMOV UR10, UR50 ;  /* 0x00000032000a7c82 */ /* 0x000fe20008000000 */
[----:B------:R-:W-:Y:S07]  /*8f70*/  UMOV UR11, UR36 ;  /* 0x00000024000b7c82 */ /* 0x000fee0008000000 */
[----:B------:R2:W-:Y:S01]  /*8f80*/  UTMASTG.3D [UR8], [UR4] ;  /* 0x00000008040073b5 */ /* 0x0005e20008010000 */
[----:B------:R0:W-:Y:S01]  /*8f90*/  UTMACMDFLUSH ;  /* 0x00000000000079b7 */ /* 0x0001e20000000000 */
[----:B--2---:R-:W-:Y:S04]  /*8fa0*/  DEPBAR.LE SB0, 0x1 ;  /* 0x000080400000791a */ /* 0x004fe80000000000 */
.L_x_123:
[----:B------:R-:W-:Y:S05]  /*8fb0*/  BSYNC.RECONVERGENT B0 ;  /* 0x0000000000007941 */ /* 0x000fea0003800200 */
.L_x_122:
        /* <DEDUP_REMOVED lines=16> */
.L_x_127:
[----:B------:R-:W-:Y:S05]  /*90c0*/  BSYNC B0 ;  /* 0x0000000000007941 */ /* 0x000fea0003800000 */
.L_x_126:
[----:B------:R-:W-:Y:S01]  /*90d0*/  ISETP.NE.AND P0, PT, R96, RZ, PT ;  /* 0x000000ff6000720c */ /* 0x000fe20003f05270 */
[----:B--2---:R-:W-:Y:S02]  /*90e0*/  VIADD R7, R0, 0x100 ;  /* 0x0000010000077836 */ /* 0x004fe40000000000 */
[----:B------:R-:W-:Y:S02]  /*90f0*/  IMAD.U32 R0, RZ, RZ, UR45 ;  /* 0x0000002dff007e24 */ /* 0x000fe4000f8e00ff */
[----:B------:R-:W-:Y:S03]  /*9100*/  VIADD R148, R148, 0x1 ;  /* 0x0000000194947836 */ /* 0x000fe60000000000 */
[----:B------:R-:W-:Y:S05]  /*9110*/  PRMT R0, R0, 0x654, R7 ;  /* 0x0000065400007816 */ /* 0x000fea0000000007 */
[----:B------:R2:W3:Y:S04]  /*9120*/  @P0 LDS.128 R92, [R5+0x200] ;  /* 0x00020000055c0984 */ /* 0x0004e80000000c00 */
        /* <DEDUP_REMOVED lines=10> */
[----:B------:R-:W-:Y:S02]  /*91d0*/  SEL R148, R148, RZ, P0 ;  /* 0x000000ff94947207 */ /* 0x000fe40000000000 */
[----:B--2---:R-:W-:Y:S04]  /*91e0*/  SEL R5, RZ, 0x1, P0 ;  /* 0x00000001ff057807 */ /* 0x004fe80000000000 */
[----:B------:R-:W-:Y:S01]  /*91f0*/  LOP3.LUT R146, R146, R5, RZ, 0x3c, !PT ;  /* 0x0000000592927212 */ /* 0x000fe200078e3cff */
[----:B-----5:R4:W-:Y:S06]  /*9200*/  SYNCS.ARRIVE.TRANS64.RED.A1T0 RZ, [R0+URZ], RZ ;  /* 0x000000ff00ff79a7 */ /* 0x0209ec00081004ff */
.L_x_125:
[----:B------:R-:W-:Y:S05]  /*9210*/  BSYNC B1 ;  /* 0x0000000000017941 */ /* 0x000fea0003800000 */
.L_x_124:
[----:B----4-:R-:W-:Y:S05]  /*9220*/  VIADD R0, R71, 0x80 ;  /* 0x0000008047007836 */ /* 0x010fea0000000000 */
        /* <DEDUP_REMOVED lines=9> */
[----:B------:R-:W4:Y:S01]  /*92c0*/  LDCU.64 UR6, c[0x4][0x80] ;  /* 0x01001000ff0677ac */ /* 0x000f220008000a00 */
[----:B------:R-:W1:Y:S01]  /*92d0*/  LDC.64 R2, c[0x4][R3] ;  /* 0x0100000003027b82 */ /* 0x000e620000000a00 */
[----:B------:R-:W5:Y:S01]  /*92e0*/  LDCU.64 UR4, c[0x4][0x18] ;  /* 0x01000300ff0477ac */ /* 0x000f620008000a00 */
[----:B--2---:R-:W-:Y:S01]  /*92f0*/  MOV R5, UR9 ;  /* 0x0000000900057c02 */ /* 0x004fe20008000f00 */
[----:B------:R-:W-:Y:S01]  /*9300*/  IMAD.U32 R4, RZ, RZ, UR8 ;  /* 0x00000008ff047e24 */ /* 0x000fe2000f8e00ff */
[----:B----4-:R-:W-:Y:S01]  /*9310*/  MOV R7, UR7 ;  /* 0x0000000700077c02 */ /* 0x010fe20008000f00 */
[----:B------:R-:W-:Y:S01]  /*9320*/  IMAD.U32 R6, RZ, RZ, UR6 ;  /* 0x00000006ff067e24 */ /* 0x000fe2000f8e00ff */
[----:B-----5:R-:W-:Y:S01]  /*9330*/  MOV R11, UR5 ;  /* 0x00000005000b7c02 */ /* 0x020fe20008000f00 */
[----:B------:R-:W-:Y:S02]  /*9340*/  IMAD.U32 R10, RZ, RZ, UR4 ;  /* 0x00000004ff0a7e24 */ /* 0x000fe4000f8e00ff */
[----:B------:R-:W-:Y:S07]  /*9350*/  LEPC R20, `(.L_x_129) ;  /* 0x000000001014794e */ /* 0x000fee0000000000 */
[----:B-1-3--:R-:W-:Y:S05]  /*9360*/  CALL.ABS.NOINC R2 ;  /* 0x0000000002007343 */ /* 0x00afea0003c00000 */
.L_x_129:
[----:B------:R-:W-:Y:S05]  /*9370*/  WARPSYNC.ALL ;  /* 0x0000000000007948 */ /* 0x000fea0003800000 */
[----:B------:R-:W-:Y:S01]  /*9380*/  R2UR UR4, R71 ;  /* 0x00000000470472ca */ /* 0x000fe200000e0000 */
[----:B------:R-:W-:Y:S01]  /*9390*/  BSSY.RECONVERGENT B0, `(.L_x_130) ;  /* 0x000011f000007945 */ /* 0x000fe20003800200 */
[C---:B---3--:R-:W-:Y:S02]  /*93a0*/  PRMT R73, R92.reuse, 0x8880, RZ ;  /* 0x000088805c497816 */ /* 0x048fe400000000ff */
[C---:B------:R-:W-:Y:S02]  /*93b0*/  SHF.L.U32 R75, R92.reuse, 0x10, RZ ;  /* 0x000000105c4b7819 */ /* 0x040fe400000006ff */
[----:B------:R-:W-:Y:S02]  /*93c0*/  SHF.L.U32 R74, R92, 0x8, RZ ;  /* 0x000000085c4a7819 */ /* 0x000fe400000006ff */
[----:B------:R-:W-:Y:S02]  /*93d0*/  SHF.R.S32.HI R75, RZ, 0x18, R75 ;  /* 0x00000018ff4b7819 */ /* 0x000fe4000001144b */
[----:B------:R-:W-:Y:S02]  /*93e0*/  SHF.R.S32.HI R74, RZ, 0x18, R74 ;  /* 0x00000018ff4a7819 */ /* 0x000fe4000001144a */
[----:B------:R-:W-:Y:S01]  /*93f0*/  ISETP.NE.AND P0, PT, R154, RZ, PT ;  /* 0x000000ff9a00720c */ /* 0x000fe20003f05270 */
[----:B------:R-:W2:Y:S01]  /*9400*/  LDTM.x64 R4, tmem[UR4+0x80] ;  /* 0x00008004000479ee */ /* 0x000ea20008340000 */
[----:B------:R-:W-:Y:S01]  /*9410*/  ISETP.NE.AND P6, PT, R99, RZ, PT ;  /* 0x000000ff6300720c */ /* 0x000fe20003fc5270 */
[C---:B--2---:R-:W-:Y:S02]  /*9420*/  IMAD R0, R70.reuse, R4, RZ ;  /* 0x0000000446007224 */ /* 0x044fe400078e02ff */
[C---:B------:R-:W-:Y:S02]  /*9430*/  IMAD R3, R70.reuse, R6, RZ ;  /* 0x0000000646037224 */ /* 0x040fe400078e02ff */
[C---:B------:R-:W-:Y:S02]  /*9440*/  IMAD R4, R70.reuse, R8, RZ ;  /* 0x0000000846047224 */ /* 0x040fe400078e02ff */
[C---:B------:R-:W-:Y:S02]  /*9450*/  IMAD R6, R70.reuse, R10, RZ ;  /* 0x0000000a46067224 */ /* 0x040fe400078e02ff */
[C---:B------:R-:W-:Y:S02]  /*9460*/  IMAD R2, R70.reuse, R5, RZ ;  /* 0x0000000546027224 */ /* 0x040fe400078e02ff */
[C---:B------:R-:W-:Y:S02]  /*9470*/  IMAD R8, R70.reuse, R12, RZ ;  /* 0x0000000c46087224 */ /* 0x040fe400078e02ff */
[C---:B------:R-:W-:Y:S02]  /*9480*/  IMAD R10, R70.reuse, R14, RZ ;  /* 0x0000000e460a7224 */ /* 0x040fe400078e02ff */
[C---:B------:R-:W-:Y:S02]  /*9490*/  IMAD R5, R70.reuse, R9, RZ ;  /* 0x0000000946057224 */ /* 0x040fe400078e02ff */
[----:B------:R-:W-:Y:S01]  /*94a0*/  IMAD R0, R73, R72, R0 ;  /* 0x0000004849007224 */ /* 0x000fe200078e0200 */
[----:B------:R-:W-:Y:S01]  /*94b0*/  SHF.L.U32 R73, R93, 0x8, RZ ;  /* 0x000000085d497819 */ /* 0x000fe200000006ff */
[C---:B------:R-:W-:Y:S02]  /*94c0*/  IMAD R12, R70.reuse, R16, RZ ;  /* 0x00000010460c7224 */ /* 0x040fe400078e02ff */
[C---:B------:R-:W-:Y:S01]  /*94d0*/  IMAD R14, R70.reuse, R18, RZ ;  /* 0x00000012460e7224 */ /* 0x040fe200078e02ff */
[----:B------:R-:W-:Y:S01]  /*94e0*/  SHF.R.S32.HI R73, RZ, 0x18, R73 ;  /* 0x00000018ff497819 */ /* 0x000fe20000011449 */
[C---:B------:R-:W-:Y:S02]  /*94f0*/  IMAD R9, R70.reuse, R13, RZ ;  /* 0x0000000d46097224 */ /* 0x040fe400078e02ff */
[C---:B------:R-:W-:Y:S02]  /*9500*/  IMAD R16, R70.reuse, R20, RZ ;  /* 0x0000001446107224 */ /* 0x040fe400078e02ff */
[C---:B------:R-:W-:Y:S02]  /*9510*/  IMAD R18, R70.reuse, R22, RZ ;  /* 0x0000001646127224 */ /* 0x040fe400078e02ff */
[C---:B------:R-:W-:Y:S02]  /*9520*/  IMAD R13, R70.reuse, R17, RZ ;  /* 0x00000011460d7224 */ /* 0x040fe400078e02ff */
[C---:B------:R-:W-:Y:S02]  /*9530*/  IMAD R20, R70.reuse, R24, RZ ;  /* 0x0000001846147224 */ /* 0x040fe400078e02ff */
[C---:B------:R-:W-:Y:S02]  /*9540*/  IMAD R22, R70.reuse, R26, RZ ;  /* 0x0000001a46167224 */ /* 0x040fe400078e02ff */
[----:B------:R-:W-:Y:S02]  /*9550*/  IMAD R2, R75, R72, R2 ;  /* 0x000000484b027224 */ /* 0x000fe400078e0202 */
[C---:B------:R-:W-:Y:S02]  /*9560*/  IMAD R17, R70.reuse, R21, RZ ;  /* 0x0000001546117224 */ /* 0x040fe400078e02ff */
        /* <DEDUP_REMOVED lines=18> */
[C---:B------:R-:W-:Y:S01]  /*9690*/  IMAD R60, R70.reuse, R64, RZ ;  /* 0x00000040463c7224 */ /* 0x040fe200078e02ff */
[----:B------:R-:W-:Y:S01]  /*96a0*/  SHF.R.S32.HI R64, RZ, 0x18, R92 ;  /* 0x00000018ff407819 */ /* 0x000fe2000001145c */
[C---:B------:R-:W-:Y:S02]  /*96b0*/  IMAD R26, R70.reuse, R30, RZ ;  /* 0x0000001e461a7224 */ /* 0x040fe400078e02ff */
[C---:B------:R-:W-:Y:S02]  /*96c0*/  IMAD R30, R70.reuse, R34, RZ ;  /* 0x00000022461e7224 */ /* 0x040fe400078e02ff */
[C---:B------:R-:W-:Y:S02]  /*96d0*/  IMAD R57, R70.reuse, R61, RZ ;  /* 0x0000003d46397224 */ /* 0x040fe400078e02ff */
[C---:B------:R-:W-:Y:S01]  /*96e0*/  IMAD R61, R70.reuse, R65, RZ ;  /* 0x00000041463d7224 */ /* 0x040fe200078e02ff */
[C---:B------:R-:W-:Y:S01]  /*96f0*/  PRMT R65, R93.reuse, 0x8880, RZ ;  /* 0x000088805d417816 */ /* 0x040fe200000000ff */
[C---:B------:R-:W-:Y:S02]  /*9700*/  IMAD R34, R70.reuse, R38, RZ ;  /* 0x0000002646227224 */ /* 0x040fe400078e02ff */
[----:B------:R-:W-:Y:S02]  /*9710*/  IMAD R38, R70, R42, RZ ;  /* 0x0000002a46267224 */ /* 0x000fe400078e02ff */
[----:B------:R-:W-:Y:S01]  /*9720*/  IMAD R3, R74, R72, R3 ;  /* 0x000000484a037224 */ /* 0x000fe200078e0203 */
[----:B------:R-:W-:Y:S01]  /*9730*/  SHF.R.S32.HI R74, RZ, 0x18, R93 ;  /* 0x00000018ff4a7819 */ /* 0x000fe2000001145d */
[C---:B------:R-:W-:Y:S02]  /*9740*/  IMAD R42, R70.reuse, R46, RZ ;  /* 0x0000002e462a7224 */ /* 0x040fe400078e02ff */
[C---:B------:R-:W-:Y:S02]  /*9750*/  IMAD R46, R70.reuse, R50, RZ ;  /* 0x00000032462e7224 */ /* 0x040fe400078e02ff */
[C---:B------:R-:W-:Y:S02]  /*9760*/  IMAD R51, R70.reuse, R51, RZ ;  /* 0x0000003346337224 */ /* 0x040fe400078e02ff */
[C---:B------:R-:W-:Y:S02]  /*9770*/  IMAD R50, R70.reuse, R54, RZ ;  /* 0x0000003646327224 */ /* 0x040fe400078e02ff */
[C---:B------:R-:W-:Y:S02]  /*9780*/  IMAD R54, R70.reuse, R58, RZ ;  /* 0x0000003a46367224 */ /* 0x040fe400078e02ff */
[C---:B------:R-:W-:Y:S02]  /*9790*/  IMAD R58, R70.reuse, R62, RZ ;  /* 0x0000003e463a7224 */ /* 0x040fe400078e02ff */
[C---:B------:R-:W-:Y:S01]  /*97a0*/  IMAD R62, R70.reuse, R66, RZ ;  /* 0x00000042463e7224 */ /* 0x040fe200078e02ff */
[----:B------:R-:W-:Y:S01]  /*97b0*/  SHF.L.U32 R66, R93, 0x10, RZ ;  /* 0x000000105d427819 */ /* 0x000fe200000006ff */
[C---:B------:R-:W-:Y:S02]  /*97c0*/  IMAD R7, R70.reuse, R7, RZ ;  /* 0x0000000746077224 */ /* 0x040fe400078e02ff */
[----:B------:R-:W-:Y:S01]  /*97d0*/  IMAD R11, R70, R11, RZ ;  /* 0x0000000b460b7224 */ /* 0x000fe200078e02ff */
[----:B------:R-:W-:Y:S01]  /*97e0*/  SHF.R.S32.HI R66, RZ, 0x18, R66 ;  /* 0x00000018ff427819 */ /* 0x000fe20000011442 */
[-C--:B------:R-:W-:Y:S01]  /*97f0*/  IMAD R7, R64, R72.reuse, R7 ;  /* 0x0000004840077224 */ /* 0x080fe200078e0207 */
[C---:B------:R-:W-:Y:S01]  /*9800*/  PRMT R64, R94.reuse, 0x8880, RZ ;  /* 0x000088805e407816 */ /* 0x040fe200000000ff */
[-C--:B------:R-:W-:Y:S01]  /*9810*/  IMAD R4, R65, R72.reuse, R4 ;  /* 0x0000004841047224 */ /* 0x080fe200078e0204 */
[----:B------:R-:W-:Y:S01]  /*9820*/  SHF.L.U32 R65, R94, 0x10, RZ ;  /* 0x000000105e417819 */ /* 0x000fe200000006ff */
[-C--:B------:R-:W-:Y:S02]  /*9830*/  IMAD R5, R66, R72.reuse, R5 ;  /* 0x0000004842057224 */ /* 0x080fe400078e0205 */
[-C--:B------:R-:W-:Y:S01]  /*9840*/  IMAD R6, R73, R72.reuse, R6 ;  /* 0x0000004849067224 */ /* 0x080fe200078e0206 */
[----:B------:R-:W-:Y:S01]  /*9850*/  I2IP.S8.S32.SAT R73, R7, R3, RZ ;  /* 0x0000000307497239 */ /* 0x000fe200000014ff */
[----:B------:R-:W-:Y:S01]  /*9860*/  IMAD R11, R74, R72, R11 ;  /* 0x000000484a0b7224 */ /* 0x000fe200078e020b */
[----:B------:R-:W-:Y:S01]  /*9870*/  SHF.L.U32 R7, R94, 0x8, RZ ;  /* 0x000000085e077819 */ /* 0x000fe200000006ff */
[C---:B------:R-:W-:Y:S01]  /*9880*/  IMAD R15, R70.reuse, R15, RZ ;  /* 0x0000000f460f7224 */ /* 0x040fe200078e02ff */
[----:B------:R-:W-:Y:S01]  /*9890*/  MOV R3, R64 ;  /* 0x0000004000037202 */ /* 0x000fe20000000f00 */
[C---:B------:R-:W-:Y:S01]  /*98a0*/  IMAD R19, R70.reuse, R19, RZ ;  /* 0x0000001346137224 */ /* 0x040fe200078e02ff */
[----:B------:R-:W-:Y:S01]  /*98b0*/  I2IP.S8.S32.SAT R11, R11, R6, RZ ;  /* 0x000000060b0b7239 */ /* 0x000fe200000014ff */
[C---:B------:R-:W-:Y:S01]  /*98c0*/  IMAD R23, R70.reuse, R23, RZ ;  /* 0x0000001746177224 */ /* 0x040fe200078e02ff */
[----:B------:R-:W-:Y:S01]  /*98d0*/  SHF.R.S32.HI R6, RZ, 0x18, R65 ;  /* 0x00000018ff067819 */ /* 0x000fe20000011441 */
[----:B------:R-:W-:Y:S01]  /*98e0*/  IMAD R8, R3, R72, R8 ;  /* 0x0000004803087224 */ /* 0x000fe200078e0208 */
[----:B------:R-:W-:Y:S01]  /*98f0*/  SHF.R.S32.HI R7, RZ, 0x18, R7 ;  /* 0x00000018ff077819 */ /* 0x000fe20000011407 */
[----:B------:R-:W-:Y:S01]  /*9900*/  IMAD R27, R70, R27, RZ ;  /* 0x0000001b461b7224 */ /* 0x000fe200078e02ff */
[----:B-1----:R-:W-:Y:S01]  /*9910*/  I2IP.S8.S32.SAT R100, R2, R0, R73 ;  /* 0x0000000002647239 */ /* 0x002fe20000001449 */
[-C--:B------:R-:W-:Y:S01]  /*9920*/  IMAD R9, R6, R72.reuse, R9 ;  /* 0x0000004806097224 */ /* 0x080fe200078e0209 */
[----:B------:R-:W-:Y:S01]  /*9930*/  SHF.L.U32 R2, R95, 0x10, RZ ;  /* 0x000000105f027819 */ /* 0x000fe200000006ff */
[----:B------:R-:W-:Y:S01]  /*9940*/  IMAD R10, R7, R72, R10 ;  /* 0x00000048070a7224 */ /* 0x000fe200078e020a */
[----:B------:R-:W-:Y:S01]  /*9950*/  SHF.R.S32.HI R0, RZ, 0x18, R94 ;  /* 0x00000018ff007819 */ /* 0x000fe2000001145e */
[C---:B------:R-:W-:Y:S01]  /*9960*/  IMAD R31, R70.reuse, R31, RZ ;  /* 0x0000001f461f7224 */ /* 0x040fe200078e02ff */
[----:B------:R-:W-:Y:S01]  /*9970*/  I2IP.S8.S32.SAT R101, R5, R4, R11 ;  /* 0x0000000405657239 */ /* 0x000fe2000000140b */
[----:B------:R-:W-:Y:S01]  /*9980*/  IMAD R35, R70, R35, RZ ;  /* 0x0000002346237224 */ /* 0x000fe200078e02ff */
[C---:B------:R-:W-:Y:S01]  /*9990*/  PRMT R3, R95.reuse, 0x8880, RZ ;  /* 0x000088805f037816 */ /* 0x040fe200000000ff */
[-C--:B------:R-:W-:Y:S01]  /*99a0*/  IMAD R15, R0, R72.reuse, R15 ;  /* 0x00000048000f7224 */ /* 0x080fe200078e020f */
[----:B------:R-:W-:Y:S01]  /*99b0*/  SHF.L.U32 R5, R95, 0x8, RZ ;  /* 0x000000085f057819 */ /* 0x000fe200000006ff */
[C---:B------:R-:W-:Y:S01]  /*99c0*/  IMAD R39, R70.reuse, R39, RZ ;  /* 0x0000002746277224 */ /* 0x040fe200078e02ff */
[----:B------:R-:W-:Y:S01]  /*99d0*/  SHF.R.S32.HI R2, RZ, 0x18, R2 ;  /* 0x00000018ff027819 */ /* 0x000fe20000011402 */
[-C--:B------:R-:W-:Y:S01]  /*99e0*/  IMAD R12, R3, R72.reuse, R12 ;  /* 0x00000048030c7224 */ /* 0x080fe200078e020c */
[----:B------:R-:W-:Y:S01]  /*99f0*/  SHF.R.S32.HI R5, RZ, 0x18, R5 ;  /* 0x00000018ff057819 */ /* 0x000fe20000011405 */
[----:B------:R-:W-:Y:S01]  /*9a00*/  IMAD R43, R70, R43, RZ ;  /* 0x0000002b462b7224 */ /* 0x000fe200078e02ff */
[----:B------:R-:W-:Y:S01]  /*9a10*/  SHF.R.S32.HI R4, RZ, 0x18, R95 ;  /* 0x00000018ff047819 */ /* 0x000fe2000001145f */
[-C--:B------:R-:W-:Y:S01]  /*9a20*/  IMAD R13, R2, R72.reuse, R13 ;  /* 0x00000048020d7224 */ /* 0x080fe200078e020d */
[C---:B------:R-:W-:Y:S01]  /*9a30*/  SHF.L.U32 R0, R80.reuse, 0x10, RZ ;  /* 0x0000001050007819 */ /* 0x040fe200000006ff */
[-C--:B------:R-:W-:Y:S01]  /*9a40*/  IMAD R14, R5, R72.reuse, R14 ;  /* 0x00000048050e7224 */ /* 0x080fe200078e020e */
[C---:B------:R-:W-:Y:S01]  /*9a50*/  PRMT R3, R80.reuse, 0x8880, RZ ;  /* 0x0000888050037816 */ /* 0x040fe200000000ff */
[----:B------:R-:W-:Y:S01]  /*9a60*/  IMAD.SHL.U32 R2, R80, 0x100, RZ ;  /* 0x0000010050027824 */ /* 0x000fe200078e00ff */
[----:B------:R-:W-:Y:S01]  /*9a70*/  SHF.R.S32.HI R0, RZ, 0x18, R0 ;  /* 0x00000018ff007819 */ /* 0x000fe20000011400 */
[-C--:B------:R-:W-:Y:S01]  /*9a80*/  IMAD R19, R4, R72.reuse, R19 ;  /* 0x0000004804137224 */ /* 0x080fe200078e0213 */
[----:B------:R-:W-:Y:S01]  /*9a90*/  SHF.L.U32 R4, R81, 0x10, RZ ;  /* 0x0000001051047819 */ /* 0x000fe200000006ff */
[-C--:B------:R-:W-:Y:S01]  /*9aa0*/  IMAD R16, R3, R72.reuse, R16 ;  /* 0x0000004803107224 */ /* 0x080fe200078e0210 */
[----:B------:R-:W-:Y:S01]  /*9ab0*/  SHF.R.S32.HI R5, RZ, 0x18, R2 ;  /* 0x00000018ff057819 */ /* 0x000fe20000011402 */
[-C--:B------:R-:W-:Y:S01]  /*9ac0*/  IMAD R17, R0, R72.reuse, R17 ;  /* 0x0000004800117224 */ /* 0x080fe200078e0211 */
[----:B------:R-:W-:Y:S01]  /*9ad0*/  SHF.R.S32.HI R0, RZ, 0x18, R80 ;  /* 0x00000018ff007819 */ /* 0x000fe20000011450 */
[----:B------:R-:W-:Y:S01]  /*9ae0*/  IMAD R47, R70, R47, RZ ;  /* 0x0000002f462f7224 */ /* 0x000fe200078e02ff */
[----:B------:R-:W-:Y:S01]  /*9af0*/  PRMT R3, R81, 0x8880, RZ ;  /* 0x0000888051037816 */ /* 0x000fe200000000ff */
[-C--:B------:R-:W-:Y:S01]  /*9b00*/  IMAD R18, R5, R72.reuse, R18 ;  /* 0x0000004805127224 */ /* 0x080fe200078e0212 */
[----:B------:R-:W-:Y:S01]  /*9b10*/  SHF.L.U32 R2, R81, 0x8, RZ ;  /* 0x0000000851027819 */ /* 0x000fe200000006ff */
[-C--:B------:R-:W-:Y:S01]  /*9b20*/  IMAD R23, R0, R72.reuse, R23 ;  /* 0x0000004800177224 */ /* 0x080fe200078e0217 */
        /* <DEDUP_REMOVED lines=8> */
[----:B------:R-:W-:Y:S01]  /*9bb0*/  PRMT R3, R82, 0x8880, RZ ;  /* 0x0000888052037816 */ /* 0x000fe200000000ff */
        /* <DEDUP_REMOVED lines=9> */
[----:B------:R-:W-:Y:S01]  /*9c50*/  SHF.L.U32 R0, R83, 0x10, RZ ;  /* 0x0000001053007819 */ /* 0x000fe200000006ff */
[-C--:B------:R-:W-:Y:S01]  /*9c60*/  IMAD R26, R5, R72.reuse, R26 ;  /* 0x00000048051a7224 */ /* 0x080fe200078e021a */
[C---:B------:R-:W-:Y:S01]  /*9c70*/  PRMT R3, R83.reuse, 0x8880, RZ ;  /* 0x0000888053037816 */ /* 0x040fe200000000ff */
[-C--:B------:R-:W-:Y:S01]  /*9c80*/  IMAD R31, R2, R72.reuse, R31 ;  /* 0x00000048021f7224 */ /* 0x080fe200078e021f */
[----:B------:R-:W-:Y:S01]  /*9c90*/  SHF.L.U32 R2, R83, 0x8, RZ ;  /* 0x0000000853027819 */ /* 0x000fe200000006ff */
[----:B------:R-:W-:Y:S01]  /*9ca0*/  IMAD R67, R70, R67, RZ ;  /* 0x0000004346437224 */ /* 0x000fe200078e02ff */
[----:B------:R-:W-:Y:S01]  /*9cb0*/  SHF.R.S32.HI R0, RZ, 0x18, R0 ;  /* 0x00000018ff007819 */ /* 0x000fe20000011400 */
[-C--:B------:R-:W-:Y:S01]  /*9cc0*/  IMAD R28, R3, R72.reuse, R28 ;  /* 0x00000048031c7224 */ /* 0x080fe200078e021c */
[----:B------:R-:W-:Y:S02]  /*9cd0*/  SHF.R.S32.HI R5, RZ, 0x18, R2 ;  /* 0x00000018ff057819 */ /* 0x000fe40000011402 */
[----:B------:R-:W-:Y:S01]  /*9ce0*/  SHF.R.S32.HI R2, RZ, 0x18, R83 ;  /* 0x00000018ff027819 */ /* 0x000fe20000011453 */
[-C--:B------:R-:W-:Y:S01]  /*9cf0*/  IMAD R29, R0, R72.reuse, R29 ;  /* 0x00000048001d7224 */ /* 0x080fe200078e021d */
[C---:B------:R-:W-:Y:S01]  /*9d00*/  PRMT R3, R84.reuse, 0x8880, RZ ;  /* 0x0000888054037816 */ /* 0x040fe200000000ff */
[----:B------:R-:W-:Y:S01]  /*9d10*/  IMAD.U32 R0, R84, 0x10000, RZ ;  /* 0x0001000054007824 */ /* 0x000fe200078e00ff */
[----:B------:R-:W-:Y:S01]  /*9d20*/  SHF.L.U32 R4, R85, 0x10, RZ ;  /* 0x0000001055047819 */ /* 0x000fe200000006ff */
[----:B------:R-:W-:Y:S01]  /*9d30*/  IMAD R30, R5, R72, R30 ;  /* 0x00000048051e7224 */ /* 0x000fe200078e021e */
[----:B------:R-:W-:Y:S01]  /*9d40*/  I2IP.S8.S32.SAT R10, R15, R10, RZ ;  /* 0x0000000a0f0a7239 */ /* 0x000fe200000014ff */
[-C--:B------:R-:W-:Y:S01]  /*9d50*/  IMAD R35, R2, R72.reuse, R35 ;  /* 0x0000004802237224 */ /* 0x080fe200078e0223 */
[----:B------:R-:W-:Y:S01]  /*9d60*/  SHF.L.U32 R2, R84, 0x8, RZ ;  /* 0x0000000854027819 */ /* 0x000fe200000006ff */
[-C--:B------:R-:W-:Y:S01]  /*9d70*/  IMAD R32, R3, R72.reuse, R32 ;  /* 0x0000004803207224 */ /* 0x080fe200078e0220 */
[----:B------:R-:W-:Y:S02]  /*9d80*/  SHF.R.S32.HI R0, RZ, 0x18, R0 ;  /* 0x00000018ff007819 */ /* 0x000fe40000011400 */
[----:B------:R-:W-:Y:S02]  /*9d90*/  SHF.R.S32.HI R5, RZ, 0x18, R2 ;  /* 0x00000018ff057819 */ /* 0x000fe40000011402 */
[----:B------:R-:W-:Y:S01]  /*9da0*/  PRMT R3, R85, 0x8880, RZ ;  /* 0x0000888055037816 */ /* 0x000fe200000000ff */
[-C--:B------:R-:W-:Y:S01]  /*9db0*/  IMAD R33, R0, R72.reuse, R33 ;  /* 0x0000004800217224 */ /* 0x080fe200078e0221 */
[----:B------:R-:W-:Y:S01]  /*9dc0*/  SHF.R.S32.HI R0, RZ, 0x18, R84 ;  /* 0x00000018ff007819 */ /* 0x000fe20000011454 */
[----:B------:R-:W-:Y:S01]  /*9dd0*/  IMAD R34, R5, R72, R34 ;  /* 0x0000004805227224 */ /* 0x000fe200078e0222 */
[----:B------:R-:W-:Y:S02]  /*9de0*/  SHF.L.U32 R2, R85, 0x8, RZ ;  /* 0x0000000855027819 */ /* 0x000fe400000006ff */
[----:B------:R-:W-:Y:S01]  /*9df0*/  I2IP.S8.S32.SAT R14, R19, R14, RZ ;  /* 0x0000000e130e7239 */ /* 0x000fe200000014ff */
[-C--:B------:R-:W-:Y:S01]  /*9e00*/  IMAD R39, R0, R72.reuse, R39 ;  /* 0x0000004800277224 */ /* 0x080fe200078e0227 */
[----:B------:R-:W-:Y:S01]  /*9e10*/  SHF.R.S32.HI R0, RZ, 0x18, R4 ;  /* 0x00000018ff007819 */ /* 0x000fe20000011404 */
[-C--:B------:R-:W-:Y:S01]  /*9e20*/  IMAD R36, R3, R72.reuse, R36 ;  /* 0x0000004803247224 */ /* 0x080fe200078e0224 */
[----:B------:R-:W-:Y:S02]  /*9e30*/  SHF.R.S32.HI R5, RZ, 0x18, R2 ;  /* 0x00000018ff057819 */ /* 0x000fe40000011402 */
[----:B------:R-:W-:Y:S01]  /*9e40*/  SHF.L.U32 R2, R86, 0x10, RZ ;  /* 0x0000001056027819 */ /* 0x000fe200000006ff */
[-C--:B------:R-:W-:Y:S01]  /*9e50*/  IMAD R37, R0, R72.reuse, R37 ;  /* 0x0000004800257224 */ /* 0x080fe200078e0225 */
[----:B------:R-:W-:Y:S01]  /*9e60*/  SHF.R.S32.HI R0, RZ, 0x18, R85 ;  /* 0x00000018ff007819 */ /* 0x000fe20000011455 */
[-C--:B------:R-:W-:Y:S01]  /*9e70*/  IMAD R38, R5, R72.reuse, R38 ;  /* 0x0000004805267224 */ /* 0x080fe200078e0226 */
[C---:B------:R-:W-:Y:S02]  /*9e80*/  PRMT R3, R86.reuse, 0x8880, RZ ;  /* 0x0000888056037816 */ /* 0x040fe400000000ff */
[----:B------:R-:W-:Y:S01]  /*9e90*/  SHF.L.U32 R5, R86, 0x8, RZ ;  /* 0x0000000856057819 */ /* 0x000fe200000006ff */
[-C--:B------:R-:W-:Y:S01]  /*9ea0*/  IMAD R43, R0, R72.reuse, R43 ;  /* 0x00000048002b7224 */ /* 0x080fe200078e022b */
[----:B------:R-:W-:Y:S01]  /*9eb0*/  SHF.R.S32.HI R2, RZ, 0x18, R2 ;  /* 0x00000018ff027819 */ /* 0x000fe20000011402 */
[-C--:B------:R-:W-:Y:S01]  /*9ec0*/  IMAD R40, R3, R72.reuse, R40 ;  /* 0x0000004803287224 */ /* 0x080fe200078e0228 */
[----:B------:R-:W-:Y:S02]  /*9ed0*/  SHF.R.S32.HI R5, RZ, 0x18, R5 ;  /* 0x00000018ff057819 */ /* 0x000fe40000011405 */
[----:B------:R-:W-:Y:S01]  /*9ee0*/  SHF.R.S32.HI R4, RZ, 0x18, R86 ;  /* 0x00000018ff047819 */ /* 0x000fe20000011456 */
[-C--:B------:R-:W-:Y:S01]  /*9ef0*/  IMAD R41, R2, R72.reuse, R41 ;  /* 0x0000004802297224 */ /* 0x080fe200078e0229 */
[----:B------:R-:W-:Y:S01]  /*9f00*/  SHF.L.U32 R0, R87, 0x10, RZ ;  /* 0x0000001057007819 */ /* 0x000fe200000006ff */
[-C--:B------:R-:W-:Y:S01]  /*9f10*/  IMAD R42, R5, R72.reuse, R42 ;  /* 0x00000048052a7224 */ /* 0x080fe200078e022a */
[C---:B------:R-:W-:Y:S01]  /*9f20*/  PRMT R3, R87.reuse, 0x8880, RZ ;  /* 0x0000888057037816 */ /* 0x040fe200000000ff */
[-C--:B------:R-:W-:Y:S01]  /*9f30*/  IMAD R47, R4, R72.reuse, R47 ;  /* 0x00000048042f7224 */ /* 0x080fe200078e022f */
[----:B------:R-:W-:Y:S02]  /*9f40*/  SHF.L.U32 R2, R87, 0x8, RZ ;  /* 0x0000000857027819 */ /* 0x000fe400000006ff */
[----:B------:R-:W-:Y:S01]  /*9f50*/  SHF.R.S32.HI R0, RZ, 0x18, R0 ;  /* 0x00000018ff007819 */ /* 0x000fe20000011400 */
[-C--:B------:R-:W-:Y:S01]  /*9f60*/  IMAD R44, R3, R72.reuse, R44 ;  /* 0x00000048032c7224 */ /* 0x080fe200078e022c */
[----:B------:R-:W-:Y:S02]  /*9f70*/  SHF.R.S32.HI R5, RZ, 0x18, R2 ;  /* 0x00000018ff057819 */ /* 0x000fe40000011402 */
[----:B------:R-:W-:Y:S01]  /*9f80*/  SHF.R.S32.HI R2, RZ, 0x18, R87 ;  /* 0x00000018ff027819 */ /* 0x000fe20000011457 */
[-C--:B------:R-:W-:Y:S01]  /*9f90*/  IMAD R45, R0, R72.reuse, R45 ;  /* 0x00000048002d7224 */ /* 0x080fe200078e022d */
[----:B------:R-:W-:Y:S01]  /*9fa0*/  PRMT R3, R88, 0x8880, RZ ;  /* 0x0000888058037816 */ /* 0x000fe200000000ff */
[-C--:B------:R-:W-:Y:S01]  /*9fb0*/  IMAD R46, R5, R72.reuse, R46 ;  /* 0x00000048052e7224 */ /* 0x080fe200078e022e */
[C---:B------:R-:W-:Y:S01]  /*9fc0*/  SHF.L.U32 R4, R89.reuse, 0x10, RZ ;  /* 0x0000001059047819 */ /* 0x040fe200000006ff */
[-C--:B------:R-:W-:Y:S01]  /*9fd0*/  IMAD R51, R2, R72.reuse, R51 ;  /* 0x0000004802337224 */ /* 0x080fe200078e0233 */
[----:B------:R-:W-:Y:S01]  /*9fe0*/  SHF.R.S32.HI R2, RZ, 0x18, R88 ;  /* 0x00000018ff027819 */ /* 0x000fe20000011458 */
[C---:B------:R-:W-:Y:S01]  /*9ff0*/  IMAD.U32 R0, R88.reuse, 0x10000, RZ ;  /* 0x0001000058007824 */ /* 0x040fe200078e00ff */
[----:B------:R-:W-:Y:S01]  /*a000*/  PRMT R5, R89, 0x8880, RZ ;  /* 0x0000888059057816 */ /* 0x000fe200000000ff */
[-C--:B------:R-:W-:Y:S01]  /*a010*/  IMAD R48, R3, R72.reuse, R48 ;  /* 0x0000004803307224 */ /* 0x080fe200078e0230 */
[----:B------:R-:W-:Y:S02]  /*a020*/  SHF.L.U32 R3, R88, 0x8, RZ ;  /* 0x0000000858037819 */ /* 0x000fe400000006ff */
[----:B------:R-:W-:Y:S02]  /*a030*/  SHF.R.S32.HI R0, RZ, 0x18, R0 ;  /* 0x00000018ff007819 */ /* 0x000fe40000011400 */
[----:B------:R-:W-:Y:S02]  /*a040*/  SHF.R.S32.HI R3, RZ, 0x18, R3 ;  /* 0x00000018ff037819 */ /* 0x000fe40000011403 */
[----:B------:R-:W-:Y:S01]  /*a050*/  SHF.R.S32.HI R4, RZ, 0x18, R4 ;  /* 0x00000018ff047819 */ /* 0x000fe20000011404 */
[-C--:B------:R-:W-:Y:S01]  /*a060*/  IMAD R49, R0, R72.reuse, R49 ;  /* 0x0000004800317224 */ /* 0x080fe200078e0231 */
[----:B------:R-:W-:Y:S01]  /*a070*/  SHF.R.S32.HI R0, RZ, 0x18, R89 ;  /* 0x00000018ff007819 */ /* 0x000fe20000011459 */
[-C--:B------:R-:W-:Y:S01]  /*a080*/  IMAD R50, R3, R72.reuse, R50 ;  /* 0x0000004803327224 */ /* 0x080fe200078e0232 */
[----:B------:R-:W-:Y:S01]  /*a090*/  SHF.L.U32 R3, R89, 0x8, RZ ;  /* 0x0000000859037819 */ /* 0x000fe200000006ff */
[-C--:B------:R-:W-:Y:S01]  /*a0a0*/  IMAD R55, R2, R72.reuse, R55 ;  /* 0x0000004802377224 */ /* 0x080fe200078e0237 */
        /* <DEDUP_REMOVED lines=8> */
[----:B------:R-:W-:Y:S01]  /*a130*/  IMAD R59, R0, R72, R59 ;  /* 0x00000048003b7224 */ /* 0x000fe200078e023b */
[----:B------:R-:W-:Y:S01]  /*a140*/  I2IP.S8.S32.SAT R18, R23, R18, RZ ;  /* 0x0000001217127239 */ /* 0x000fe200000014ff */
[----:B------:R-:W-:Y:S01]  /*a150*/  IMAD R56, R5, R72, R56 ;  /* 0x0000004805387224 */ /* 0x000fe200078e0238 */
[----:B------:R-:W-:Y:S01]  /*a160*/  I2IP.S8.S32.SAT R102, R9, R8, R10 ;  /* 0x0000000809667239 */ /* 0x000fe2000000140a */
[----:B------:R-:W-:Y:S01]  /*a170*/  IMAD R57, R2, R72, R57 ;  /* 0x0000004802397224 */ /* 0x000fe200078e0239 */
[----:B------:R-:W-:Y:S02]  /*a180*/  I2IP.S8.S32.SAT R103, R13, R12, R14 ;  /* 0x0000000c0d677239 */ /* 0x000fe4000000140e */
[----:B------:R-:W-:Y:S02]  /*a190*/  SHF.R.S32.HI R7, RZ, 0x18, R7 ;  /* 0x00000018ff077819 */ /* 0x000fe40000011407 */
[----:B------:R-:W-:Y:S01]  /*a1a0*/  SHF.L.U32 R2, R91, 0x10, RZ ;  /* 0x000000105b027819 */ /* 0x000fe200000006ff */
[----:B------:R1:W-:Y:S01]  /*a1b0*/  STS.128 [R135+UR44+0x8200], R100 ;  /* 0x0082006487007988 */ /* 0x0003e20008000c2c */
[----:B------:R-:W-:Y:S01]  /*a1c0*/  SHF.R.S32.HI R0, RZ, 0x18, R90 ;  /* 0x00000018ff007819 */ /* 0x000fe2000001145a */
[----:B------:R-:W-:Y:S01]  /*a1d0*/  IMAD R58, R7, R72, R58 ;  /* 0x00000048073a7224 */ /* 0x000fe200078e023a */
[----:B------:R-:W-:Y:S02]  /*a1e0*/  I2IP.S8.S32.SAT R16, R17, R16, R18 ;  /* 0x0000001011107239 */ /* 0x000fe40000001412 */
[----:B------:R-:W-:Y:S01]  /*a1f0*/  I2IP.S8.S32.SAT R17, R27, R22, RZ ;  /* 0x000000161b117239 */ /* 0x000fe200000014ff */
[----:B------:R-:W-:Y:S01]  /*a200*/  IMAD R63, R0, R72, R63 ;  /* 0x00000048003f7224 */ /* 0x000fe200078e023f */
[----:B------:R-:W-:Y:S02]  /*a210*/  I2IP.S8.S32.SAT R18, R31, R26, RZ ;  /* 0x0000001a1f127239 */ /* 0x000fe400000014ff */
[----:B------:R-:W-:Y:S02]  /*a220*/  I2IP.S8.S32.SAT R19, R35, R30, RZ ;  /* 0x0000001e23137239 */ /* 0x000fe400000014ff */
[C---:B------:R-:W-:Y:S02]  /*a230*/  PRMT R3, R91.reuse, 0x8880, RZ ;  /* 0x000088805b037816 */ /* 0x040fe400000000ff */
[----:B------:R-:W-:Y:S02]  /*a240*/  SHF.L.U32 R5, R91, 0x8, RZ ;  /* 0x000000085b057819 */ /* 0x000fe400000006ff */
[----:B------:R-:W-:Y:S01]  /*a250*/  SHF.R.S32.HI R2, RZ, 0x18, R2 ;  /* 0x00000018ff027819 */ /* 0x000fe20000011402 */
[----:B------:R-:W-:Y:S01]  /*a260*/  IMAD R60, R3, R72, R60 ;  /* 0x00000048033c7224 */ /* 0x000fe200078e023c */
[----:B------:R-:W-:Y:S02]  /*a270*/  I2IP.S8.S32.SAT R17, R21, R20, R17 ;  /* 0x0000001415117239 */ /* 0x000fe40000001411 */
[----:B------:R-:W-:Y:S01]  /*a280*/  I2IP.S8.S32.SAT R18, R25, R24, R18 ;  /* 0x0000001819127239 */ /* 0x000fe20000001412 */
[----:B------:R-:W-:Y:S01]  /*a290*/  IMAD R61, R2, R72, R61 ;  /* 0x00000048023d7224 */ /* 0x000fe200078e023d */
[----:B------:R-:W-:Y:S02]  /*a2a0*/  I2IP.S8.S32.SAT R19, R29, R28, R19 ;  /* 0x0000001c1d137239 */ /* 0x000fe40000001413 */
[----:B------:R-:W-:Y:S02]  /*a2b0*/  SHF.R.S32.HI R5, RZ, 0x18, R5 ;  /* 0x00000018ff057819 */ /* 0x000fe40000011405 */
[----:B------:R-:W-:Y:S01]  /*a2c0*/  SHF.R.S32.HI R4, RZ, 0x18, R91 ;  /* 0x00000018ff047819 */ /* 0x000fe2000001145b */
[----:B------:R1:W-:Y:S01]  /*a2d0*/  STS.128 [R158+0x8200], R16 ;  /* 0x008200109e007388 */ /* 0x0003e20000000c00 */
[----:B------:R-:W-:Y:S01]  /*a2e0*/  I2IP.S8.S32.SAT R34, R39, R34, RZ ;  /* 0x0000002227227239 */ /* 0x000fe200000014ff */
[----:B------:R-:W-:Y:S01]  /*a2f0*/  IMAD R62, R5, R72, R62 ;  /* 0x00000048053e7224 */ /* 0x000fe200078e023e */
[----:B------:R-:W-:Y:S01]  /*a300*/  I2IP.S8.S32.SAT R38, R43, R38, RZ ;  /* 0x000000262b267239 */ /* 0x000fe200000014ff */
[----:B------:R-:W-:Y:S01]  /*a310*/  IMAD R67, R4, R72, R67 ;  /* 0x0000004804437224 */ /* 0x000fe200078e0243 */
[----:B------:R-:W-:Y:S02]  /*a320*/  I2IP.S8.S32.SAT R42, R47, R42, RZ ;  /* 0x0000002a2f2a7239 */ /* 0x000fe400000014ff */
[----:B------:R-:W-:Y:S02]  /*a330*/  I2IP.S8.S32.SAT R35, R51, R46, RZ ;  /* 0x0000002e33237239 */ /* 0x000fe400000014ff */
[----:B------:R-:W-:Y:S02]  /*a340*/  I2IP.S8.S32.SAT R32, R33, R32, R34 ;  /* 0x0000002021207239 */ /* 0x000fe40000001422 */
[----:B------:R-:W-:Y:S02]  /*a350*/  I2IP.S8.S32.SAT R33, R37, R36, R38 ;  /* 0x0000002425217239 */ /* 0x000fe40000001426 */
[----:B------:R-:W-:Y:S02]  /*a360*/  I2IP.S8.S32.SAT R34, R41, R40, R42 ;  /* 0x0000002829227239 */ /* 0x000fe4000000142a */
[----:B------:R-:W-:Y:S02]  /*a370*/  I2IP.S8.S32.SAT R35, R45, R44, R35 ;  /* 0x0000002c2d237239 */ /* 0x000fe40000001423 */
[----:B------:R-:W-:Y:S02]  /*a380*/  I2IP.S8.S32.SAT R50, R55, R50, RZ ;  /* 0x0000003237327239 */ /* 0x000fe400000014ff */
[----:B------:R-:W-:Y:S01]  /*a390*/  I2IP.S8.S32.SAT R54, R59, R54, RZ ;  /* 0x000000363b367239 */ /* 0x000fe200000014ff */
[----:B------:R1:W-:Y:S01]  /*a3a0*/  STS.128 [R157+0x8200], R32 ;  /* 0x008200209d007388 */ /* 0x0003e20000000c00 */
[----:B------:R-:W-:Y:S02]  /*a3b0*/  I2IP.S8.S32.SAT R58, R63, R58, RZ ;  /* 0x0000003a3f3a7239 */ /* 0x000fe400000014ff */
[----:B------:R-:W-:Y:S02]  /*a3c0*/  I2IP.S8.S32.SAT R62, R67, R62, RZ ;  /* 0x0000003e433e7239 */ /* 0x000fe400000014ff */
[----:B------:R-:W-:Y:S02]  /*a3d0*/  I2IP.S8.S32.SAT R48, R49, R48, R50 ;  /* 0x0000003031307239 */ /* 0x000fe40000001432 */
[----:B------:R-:W-:Y:S02]  /*a3e0*/  I2IP.S8.S32.SAT R49, R53, R52, R54 ;  /* 0x0000003435317239 */ /* 0x000fe40000001436 */
[----:B------:R-:W-:Y:S02]  /*a3f0*/  I2IP.S8.S32.SAT R50, R57, R56, R58 ;  /* 0x0000003839327239 */ /* 0x000fe4000000143a */
[----:B------:R-:W-:Y:S02]  /*a400*/  I2IP.S8.S32.SAT R51, R61, R60, R62 ;  /* 0x0000003c3d337239 */ /* 0x000fe4000000143e */
[----:B------:R-:W-:Y:S02]  /*a410*/  LEA R0, R148, UR44, 0x3 ;  /* 0x0000002c94007c11 */ /* 0x000fe4000f8e18ff */
[----:B------:R-:W-:Y:S01]  /*a420*/  @P6 SHF.L.U32 R3, R146, 0x1f, RZ ;  /* 0x0000001f92036819 */ /* 0x000fe200000006ff */
        /* <DEDUP_REMOVED lines=9> */
[----:B------:R-:W-:Y:S02]  /*a4c0*/  UIADD3 UR4, UPT, UPT, UR44, 0x8200, URZ ;  /* 0x000082002c047890 */ /* 0x000fe4000fffe0ff */
[----:B------:R-:W-:Y:S01]  /*a4d0*/  UIADD3 UR9, UPT, UPT, UR49, 0x80, URZ ;  /* 0x0000008031097890 */ /* 0x000fe2000fffe0ff */
[----:B------:R-:W-:Y:S01]  /*a4e0*/  UMOV UR10, UR50 ;  /* 0x00000032000a7c82 */ /* 0x000fe20008000000 */
[----:B------:R-:W-:Y:S02]  /*a4f0*/  UMOV UR11, UR36 ;  /* 0x00000024000b7c82 */ /* 0x000fe40008000000 */
        /* <DEDUP_REMOVED lines=8> */
.L_x_131:
[----:B------:R-:W-:Y:S05]  /*a580*/  BSYNC.RECONVERGENT B0 ;  /* 0x0000000000007941 */ /* 0x000fea0003800200 */
.L_x_130:
        /* <DEDUP_REMOVED lines=16> */
.L_x_135:
[----:B------:R-:W-:Y:S05]  /*a690*/  BSYNC B0 ;  /* 0x0000000000007941 */ /* 0x000fea0003800000 */
.L_x_134:
        /* <DEDUP_REMOVED lines=20> */
.L_x_133:
[----:B------:R-:W-:Y:S05]  /*a7e0*/  BSYNC B1 ;  /* 0x0000000000017941 */ /* 0x000fea0003800000 */
.L_x_132:
[----:B--2---:R-:W-:Y:S05]  /*a7f0*/  VIADD R0, R71, 0xc0 ;  /* 0x000000c047007836 */ /* 0x004fea0000000000 */
        /* <DEDUP_REMOVED lines=9> */
[----:B------:R-:W5:Y:S01]  /*a890*/  LDCU.64 UR6, c[0x4][0x80] ;  /* 0x01001000ff0677ac */ /* 0x000f620008000a00 */
[----:B------:R-:W1:Y:S01]  /*a8a0*/  LDC.64 R2, c[0x4][R3] ;  /* 0x0100000003027b82 */ /* 0x000e620000000a00 */
[----:B------:R-:W3:Y:S01]  /*a8b0*/  LDCU.64 UR4, c[0x4][0x18] ;  /* 0x01000300ff0477ac */ /* 0x000ee20008000a00 */
[----:B--2---:R-:W-:Y:S01]  /*a8c0*/  MOV R5, UR9 ;  /* 0x0000000900057c02 */ /* 0x004fe20008000f00 */
[----:B------:R-:W-:Y:S01]  /*a8d0*/  IMAD.U32 R4, RZ, RZ, UR8 ;  /* 0x00000008ff047e24 */ /* 0x000fe2000f8e00ff */
[----:B-----5:R-:W-:Y:S01]  /*a8e0*/  MOV R7, UR7 ;  /* 0x0000000700077c02 */ /* 0x020fe20008000f00 */
[----:B------:R-:W-:Y:S01]  /*a8f0*/  IMAD.U32 R6, RZ, RZ, UR6 ;  /* 0x00000006ff067e24 */ /* 0x000fe2000f8e00ff */
[----:B---3--:R-:W-:Y:S01]  /*a900*/  MOV R11, UR5 ;  /* 0x00000005000b7c02 */ /* 0x008fe20008000f00 */
[----:B------:R-:W-:Y:S02]  /*a910*/  IMAD.U32 R10, RZ, RZ, UR4 ;  /* 0x00000004ff0a7e24 */ /* 0x000fe4000f8e00ff */
[----:B------:R-:W-:Y:S07]  /*a920*/  LEPC R20, `(.L_x_137) ;  /* 0x000000001014794e */ /* 0x000fee0000000000 */
[----:B-1--4-:R-:W-:Y:S05]  /*a930*/  CALL.ABS.NOINC R2 ;  /* 0x0000000002007343 */ /* 0x012fea0003c00000 */
.L_x_137:
[----:B------:R-:W-:Y:S01]  /*a940*/  ISETP.NE.AND P0, PT, R154, RZ, PT ;  /* 0x000000ff9a00720c */ /* 0x000fe20003f05270 */
[----:B------:R-:W-:Y:S05]  /*a950*/  WARPSYNC.ALL ;  /* 0x0000000000007948 */ /* 0x000fea0003800000 */
[----:B---3--:R-:W-:Y:S01]  /*a960*/  IMAD.U32 R131, R94, 0x10000, RZ ;  /* 0x000100005e837824 */ /* 0x008fe200078e00ff */
[----:B------:R-:W-:Y:S01]  /*a970*/  R2UR UR4, R71 ;  /* 0x00000000470472ca */ /* 0x000fe200000e0000 */
[----:B----4-:R-:W-:Y:S01]  /*a980*/  IMAD.U32 R125, R80, 0x10000, RZ ;  /* 0x00010000507d7824 */ /* 0x010fe200078e00ff */
[C---:B------:R-:W-:Y:S01]  /*a990*/  SHF.L.U32 R0, R92.reuse, 0x10, RZ ;  /* 0x000000105c007819 */ /* 0x040fe200000006ff */
[----:B-1----:R-:W-:Y:S01]  /*a9a0*/  IMAD.U32 R110, R85, 0x10000, RZ ;  /* 0x00010000556e7824 */ /* 0x002fe200078e00ff */
[----:B------:R-:W-:Y:S01]  /*a9b0*/  PRMT R3, R92, 0x8880, RZ ;  /* 0x000088805c037816 */ /* 0x000fe200000000ff */
[----:B------:R-:W-:Y:S01]  /*a9c0*/  IMAD.SHL.U32 R118, R82, 0x100, RZ ;  /* 0x0000010052767824 */ /* 0x000fe200078e00ff */
[----:B------:R-:W-:Y:S01]  /*a9d0*/  SHF.L.U32 R73, R92, 0x8, RZ ;  /* 0x000000085c497819 */ /* 0x000fe200000006ff */
[----:B------:R-:W-:Y:S01]  /*a9e0*/  IMAD.SHL.U32 R103, R87, 0x100, RZ ;  /* 0x0000010057677824 */ /* 0x000fe200078e00ff */
[----:B------:R-:W-:Y:S01]  /*a9f0*/  SHF.R.S32.HI R0, RZ, 0x18, R0 ;  /* 0x00000018ff007819 */ /* 0x000fe20000011400 */
[----:B------:R-:W-:Y:S01]  /*aa00*/  BSSY.RECONVERGENT B0, `(.L_x_138) ;  /* 0x0000123000007945 */ /* 0x000fe20003800200 */
[----:B------:R-:W-:Y:S02]  /*aa10*/  SHF.R.S32.HI R73, RZ, 0x18, R73 ;  /* 0x00000018ff497819 */ /* 0x000fe40000011449 */
[----:B------:R-:W-:Y:S01]  /*aa20*/  R2UR UR5, R78 ;  /* 0x000000004e0572ca */ /* 0x000fe200000e0000 */
[----:B------:R-:W1:Y:S01]  /*aa30*/  LDTM.x64 R4, tmem[UR4+0xc0] ;  /* 0x0000c004000479ee */ /* 0x000e620008340000 */
[----:B------:R-:W-:Y:S01]  /*aa40*/  NOP ;  /* 0x0000000000007918 */ /* 0x000fe20000000000 */
[----:B------:R-:W-:Y:S02]  /*aa50*/  SHF.R.S32.HI R2, RZ, 0x18, R92 ;  /* 0x00000018ff027819 */ /* 0x000fe4000001145c */
[C---:B------:R-:W-:Y:S02]  /*aa60*/  PRMT R134, R93.reuse, 0x8880, RZ ;  /* 0x000088805d867816 */ /* 0x040fe400000000ff */
[----:B------:R-:W-:Y:S02]  /*aa70*/  SHF.L.U32 R74, R93, 0x10, RZ ;  /* 0x000000105d4a7819 */ /* 0x000fe400000006ff */
[----:B------:R-:W-:Y:S02]  /*aa80*/  PRMT R132, R94, 0x8880, RZ ;  /* 0x000088805e847816 */ /* 0x000fe400000000ff */
[----:B------:R-:W-:Y:S02]  /*aa90*/  SHF.R.S32.HI R74, RZ, 0x18, R74 ;  /* 0x00000018ff4a7819 */ /* 0x000fe4000001144a */
[----:B------:R-:W-:Y:S01]  /*aaa0*/  UIADD3 UR4, UPT, UPT, UR5, 0x160, URZ ;  /* 0x0000016005047890 */ /* 0x000fe2000fffe0ff */
[----:B------:R-:W-:Y:S02]  /*aab0*/  SHF.R.S32.HI R75, RZ, 0x18, R93 ;  /* 0x00000018ff4b7819 */ /* 0x000fe4000001145d */
[C---:B------:R-:W-:Y:S01]  /*aac0*/  PRMT R129, R95.reuse, 0x8880, RZ ;  /* 0x000088805f817816 */ /* 0x040fe200000000ff */
[----:B------:R-:W-:Y:S01]  /*aad0*/  UPRMT UR4, UR45, 0x654, UR4 ;  /* 0x000006542d047896 */ /* 0x000fe20008000004 */
[----:B------:R-:W-:Y:S02]  /*aae0*/  SHF.R.S32.HI R76, RZ, 0x18, R94 ;  /* 0x00000018ff4c7819 */ /* 0x000fe4000001145e */
[----:B------:R-:W-:Y:S02]  /*aaf0*/  SHF.L.U32 R128, R95, 0x10, RZ ;  /* 0x000000105f807819 */ /* 0x000fe400000006ff */
[----:B------:R-:W-:Y:S02]  /*ab00*/  PRMT R126, R80, 0x8880, RZ ;  /* 0x00008880507e7816 */ /* 0x000fe400000000ff */
[----:B------:R-:W-:Y:S01]  /*ab10*/  SHF.R.S32.HI R77, RZ, 0x18, R95 ;  /* 0x00000018ff4d7819 */ /* 0x000fe2000001145f */
[C---:B-1----:R-:W-:Y:S01]  /*ab20*/  IMAD R4, R70.reuse, R4, RZ ;  /* 0x0000000446047224 */ /* 0x042fe200078e02ff */
[----:B------:R-:W-:Y:S01]  /*ab30*/  SYNCS.ARRIVE.TRANS64.RED.A1T0 RZ, [UR4], RZ ;  /* 0x000000ffffff79a7 */ /* 0x000fe20008100404 */
[C---:B------:R-:W-:Y:S01]  /*ab40*/  IMAD R5, R70.reuse, R5, RZ ;  /* 0x0000000546057224 */ /* 0x040fe200078e02ff */
[----:B------:R-:W-:Y:S01]  /*ab50*/  PRMT R123, R81, 0x8880, RZ ;  /* 0x00008880517b7816 */ /* 0x000fe200000000ff */
[C---:B------:R-:W-:Y:S01]  /*ab60*/  IMAD R6, R70.reuse, R6, RZ ;  /* 0x0000000646067224 */ /* 0x040fe200078e02ff */
[----:B------:R-:W-:Y:S01]  /*ab70*/  SHF.R.S32.HI R78, RZ, 0x18, R80 ;  /* 0x00000018ff4e7819 */ /* 0x000fe20000011450 */
[-C--:B------:R-:W-:Y:S01]  /*ab80*/  IMAD R4, R3, R72.reuse, R4 ;  /* 0x0000004803047224 */ /* 0x080fe200078e0204 */
[----:B------:R-:W-:Y:S01]  /*ab90*/  SHF.L.U32 R122, R81, 0x10, RZ ;  /* 0x00000010517a7819 */ /* 0x000fe200000006ff */
[----:B------:R-:W-:Y:S01]  /*aba0*/  IMAD R7, R70, R7, RZ ;  /* 0x0000000746077224 */ /* 0x000fe200078e02ff */
[----:B------:R-:W-:Y:S01]  /*abb0*/  PRMT R120, R82, 0x8880, RZ ;  /* 0x0000888052787816 */ /* 0x000fe200000000ff */
[-C--:B------:R-:W-:Y:S01]  /*abc0*/  IMAD R5, R0, R72.reuse, R5 ;  /* 0x0000004800057224 */ /* 0x080fe200078e0205 */
[----:B------:R-:W-:Y:S01]  /*abd0*/  SHF.R.S32.HI R79, RZ, 0x18, R81 ;  /* 0x00000018ff4f7819 */ /* 0x000fe20000011451 */
[----:B------:R-:W-:Y:S01]  /*abe0*/  IMAD R6, R73, R72, R6 ;  /* 0x0000004849067224 */ /* 0x000fe200078e0206 */
[----:B------:R-:W-:Y:S01]  /*abf0*/  MOV R73, R134 ;  /* 0x0000008600497202 */ /* 0x000fe20000000f00 */
[----:B------:R-:W-:Y:S01]  /*ac00*/  IMAD R7, R2, R72, R7 ;  /* 0x0000004802077224 */ /* 0x000fe200078e0207 */
[----:B------:R-:W-:Y:S01]  /*ac10*/  SHF.L.U32 R119, R82, 0x10, RZ ;  /* 0x0000001052777819 */ /* 0x000fe200000006ff */
[C---:B------:R-:W-:Y:S01]  /*ac20*/  IMAD R2, R70.reuse, R17, RZ ;  /* 0x0000001146027224 */ /* 0x040fe200078e02ff */
[----:B------:R-:W-:Y:S01]  /*ac30*/  PRMT R117, R83, 0x8880, RZ ;  /* 0x0000888053757816 */ /* 0x000fe200000000ff */
[C---:B------:R-:W-:Y:S01]  /*ac40*/  IMAD R17, R70.reuse, R21, RZ ;  /* 0x0000001546117224 */ /* 0x040fe200078e02ff */
[----:B------:R-:W-:Y:S01]  /*ac50*/  I2IP.S8.S32.SAT R160, R7, R6, RZ ;  /* 0x0000000607a07239 */ /* 0x000fe200000014ff */
[C---:B------:R-:W-:Y:S01]  /*ac60*/  IMAD R21, R70.reuse, R25, RZ ;  /* 0x0000001946157224 */ /* 0x040fe200078e02ff */
[----:B------:R-:W-:Y:S01]  /*ac70*/  SHF.R.S32.HI R6, RZ, 0x18, R131 ;  /* 0x00000018ff067819 */ /* 0x000fe20000011483 */
[C---:B------:R-:W-:Y:S01]  /*ac80*/  IMAD R25, R70.reuse, R29, RZ ;  /* 0x0000001d46197224 */ /* 0x040fe200078e02ff */
[----:B------:R-:W-:Y:S01]  /*ac90*/  I2IP.S8.S32.SAT R160, R5, R4, R160 ;  /* 0x0000000405a07239 */ /* 0x000fe200000014a0 */
[C---:B------:R-:W-:Y:S01]  /*aca0*/  IMAD R29, R70.reuse, R33, RZ ;  /* 0x00000021461d7224 */ /* 0x040fe200078e02ff */
[----:B------:R-:W-:Y:S01]  /*acb0*/  SHF.R.S32.HI R5, RZ, 0x18, R128 ;  /* 0x00000018ff057819 */ /* 0x000fe20000011480 */
[C---:B------:R-:W-:Y:S01]  /*acc0*/  IMAD R8, R70.reuse, R8, RZ ;  /* 0x0000000846087224 */ /* 0x040fe200078e02ff */
[----:B------:R-:W-:Y:S01]  /*acd0*/  SHF.L.U32 R116, R83, 0x10, RZ ;  /* 0x0000001053747819 */ /* 0x000fe200000006ff */
[----:B------:R-:W-:Y:S01]  /*ace0*/  IMAD R33, R70, R37, RZ ;  /* 0x0000002546217224 */ /* 0x000fe200078e02ff */
[----:B------:R-:W-:Y:S01]  /*acf0*/  PRMT R114, R84, 0x8880, RZ ;  /* 0x0000888054727816 */ /* 0x000fe200000000ff */
[----:B------:R-:W-:Y:S01]  /*ad00*/  IMAD R37, R70, R41, RZ ;  /* 0x0000002946257224 */ /* 0x000fe200078e02ff */
[----:B------:R-:W-:Y:S01]  /*ad10*/  SHF.L.U32 R113, R84, 0x10, RZ ;  /* 0x0000001054717819 */ /* 0x000fe200000006ff */
[C---:B------:R-:W-:Y:S01]  /*ad20*/  IMAD R9, R70.reuse, R9, RZ ;  /* 0x0000000946097224 */ /* 0x040fe200078e02ff */
[C---:B------:R-:W-:Y:S01]  /*ad30*/  PRMT R111, R85.reuse, 0x8880, RZ ;  /* 0x00008880556f7816 */ /* 0x040fe200000000ff */
[C---:B------:R-:W-:Y:S01]  /*ad40*/  IMAD R41, R70.reuse, R45, RZ ;  /* 0x0000002d46297224 */ /* 0x040fe200078e02ff */
[----:B------:R-:W-:Y:S01]  /*ad50*/  SHF.L.U32 R109, R85, 0x8, RZ ;  /* 0x00000008556d7819 */ /* 0x000fe200000006ff */
[----:B------:R-:W-:Y:S01]  /*ad60*/  IMAD R45, R70, R49, RZ ;  /* 0x00000031462d7224 */ /* 0x000fe200078e02ff */
[----:B------:R-:W-:Y:S01]  /*ad70*/  PRMT R108, R86, 0x8880, RZ ;  /* 0x00008880566c7816 */ /* 0x000fe200000000ff */
[----:B------:R-:W-:Y:S01]  /*ad80*/  IMAD R10, R70, R10, RZ ;  /* 0x0000000a460a7224 */ /* 0x000fe200078e02ff */
[----:B------:R-:W-:Y:S01]  /*ad90*/  SHF.L.U32 R107, R86, 0x10, RZ ;  /* 0x00000010566b7819 */ /* 0x000fe200000006ff */
[C---:B------:R-:W-:Y:S01]  /*ada0*/  IMAD R49, R70.reuse, R53, RZ ;  /* 0x0000003546317224 */ /* 0x040fe200078e02ff */
[----:B------:R-:W-:Y:S01]  /*adb0*/  PRMT R105, R87, 0x8880, RZ ;  /* 0x0000888057697816 */ /* 0x000fe200000000ff */
[-C--:B------:R-:W-:Y:S01]  /*adc0*/  IMAD R8, R73, R72.reuse, R8 ;  /* 0x0000004849087224 */ /* 0x080fe200078e0208 */
[----:B------:R-:W-:Y:S01]  /*add0*/  SHF.L.U32 R104, R87, 0x10, RZ ;  /* 0x0000001057687819 */ /* 0x000fe200000006ff */
[----:B------:R-:W-:Y:S01]  /*ade0*/  IMAD R53, R70, R57, RZ ;  /* 0x0000003946357224 */ /* 0x000fe200078e02ff */
[----:B------:R-:W-:Y:S01]  /*adf0*/  PRMT R102, R88, 0x8880, RZ ;  /* 0x0000888058667816 */ /* 0x000fe200000000ff */
[----:B------:R-:W-:Y:S01]  /*ae00*/  IMAD R11, R70, R11, RZ ;  /* 0x0000000b460b7224 */ /* 0x000fe200078e02ff */
[----:B------:R-:W-:Y:S01]  /*ae10*/  SHF.L.U32 R101, R88, 0x10, RZ ;  /* 0x0000001058657819 */ /* 0x000fe200000006ff */
[----:B------:R-:W-:Y:S01]  /*ae20*/  IMAD R57, R70, R61, RZ ;  /* 0x0000003d46397224 */ /* 0x000fe200078e02ff */
[C---:B------:R-:W-:Y:S01]  /*ae30*/  PRMT R99, R89.reuse, 0x8880, RZ ;  /* 0x0000888059637816 */ /* 0x040fe200000000ff */
[----:B------:R-:W-:Y:S01]  /*ae40*/  IMAD R9, R74, R72, R9 ;  /* 0x000000484a097224 */ /* 0x000fe200078e0209 */
[----:B------:R-:W-:Y:S01]  /*ae50*/  SHF.L.U32 R98, R89, 0x10, RZ ;  /* 0x0000001059627819 */ /* 0x000fe200000006ff */
[----:B------:R-:W-:Y:S01]  /*ae60*/  IMAD R61, R70, R65, RZ ;  /* 0x00000041463d7224 */ /* 0x000fe200078e02ff */
[----:B------:R-:W-:Y:S01]  /*ae70*/  PRMT R96, R90, 0x8880, RZ ;  /* 0x000088805a607816 */ /* 0x000fe200000000ff */
[C---:B------:R-:W-:Y:S01]  /*ae80*/  IMAD R12, R70.reuse, R12, RZ ;  /* 0x0000000c460c7224 */ /* 0x040fe200078e02ff */
[----:B------:R-:W-:Y:S01]  /*ae90*/  SHF.L.U32 R92, R91, 0x10, RZ ;  /* 0x000000105b5c7819 */ /* 0x000fe200000006ff */
[----:B------:R-:W-:Y:S01]  /*aea0*/  IMAD.MOV.U32 R65, RZ, RZ, R132 ;  /* 0x000000ffff417224 */ /* 0x000fe200078e0084 */
[----:B------:R-:W-:Y:S01]  /*aeb0*/  SHF.L.U32 R133, R93, 0x8, RZ ;  /* 0x000000085d857819 */ /* 0x000fe200000006ff */
[C---:B------:R-:W-:Y:S01]  /*aec0*/  IMAD R13, R70.reuse, R13, RZ ;  /* 0x0000000d460d7224 */ /* 0x040fe200078e02ff */
[----:B------:R-:W-:Y:S01]  /*aed0*/  PRMT R93, R91, 0x8880, RZ ;  /* 0x000088805b5d7816 */ /* 0x000fe200000000ff */
[C---:B------:R-:W-:Y:S01]  /*aee0*/  IMAD R14, R70.reuse, R14, RZ ;  /* 0x0000000e460e7224 */ /* 0x040fe200078e02ff */
[----:B------:R-:W-:Y:S01]  /*aef0*/  SHF.R.S32.HI R7, RZ, 0x18, R133 ;  /* 0x00000018ff077819 */ /* 0x000fe20000011485 */
[----:B------:R-:W-:Y:S01]  /*af00*/  IMAD R15, R70, R15, RZ ;  /* 0x0000000f460f7224 */ /* 0x000fe200078e02ff */
[----:B------:R-:W-:Y:S01]  /*af10*/  SHF.L.U32 R130, R94, 0x8, RZ ;  /* 0x000000085e827819 */ /* 0x000fe200000006ff */
[----:B------:R-:W-:Y:S01]  /*af20*/  IMAD R0, R70, R16, RZ ;  /* 0x0000001046007224 */ /* 0x000fe200078e02ff */
[----:B------:R-:W-:Y:S01]  /*af30*/  SHF.L.U32 R127, R95, 0x8, RZ ;  /* 0x000000085f7f7819 */ /* 0x000fe200000006ff */
[-C--:B------:R-:W-:Y:S01]  /*af40*/  IMAD R10, R7, R72.reuse, R10 ;  /* 0x00000048070a7224 */ /* 0x080fe200078e020a */
[----:B------:R-:W-:Y:S01]  /*af50*/  MOV R7, R129 ;  /* 0x0000008100077202 */ /* 0x000fe20000000f00 */
[-C--:B------:R-:W-:Y:S01]  /*af60*/  IMAD R11, R75, R72.reuse, R11 ;  /* 0x000000484b0b7224 */ /* 0x080fe200078e020b */
[----:B------:R-:W-:Y:S01]  /*af70*/  SHF.R.S32.HI R73, RZ, 0x18, R130 ;  /* 0x00000018ff497819 */ /* 0x000fe20000011482 */
[-C--:B------:R-:W-:Y:S01]  /*af80*/  IMAD R12, R65, R72.reuse, R12 ;  /* 0x00000048410c7224 */ /* 0x080fe200078e020c */
[----:B------:R-:W-:Y:S01]  /*af90*/  SHF.R.S32.HI R4, RZ, 0x18, R127 ;  /* 0x00000018ff047819 */ /* 0x000fe2000001147f */
[----:B------:R-:W-:Y:S01]  /*afa0*/  IMAD R13, R6, R72, R13 ;  /* 0x00000048060d7224 */ /* 0x000fe200078e020d */
[----:B------:R-:W-:Y:S01]  /*afb0*/  I2IP.S8.S32.SAT R10, R11, R10, RZ ;  /* 0x0000000a0b0a7239 */ /* 0x000fe200000014ff */
[-C--:B------:R-:W-:Y:S01]  /*afc0*/  IMAD R14, R73, R72.reuse, R14 ;  /* 0x00000048490e7224 */ /* 0x080fe200078e020e */
[----:B------:R-:W-:Y:S01]  /*afd0*/  SHF.R.S32.HI R6, RZ, 0x18, R125 ;  /* 0x00000018ff067819 */ /* 0x000fe2000001147d */
[----:B------:R-:W-:Y:S01]  /*afe0*/  IMAD R15, R76, R72, R15 ;  /* 0x000000484c0f7224 */ /* 0x000fe200078e020f */
[----:B------:R-:W-:Y:S01]  /*aff0*/  I2IP.S8.S32.SAT R161, R9, R8, R10 ;  /* 0x0000000809a17239 */ /* 0x000fe2000000140a */
[----:B------:R-:W-:Y:S01]  /*b000*/  IMAD R3, R70, R18, RZ ;  /* 0x0000001246037224 */ /* 0x000fe200078e02ff */
[----:B------:R-:W-:Y:S01]  /*b010*/  SHF.L.U32 R124, R80, 0x8, RZ ;  /* 0x00000008507c7819 */ /* 0x000fe200000006ff */
[----:B------:R-:W-:Y:S01]  /*b020*/  IMAD R0, R7, R72, R0 ;  /* 0x0000004807007224 */ /* 0x000fe200078e0200 */
[----:B------:R-:W-:Y:S01]  /*b030*/  I2IP.S8.S32.SAT R14, R15, R14, RZ ;  /* 0x0000000e0f0e7239 */ /* 0x000fe200000014ff */
[----:B------:R-:W-:Y:S01]  /*b040*/  IMAD R19, R70, R19, RZ ;  /* 0x0000001346137224 */ /* 0x000fe200078e02ff */
[----:B------:R-:W-:Y:S01]  /*b050*/  SHF.R.S32.HI R7, RZ, 0x18, R124 ;  /* 0x00000018ff077819 */ /* 0x000fe2000001147c */
[----:B------:R-:W-:Y:S01]  /*b060*/  IMAD R2, R5, R72, R2 ;  /* 0x0000004805027224 */ /* 0x000fe200078e0202 */
[----:B------:R-:W-:Y:S01]  /*b070*/  I2IP.S8.S32.SAT R162, R13, R12, R14 ;  /* 0x0000000c0da27239 */ /* 0x000fe2000000140e */
[----:B------:R-:W-:Y:S01]  /*b080*/  IMAD R3, R4, R72, R3 ;  /* 0x0000004804037224 */ /* 0x000fe200078e0203 */
[----:B------:R-:W-:Y:S01]  /*b090*/  MOV R5, R126 ;  /* 0x0000007e00057202 */ /* 0x000fe20000000f00 */
[C---:B------:R-:W-:Y:S01]  /*b0a0*/  IMAD R16, R70.reuse, R20, RZ ;  /* 0x0000001446107224 */ /* 0x040fe200078e02ff */
[----:B------:R-:W-:Y:S01]  /*b0b0*/  SHF.R.S32.HI R4, RZ, 0x18, R122 ;  /* 0x00000018ff047819 */ /* 0x000fe2000001147a */
[----:B------:R-:W-:Y:S01]  /*b0c0*/  IMAD R19, R77, R72, R19 ;  /* 0x000000484d137224 */ /* 0x000fe200078e0213 */
[----:B------:R-:W-:Y:S01]  /*b0d0*/  SHF.R.S32.HI R80, RZ, 0x18, R82 ;  /* 0x00000018ff507819 */ /* 0x000fe20000011452 */
[C---:B------:R-:W-:Y:S01]  /*b0e0*/  IMAD R18, R70.reuse, R22, RZ ;  /* 0x0000001646127224 */ /* 0x040fe200078e02ff */
[----:B------:R-:W-:Y:S01]  /*b0f0*/  SHF.R.S32.HI R82, RZ, 0x18, R84 ;  /* 0x00000018ff527819 */ /* 0x000fe20000011454 */
[-C--:B------:R-:W-:Y:S01]  /*b100*/  IMAD R16, R5, R72.reuse, R16 ;  /* 0x0000004805107224 */ /* 0x080fe200078e0210 */
[----:B------:R-:W-:Y:S01]  /*b110*/  I2IP.S8.S32.SAT R19, R19, R3, RZ ;  /* 0x0000000313137239 */ /* 0x000fe200000014ff */
[----:B------:R-:W-:Y:S01]  /*b120*/  IMAD R23, R70, R23, RZ ;  /* 0x0000001746177224 */ /* 0x000fe200078e02ff */
[----:B------:R-:W-:Y:S01]  /*b130*/  MOV R3, R123 ;  /* 0x0000007b00037202 */ /* 0x000fe20000000f00 */
[----:B------:R-:W-:Y:S01]  /*b140*/  IMAD R17, R6, R72, R17 ;  /* 0x0000004806117224 */ /* 0x000fe200078e0211 */
[----:B------:R-:W-:Y:S01]  /*b150*/  I2IP.S8.S32.SAT R163, R2, R0, R19 ;  /* 0x0000000002a37239 */ /* 0x000fe20000001413 */
[----:B------:R-:W-:Y:S01]  /*b160*/  IMAD R20, R70, R24, RZ ;  /* 0x0000001846147224 */ /* 0x000fe200078e02ff */
[----:B------:R-:W-:Y:S01]  /*b170*/  MOV R5, R120 ;  /* 0x0000007800057202 */ /* 0x000fe20000000f00 */
[-C--:B------:R-:W-:Y:S01]  /*b180*/  IMAD R18, R7, R72.reuse, R18 ;  /* 0x0000004807127224 */ /* 0x080fe200078e0212 */
[----:B------:R-:W-:Y:S01]  /*b190*/  SHF.L.U32 R121, R81, 0x8, RZ ;  /* 0x0000000851797819 */ /* 0x000fe200000006ff */
[-C--:B------:R-:W-:Y:S01]  /*b1a0*/  IMAD R23, R78, R72.reuse, R23 ;  /* 0x000000484e177224 */ /* 0x080fe200078e0217 */
[----:B------:R1:W-:Y:S01]  /*b1b0*/  STS.128 [R135+UR44+0xa200], R160 ;  /* 0x00a200a087007988 */ /* 0x0003e20008000c2c */
[----:B------:R-:W-:Y:S01]  /*b1c0*/  IMAD R20, R3, R72, R20 ;  /* 0x0000004803147224 */ /* 0x000fe200078e0214 */
[----:B------:R-:W-:Y:S01]  /*b1d0*/  SHF.R.S32.HI R3, RZ, 0x18, R121 ;  /* 0x00000018ff037819 */ /* 0x000fe20000011479 */
[C---:B------:R-:W-:Y:S01]  /*b1e0*/  IMAD R22, R70.reuse, R26, RZ ;  /* 0x0000001a46167224 */ /* 0x040fe200078e02ff */
[----:B------:R-:W-:Y:S01]  /*b1f0*/  I2IP.S8.S32.SAT R18, R23, R18, RZ ;  /* 0x0000001217127239 */ /* 0x000fe200000014ff */
[----:B------:R-:W-:Y:S01]  /*b200*/  IMAD R27, R70, R27, RZ ;  /* 0x0000001b461b7224 */ /* 0x000fe200078e02ff */
[----:B------:R-:W-:Y:S01]  /*b210*/  SHF.R.S32.HI R0, RZ, 0x18, R119 ;  /* 0x00000018ff007819 */ /* 0x000fe20000011477 */
[----:B------:R-:W-:Y:S01]  /*b220*/  IMAD R21, R4, R72, R21 ;  /* 0x0000004804157224 */ /* 0x000fe200078e0215 */
[----:B------:R-:W-:Y:S01]  /*b230*/  I2IP.S8.S32.SAT R16, R17, R16, R18 ;  /* 0x0000001011107239 */ /* 0x000fe20000001412 */
[C---:B------:R-:W-:Y:S01]  /*b240*/  IMAD R24, R70.reuse, R28, RZ ;  /* 0x0000001c46187224 */ /* 0x040fe200078e02ff */
[----:B------:R-:W-:Y:S01]  /*b250*/  SHF.R.S32.HI R7, RZ, 0x18, R118 ;  /* 0x00000018ff077819 */ /* 0x000fe20000011476 */
[-C--:B------:R-:W-:Y:S01]  /*b260*/  IMAD R22, R3, R72.reuse, R22 ;  /* 0x0000004803167224 */ /* 0x080fe200078e0216 */
[----:B------:R-:W-:Y:S01]  /*b270*/  SHF.R.S32.HI R81, RZ, 0x18, R83 ;  /* 0x00000018ff517819 */ /* 0x000fe20000011453 */
[----:B------:R-:W-:Y:S01]  /*b280*/  IMAD R27, R79, R72, R27 ;  /* 0x000000484f1b7224 */ /* 0x000fe200078e021b */
[----:B------:R-:W-:Y:S01]  /*b290*/  SHF.L.U32 R115, R83, 0x8, RZ ;  /* 0x0000000853737819 */ /* 0x000fe200000006ff */
[C---:B------:R-:W-:Y:S01]  /*b2a0*/  IMAD R26, R70.reuse, R30, RZ ;  /* 0x0000001e461a7224 */ /* 0x040fe200078e02ff */
[----:B------:R-:W-:Y:S01]  /*b2b0*/  SHF.R.S32.HI R83, RZ, 0x18, R85 ;  /* 0x00000018ff537819 */ /* 0x000fe20000011455 */
[----:B------:R-:W-:Y:S01]  /*b2c0*/  IMAD R24, R5, R72, R24 ;  /* 0x0000004805187224 */ /* 0x000fe200078e0218 */
[----:B------:R-:W-:Y:S01]  /*b2d0*/  I2IP.S8.S32.SAT R17, R27, R22, RZ ;  /* 0x000000161b117239 */ /* 0x000fe200000014ff */
[----:B------:R-:W-:Y:S01]  /*b2e0*/  IMAD R31, R70, R31, RZ ;  /* 0x0000001f461f7224 */ /* 0x000fe200078e02ff */
[----:B------:R-:W-:Y:S01]  /*b2f0*/  SHF.R.S32.HI R85, RZ, 0x18, R87 ;  /* 0x00000018ff557819 */ /* 0x000fe20000011457 */
[----:B------:R-:W-:Y:S01]  /*b300*/  IMAD R25, R0, R72, R25 ;  /* 0x0000004800197224 */ /* 0x000fe200078e0219 */
[----:B------:R-:W-:Y:S01]  /*b310*/  I2IP.S8.S32.SAT R17, R21, R20, R17 ;  /* 0x0000001415117239 */ /* 0x000fe20000001411 */
[----:B------:R-:W-:Y:S01]  /*b320*/  IMAD R28, R70, R32, RZ ;  /* 0x00000020461c7224 */ /* 0x000fe200078e02ff */
[----:B------:R-:W-:Y:S01]  /*b330*/  SHF.R.S32.HI R0, RZ, 0x18, R116 ;  /* 0x00000018ff007819 */ /* 0x000fe20000011474 */
[-C--:B------:R-:W-:Y:S01]  /*b340*/  IMAD R26, R7, R72.reuse, R26 ;  /* 0x00000048071a7224 */ /* 0x080fe200078e021a */
[----:B------:R-:W-:Y:S01]  /*b350*/  SHF.R.S32.HI R5, RZ, 0x18, R115 ;  /* 0x00000018ff057819 */ /* 0x000fe20000011473 */
[----:B------:R-:W-:Y:S01]  /*b360*/  IMAD.MOV.U32 R3, RZ, RZ, R117 ;  /* 0x000000ffff037224 */ /* 0x000fe200078e0075 */
[----:B------:R-:W-:Y:S01]  /*b370*/  SHF.R.S32.HI R7, RZ, 0x18, R109 ;  /* 0x00000018ff077819 */ /* 0x000fe2000001146d */
[----:B------:R-:W-:Y:S01]  /*b380*/  IMAD R31, R80, R72, R31 ;  /* 0x00000048501f7224 */ /* 0x000fe200078e021f */
[----:B------:R-:W-:Y:S01]  /*b390*/  SHF.R.S32.HI R87, RZ, 0x18, R89 ;  /* 0x00000018ff577819 */ /* 0x000fe20000011459 */
[----:B------:R-:W-:Y:S01]  /*b3a0*/  IMAD R30, R70, R34, RZ ;  /* 0x00000022461e7224 */ /* 0x000fe200078e02ff */
[----:B------:R-:W-:Y:S01]  /*b3b0*/  SHF.L.U32 R112, R84, 0x8, RZ ;  /* 0x0000000854707819 */ /* 0x000fe200000006ff */
[----:B------:R-:W-:Y:S01]  /*b3c0*/  IMAD R28, R3, R72, R28 ;  /* 0x00000048031c7224 */ /* 0x000fe200078e021c */
[----:B------:R-:W-:Y:S01]  /*b3d0*/  I2IP.S8.S32.SAT R18, R31, R26, RZ ;  /* 0x0000001a1f127239 */ /* 0x000fe200000014ff */
[----:B------:R-:W-:Y:S01]  /*b3e0*/  IMAD R35, R70, R35, RZ ;  /* 0x0000002346237224 */ /* 0x000fe200078e02ff */
[----:B------:R-:W-:Y:S01]  /*b3f0*/  MOV R3, R114 ;  /* 0x0000007200037202 */ /* 0x000fe20000000f00 */
[----:B------:R-:W-:Y:S01]  /*b400*/  IMAD R29, R0, R72, R29 ;  /* 0x00000048001d7224 */ /* 0x000fe200078e021d */
[----:B------:R-:W-:Y:S01]  /*b410*/  I2IP.S8.S32.SAT R18, R25, R24, R18 ;  /* 0x0000001819127239 */ /* 0x000fe20000001412 */
[C---:B------:R-:W-:Y:S01]  /*b420*/  IMAD R32, R70.reuse, R36, RZ ;  /* 0x0000002446207224 */ /* 0x040fe200078e02ff */
[----:B------:R-:W-:Y:S01]  /*b430*/  SHF.R.S32.HI R0, RZ, 0x18, R113 ;  /* 0x00000018ff007819 */ /* 0x000fe20000011471 */
[-C--:B------:R-:W-:Y:S01]  /*b440*/  IMAD R30, R5, R72.reuse, R30 ;  /* 0x00000048051e7224 */ /* 0x080fe200078e021e */
[----:B------:R-:W-:Y:S01]  /*b450*/  MOV R5, R111 ;  /* 0x0000006f00057202 */ /* 0x000fe20000000f00 */
[-C--:B------:R-:W-:Y:S01]  /*b460*/  IMAD R35, R81, R72.reuse, R35 ;  /* 0x0000004851237224 */ /* 0x080fe200078e0223 */
[----:B------:R-:W-:Y:S01]  /*b470*/  SHF.R.S32.HI R84, RZ, 0x18, R86 ;  /* 0x00000018ff547819 */ /* 0x000fe20000011456 */
[----:B------:R-:W-:Y:S01]  /*b480*/  IMAD R32, R3, R72, R32 ;  /* 0x0000004803207224 */ /* 0x000fe200078e0220 */
[----:B------:R-:W-:Y:S01]  /*b490*/  SHF.R.S32.HI R3, RZ, 0x18, R112 ;  /* 0x00000018ff037819 */ /* 0x000fe20000011470 */
[C---:B------:R-:W-:Y:S01]  /*b4a0*/  IMAD R34, R70.reuse, R38, RZ ;  /* 0x0000002646227224 */ /* 0x040fe200078e02ff */
[----:B------:R-:W-:Y:S01]  /*b4b0*/  I2IP.S8.S32.SAT R19, R35, R30, RZ ;  /* 0x0000001e23137239 */ /* 0x000fe200000014ff */
[----:B------:R-:W-:Y:S01]  /*b4c0*/  IMAD R39, R70, R39, RZ ;  /* 0x0000002746277224 */ /* 0x000fe200078e02ff */
[----:B------:R-:W-:Y:S01]  /*b4d0*/  SHF.L.U32 R106, R86, 0x8, RZ ;  /* 0x00000008566a7819 */ /* 0x000fe200000006ff */
[----:B------:R-:W-:Y:S01]  /*b4e0*/  IMAD R33, R0, R72, R33 ;  /* 0x0000004800217224 */ /* 0x000fe200078e0221 */
[----:B------:R-:W-:Y:S01]  /*b4f0*/  I2IP.S8.S32.SAT R19, R29, R28, R19 ;  /* 0x0000001c1d137239 */ /* 0x000fe20000001413 */
[----:B------:R-:W-:Y:S01]  /*b500*/  IMAD R36, R70, R40, RZ ;  /* 0x0000002846247224 */ /* 0x000fe200078e02ff */
[----:B------:R-:W-:Y:S01]  /*b510*/  SHF.R.S32.HI R0, RZ, 0x18, R110 ;  /* 0x00000018ff007819 */ /* 0x000fe2000001146e */
[----:B------:R-:W-:Y:S01]  /*b520*/  IMAD R34, R3, R72, R34 ;  /* 0x0000004803227224 */ /* 0x000fe200078e0222 */
[----:B------:R-:W-:Y:S01]  /*b530*/  MOV R3, R108 ;  /* 0x0000006c00037202 */ /* 0x000fe20000000f00 */
[----:B------:R-:W-:Y:S01]  /*b540*/  IMAD R39, R82, R72, R39 ;  /* 0x0000004852277224 */ /* 0x000fe200078e0227 */
[----:B------:R1:W-:Y:S01]  /*b550*/  STS.128 [R158+0xa200], R16 ;  /* 0x00a200109e007388 */ /* 0x0003e20000000c00 */
[C---:B------:R-:W-:Y:S01]  /*b560*/  IMAD R38, R70.reuse, R42, RZ ;  /* 0x0000002a46267224 */ /* 0x040fe200078e02ff */
[----:B------:R-:W-:Y:S01]  /*b570*/  SHF.R.S32.HI R86, RZ, 0x18, R88 ;  /* 0x00000018ff567819 */ /* 0x000fe20000011458 */
[----:B------:R-:W-:Y:S01]  /*b580*/  IMAD R36, R5, R72, R36 ;  /* 0x0000004805247224 */ /* 0x000fe200078e0224 */
[----:B------:R-:W-:Y:S01]  /*b590*/  I2IP.S8.S32.SAT R34, R39, R34, RZ ;  /* 0x0000002227227239 */ /* 0x000fe200000014ff */
[----:B------:R-:W-:Y:S01]  /*b5a0*/  IMAD R43, R70, R43, RZ ;  /* 0x0000002b462b7224 */ /* 0x000fe200078e02ff */
[----:B------:R-:W-:Y:S01]  /*b5b0*/  MOV R5, R105 ;  /* 0x0000006900057202 */ /* 0x000fe20000000f00 */
[----:B------:R-:W-:Y:S01]  /*b5c0*/  IMAD R37, R0, R72, R37 ;  /* 0x0000004800257224 */ /* 0x000fe200078e0225 */
[----:B------:R-:W-:Y:S01]  /*b5d0*/  I2IP.S8.S32.SAT R32, R33, R32, R34 ;  /* 0x0000002021207239 */ /* 0x000fe20000001422 */
[----:B------:R-:W-:Y:S01]  /*b5e0*/  IMAD R40, R70, R44, RZ ;  /* 0x0000002c46287224 */ /* 0x000fe200078e02ff */
[----:B------:R-:W-:Y:S01]  /*b5f0*/  SHF.R.S32.HI R0, RZ, 0x18, R107 ;  /* 0x00000018ff007819 */ /* 0x000fe2000001146b */
[-C--:B------:R-:W-:Y:S01]  /*b600*/  IMAD R38, R7, R72.reuse, R38 ;  /* 0x0000004807267224 */ /* 0x080fe200078e0226 */
[----:B------:R-:W-:Y:S01]  /*b610*/  SHF.R.S32.HI R7, RZ, 0x18, R103 ;  /* 0x00000018ff077819 */ /* 0x000fe20000011467 */
[-C--:B------:R-:W-:Y:S01]  /*b620*/  IMAD R43, R83, R72.reuse, R43 ;  /* 0x00000048532b7224 */ /* 0x080fe200078e022b */
[----:B------:R-:W-:Y:S01]  /*b630*/  SHF.L.U32 R100, R88, 0x8, RZ ;  /* 0x0000000858647819 */ /* 0x000fe200000006ff */
        /* <DEDUP_REMOVED lines=11> */
[----:B------:R-:W-:Y:S01]  /*b6f0*/  SHF.L.U32 R97, R89, 0x8, RZ ;  /* 0x0000000859617819 */ /* 0x000fe200000006ff */
        /* <DEDUP_REMOVED lines=13> */
[----:B------:R-:W-:Y:S01]  /*b7d0*/  IADD3 R68, PT, PT, R68, 0x1, RZ ;  /* 0x0000000144447810 */ /* 0x000fe20007ffe0ff */
[----:B------:R-:W-:Y:S02]  /*b7e0*/  IMAD.MOV.U32 R3, RZ, RZ, R102 ;  /* 0x000000ffff037224 */ /* 0x000fe400078e0066 */
[-C--:B------:R-:W-:Y:S02]  /*b7f0*/  IMAD R51, R85, R72.reuse, R51 ;  /* 0x0000004855337224 */ /* 0x080fe400078e0233 */
[----:B------:R-:W-:Y:S01]  /*b800*/  IMAD R48, R3, R72, R48 ;  /* 0x0000004803307224 */ /* 0x000fe200078e0230 */
[----:B------:R-:W-:Y:S01]  /*b810*/  SHF.R.S32.HI R3, RZ, 0x18, R100 ;  /* 0x00000018ff037819 */ /* 0x000fe20000011464 */
[C---:B------:R-:W-:Y:S01]  /*b820*/  IMAD R50, R70.reuse, R54, RZ ;  /* 0x0000003646327224 */ /* 0x040fe200078e02ff */
[----:B------:R-:W-:Y:S01]  /*b830*/  I2IP.S8.S32.SAT R35, R51, R46, RZ ;  /* 0x0000002e33237239 */ /* 0x000fe200000014ff */
[----:B------:R-:W-:Y:S02]  /*b840*/  IMAD R55, R70, R55, RZ ;  /* 0x0000003746377224 */ /* 0x000fe400078e02ff */
[----:B------:R-:W-:Y:S01]  /*b850*/  IMAD R49, R0, R72, R49 ;  /* 0x0000004800317224 */ /* 0x000fe200078e0231 */
[----:B------:R-:W-:Y:S01]  /*b860*/  I2IP.S8.S32.SAT R35, R45, R44, R35 ;  /* 0x0000002c2d237239 */ /* 0x000fe20000001423 */
[----:B------:R-:W-:Y:S01]  /*b870*/  IMAD R52, R70, R56, RZ ;  /* 0x0000003846347224 */ /* 0x000fe200078e02ff */
[----:B------:R-:W-:Y:S01]  /*b880*/  SHF.R.S32.HI R0, RZ, 0x18, R98 ;  /* 0x00000018ff007819 */ /* 0x000fe20000011462 */
[-C--:B------:R-:W-:Y:S01]  /*b890*/  IMAD R50, R3, R72.reuse, R50 ;  /* 0x0000004803327224 */ /* 0x080fe200078e0232 */
[----:B------:R-:W-:Y:S01]  /*b8a0*/  SHF.R.S32.HI R3, RZ, 0x18, R97 ;  /* 0x00000018ff037819 */ /* 0x000fe20000011461 */
[----:B------:R-:W-:Y:S01]  /*b8b0*/  IMAD R55, R86, R72, R55 ;  /* 0x0000004856377224 */ /* 0x000fe200078e0237 */
[----:B------:R1:W-:Y:S01]  /*b8c0*/  STS.128 [R157+0xa200], R32 ;  /* 0x00a200209d007388 */ /* 0x0003e20000000c00 */
[----:B------:R-:W-:Y:S01]  /*b8d0*/  IMAD.U32 R95, R90, 0x10000, RZ ;  /* 0x000100005a5f7824 */ /* 0x000fe200078e00ff */
[----:B------:R-:W-:Y:S01]  /*b8e0*/  SHF.L.U32 R90, R91, 0x8, RZ ;  /* 0x000000085b5a7819 */ /* 0x000fe200000006ff */
[C---:B------:R-:W-:Y:S01]  /*b8f0*/  IMAD R54, R70.reuse, R58, RZ ;  /* 0x0000003a46367224 */ /* 0x040fe200078e02ff */
[----:B------:R-:W-:Y:S01]  /*b900*/  I2IP.S8.S32.SAT R50, R55, R50, RZ ;  /* 0x0000003237327239 */ /* 0x000fe200000014ff */
[----:B------:R-:W-:Y:S01]  /*b910*/  IMAD R52, R5, R72, R52 ;  /* 0x0000004805347224 */ /* 0x000fe200078e0234 */
[----:B------:R-:W-:Y:S01]  /*b920*/  MOV R5, R96 ;  /* 0x0000006000057202 */ /* 0x000fe20000000f00 */
[----:B------:R-:W-:Y:S01]  /*b930*/  IMAD R59, R70, R59, RZ ;  /* 0x0000003b463b7224 */ /* 0x000fe200078e02ff */
[----:B------:R-:W-:Y:S01]  /*b940*/  I2IP.S8.S32.SAT R48, R49, R48, R50 ;  /* 0x0000003031307239 */ /* 0x000fe20000001432 */
[----:B------:R-:W-:Y:S01]  /*b950*/  IMAD R53, R0, R72, R53 ;  /* 0x0000004800357224 */ /* 0x000fe200078e0235 */
[----:B------:R-:W-:Y:S01]  /*b960*/  SHF.R.S32.HI R0, RZ, 0x18, R95 ;  /* 0x00000018ff007819 */ /* 0x000fe2000001145f */
[C---:B------:R-:W-:Y:S02]  /*b970*/  IMAD R56, R70.reuse, R60, RZ ;  /* 0x0000003c46387224 */ /* 0x040fe400078e02ff */
[-C--:B------:R-:W-:Y:S01]  /*b980*/  IMAD R54, R3, R72.reuse, R54 ;  /* 0x0000004803367224 */ /* 0x080fe200078e0236 */
[----:B------:R-:W-:Y:S01]  /*b990*/  SHF.R.S32.HI R3, RZ, 0x18, R94 ;  /* 0x00000018ff037819 */ /* 0x000fe2000001145e */
[----:B------:R-:W-:Y:S02]  /*b9a0*/  IMAD R59, R87, R72, R59 ;  /* 0x00000048573b7224 */ /* 0x000fe400078e023b */
[C---:B------:R-:W-:Y:S02]  /*b9b0*/  IMAD R58, R70.reuse, R62, RZ ;  /* 0x0000003e463a7224 */ /* 0x040fe400078e02ff */
[----:B------:R-:W-:Y:S01]  /*b9c0*/  IMAD R56, R5, R72, R56 ;  /* 0x0000004805387224 */ /* 0x000fe200078e0238 */
[----:B------:R-:W-:Y:S01]  /*b9d0*/  I2IP.S8.S32.SAT R54, R59, R54, RZ ;  /* 0x000000363b367239 */ /* 0x000fe200000014ff */
[----:B------:R-:W-:Y:S01]  /*b9e0*/  IMAD R63, R70, R63, RZ ;  /* 0x0000003f463f7224 */ /* 0x000fe200078e02ff */
[----:B------:R-:W-:Y:S01]  /*b9f0*/  MOV R5, R93 ;  /* 0x0000005d00057202 */ /* 0x000fe20000000f00 */
[----:B------:R-:W-:Y:S01]  /*ba00*/  IMAD R57, R0, R72, R57 ;  /* 0x0000004800397224 */ /* 0x000fe200078e0239 */
[----:B------:R-:W-:Y:S01]  /*ba10*/  SHF.R.S32.HI R0, RZ, 0x18, R92 ;  /* 0x00000018ff007819 */ /* 0x000fe2000001145c */
[----:B------:R-:W-:Y:S01]  /*ba20*/  IMAD R60, R70, R64, RZ ;  /* 0x00000040463c7224 */ /* 0x000fe200078e02ff */
[----:B------:R-:W-:Y:S01]  /*ba30*/  I2IP.S8.S32.SAT R49, R53, R52, R54 ;  /* 0x0000003435317239 */ /* 0x000fe20000001436 */
[-C--:B------:R-:W-:Y:S01]  /*ba40*/  IMAD R58, R3, R72.reuse, R58 ;  /* 0x00000048033a7224 */ /* 0x080fe200078e023a */
        /* <DEDUP_REMOVED lines=30> */
.L_x_139:
[----:B------:R-:W-:Y:S05]  /*bc30*/  BSYNC.RECONVERGENT B0 ;  /* 0x0000000000007941 */ /* 0x000fea0003800200 */
.L_x_138:
[----:B------:R-:W-:Y:S01]  /*bc40*/  R2UR UR5, R142 ;  /* 0x000000008e0572ca */ /* 0x000fe200000e0000 */
[----:B------:R-:W-:Y:S01]  /*bc50*/  BAR.SYNC.DEFER_BLOCKING 0x1, 0x80 ;  /* 0x0042000000007b1d */ /* 0x000fe20000010000 */
[----:B------:R-:W-:Y:S01]  /*bc60*/  R2UR UR4, R143 ;  /* 0x000000008f0472ca */ /* 0x000fe200000e0000 */
[----:B------:R-:W-:Y:S01]  /*bc70*/  UISETP.NE.AND UP0, UPT, UR46, URZ, UPT ;  /* 0x000000ff2e00728c */ /* 0x000fe2000bf05270 */
[----:B------:R-:W-:Y:S02]  /*bc80*/  ISETP.NE.AND P0, PT, R145, 0x2, PT ;  /* 0x000000029100780c */ /* 0x000fe40003f05270 */
[C---:B------:R-:W-:Y:S02]  /*bc90*/  ISETP.NE.AND P1, PT, R68.reuse, 0x2, PT ;  /* 0x000000024400780c */ /* 0x040fe40003f25270 */
[----:B------:R-:W-:Y:S02]  /*bca0*/  SEL R2, RZ, 0x1, P0 ;  /* 0x00000001ff027807 */ /* 0x000fe40000000000 */
[----:B------:R-:W-:Y:S02]  /*bcb0*/  SEL R0, RZ, 0x1, P1 ;  /* 0x00000001ff007807 */ /* 0x000fe40000800000 */
[----:B------:R-:W-:Y:S01]  /*bcc0*/  LOP3.LUT R147, R147, R2, RZ, 0x3c, !PT ;  /* 0x0000000293937212 */ /* 0x000fe200078e3cff */
[----:B------:R-:W-:Y:S01]  /*bcd0*/  UIADD3 UR20, UPT, UPT, UR37, UR5, URZ ;  /* 0x0000000525147290 */ /* 0x000fe2000fffe0ff */
[----:B------:R-:W-:Y:S01]  /*bce0*/  LOP3.LUT R149, R149, R0, RZ, 0x3c, !PT ;  /* 0x0000000095957212 */ /* 0x000fe200078e3cff */
[----:B------:R-:W-:Y:S01]  /*bcf0*/  UIADD3 UR16, UPT, UPT, UR38, UR4, URZ ;  /* 0x0000000426107290 */ /* 0x000fe2000fffe0ff */
[----:B------:R-:W-:Y:S02]  /*bd00*/  SEL R145, R145, RZ, P0 ;  /* 0x000000ff91917207 */ /* 0x000fe40000000000 */
[----:B------:R-:W-:Y:S01]  /*bd10*/  SEL R68, R68, RZ, P1 ;  /* 0x000000ff44447207 */ /* 0x000fe20000800000 */
[----:B------:R-:W-:Y:S01]  /*bd20*/  UMOV UR36, UR59 ;  /* 0x0000003b00247c82 */ /* 0x000fe20008000000 */
[----:B------:R-:W-:Y:S07]  /*bd30*/  BRA.U UP0, `(.L_x_140) ;  /* 0xffffff9900447547 */ /* 0x000fee000b83ffff */
[----:B------:R-:W-:Y:S05]  /*bd40*/  EXIT ;  /* 0x000000000000794d */ /* 0x000fea0003800000 */
.L_x_25:
[----:B--2---:R2:W3:Y:S02]  /*bd50*/  SYNCS.PHASECHK.TRANS64.TRYWAIT P0, [R3+URZ+0x180], R2 ;  /* 0x00018002030075a7 */ /* 0x0044e400080011ff */
[----:B---3--:R-:W-:Y:S05]  /*bd60*/  @!P0 NANOSLEEP.SYNCS 0x989680 ;  /* 0x009896800000895d */ /* 0x008fea0003900000 */
[----:B------:R-:W3:Y:S02]  /*bd70*/  @!P0 SYNCS.PHASECHK.TRANS64 P0, [R3+URZ+0x180], R2 ;  /* 0x00018002030085a7 */ /* 0x000ee400080010ff */
[----:B---3--:R-:W-:Y:S05]  /*bd80*/  @!P0 BRA `(.L_x_25) ;  /* 0xfffffffc00f08947 */ /* 0x008fea000383ffff */
[----:B------:R-:W-:Y:S05]  /*bd90*/  BRA `(.L_x_141) ;  /* 0xffffff5c00187947 */ /* 0x000fea000383ffff */
.L_x_28:
[----:B-1----:R-:W-:-:S07]  /*bda0*/  MOV R0, UR33 ;  /* 0x0000002100007c02 */ /* 0x002fce0008000f00 */
.L_x_142:
[----:B-1----:R1:W2:Y:S02]  /*bdb0*/  SYNCS.PHASECHK.TRANS64.TRYWAIT P0, [R0+URZ+0x70], R3 ;  /* 0x00007003000075a7 */ /* 0x0022a400080011ff */
[----:B--2---:R-:W-:Y:S05]  /*bdc0*/  @!P0 NANOSLEEP.SYNCS 0x989680 ;  /* 0x009896800000895d */ /* 0x004fea0003900000 */
[----:B------:R-:W2:Y:S02]  /*bdd0*/  @!P0 SYNCS.PHASECHK.TRANS64 P0, [R0+URZ+0x70], R3 ;  /* 0x00007003000085a7 */ /* 0x000ea400080010ff */
[----:B--2---:R-:W-:Y:S05]  /*bde0*/  @!P0 BRA `(.L_x_142) ;  /* 0xfffffffc00f08947 */ /* 0x004fea000383ffff */
[----:B------:R-:W-:Y:S05]  /*bdf0*/  BRA `(.L_x_27) ;  /* 0xffffff5c00607947 */ /* 0x000fea000383ffff */
.L_x_35:
[----:B-1----:R-:W-:-:S07]  /*be00*/  MOV R0, UR17 ;  /* 0x0000001100007c02 */ /* 0x002fce0008000f00 */
.L_x_143:
[----:B-1----:R1:W2:Y:S02]  /*be10*/  SYNCS.PHASECHK.TRANS64.TRYWAIT P0, [R0+URZ+0x70], R3 ;  /* 0x00007003000075a7 */ /* 0x0022a400080011ff */
[----:B--2---:R-:W-:Y:S05]  /*be20*/  @!P0 NANOSLEEP.SYNCS 0x989680 ;  /* 0x009896800000895d */ /* 0x004fea0003900000 */
[----:B------:R-:W2:Y:S02]  /*be30*/  @!P0 SYNCS.PHASECHK.TRANS64 P0, [R0+URZ+0x70], R3 ;  /* 0x00007003000085a7 */ /* 0x000ea400080010ff */
[----:B--2---:R-:W-:Y:S05]  /*be40*/  @!P0 BRA `(.L_x_143) ;  /* 0xfffffffc00f08947 */ /* 0x004fea000383ffff */
[----:B------:R-:W-:Y:S05]  /*be50*/  BRA `(.L_x_34) ;  /* 0xffffff60001c7947 */ /* 0x000fea000383ffff */
.L_x_40:
[----:B-1----:R1:W2:Y:S02]  /*be60*/  SYNCS.PHASECHK.TRANS64.TRYWAIT P0, [R3+URZ+0x130], R0 ;  /* 0x00013000030075a7 */ /* 0x0022a400080011ff */
[----:B--2---:R-:W-:Y:S05]  /*be70*/  @!P0 NANOSLEEP.SYNCS 0x989680 ;  /* 0x009896800000895d */ /* 0x004fea0003900000 */
[----:B------:R-:W2:Y:S02]  /*be80*/  @!P0 SYNCS.PHASECHK.TRANS64 P0, [R3+URZ+0x130], R0 ;  /* 0x00013000030085a7 */ /* 0x000ea400080010ff */
[----:B--2---:R-:W-:Y:S05]  /*be90*/  @!P0 BRA `(.L_x_40) ;  /* 0xfffffffc00f08947 */ /* 0x004fea000383ffff */
[----:B------:R-:W-:Y:S05]  /*bea0*/  BRA `(.L_x_144) ;  /* 0xffffff6000c07947 */ /* 0x000fea000383ffff */
.L_x_44:
[----:B-1----:R-:W-:-:S07]  /*beb0*/  MOV R0, UR4 ;  /* 0x0000000400007c02 */ /* 0x002fce0008000f00 */
.L_x_145:
[----:B-1----:R1:W2:Y:S02]  /*bec0*/  SYNCS.PHASECHK.TRANS64.TRYWAIT P0, [R0+URZ], R3 ;  /* 0x00000003000075a7 */ /* 0x0022a400080011ff */
[----:B--2---:R-:W-:Y:S05]  /*bed0*/  @!P0 NANOSLEEP.SYNCS 0x989680 ;  /* 0x009896800000895d */ /* 0x004fea0003900000 */
[----:B------:R-:W2:Y:S02]  /*bee0*/  @!P0 SYNCS.PHASECHK.TRANS64 P0, [R0+URZ], R3 ;  /* 0x00000003000085a7 */ /* 0x000ea400080010ff */
[----:B--2---:R-:W-:Y:S05]  /*bef0*/  @!P0 BRA `(.L_x_145) ;  /* 0xfffffffc00f08947 */ /* 0x004fea000383ffff */
[----:B------:R-:W-:Y:S05]  /*bf00*/  BRA `(.L_x_146) ;  /* 0xffffff68006c7947 */ /* 0x000fea000383ffff */
.L_x_45:
[----:B------:R-:W-:-:S07]  /*bf10*/  MOV R0, UR5 ;  /* 0x0000000500007c02 */ /* 0x000fce0008000f00 */
.L_x_147:
[----:B-1----:R1:W2:Y:S02]  /*bf20*/  SYNCS.PHASECHK.TRANS64.TRYWAIT P0, [R0+URZ], R3 ;  /* 0x00000003000075a7 */ /* 0x0022a400080011ff */
[----:B--2---:R-:W-:Y:S05]  /*bf30*/  @!P0 NANOSLEEP.SYNCS 0x989680 ;  /* 0x009896800000895d */ /* 0x004fea0003900000 */
[----:B------:R-:W2:Y:S02]  /*bf40*/  @!P0 SYNCS.PHASECHK.TRANS64 P0, [R0+URZ], R3 ;  /* 0x00000003000085a7 */ /* 0x000ea400080010ff */
[----:B--2---:R-:W-:Y:S05]  /*bf50*/  @!P0 BRA `(.L_x_147) ;  /* 0xfffffffc00f08947 */ /* 0x004fea000383ffff */
[----:B------:R-:W-:Y:S05]  /*bf60*/  BRA `(.L_x_148) ;  /* 0xffffff6800787947 */ /* 0x000fea000383ffff */
.L_x_46:
[----:B------:R-:W-:-:S07]  /*bf70*/  MOV R0, UR5 ;  /* 0x0000000500007c02 */ /* 0x000fce0008000f00 */
.L_x_149:
[----:B-1----:R1:W2:Y:S02]  /*bf80*/  SYNCS.PHASECHK.TRANS64.TRYWAIT P0, [R0+URZ], R3 ;  /* 0x00000003000075a7 */ /* 0x0022a400080011ff */
[----:B--2---:R-:W-:Y:S05]  /*bf90*/  @!P0 NANOSLEEP.SYNCS 0x989680 ;  /* 0x009896800000895d */ /* 0x004fea0003900000 */
[----:B------:R-:W2:Y:S02]  /*bfa0*/  @!P0 SYNCS.PHASECHK.TRANS64 P0, [R0+URZ], R3 ;  /* 0x00000003000085a7 */ /* 0x000ea400080010ff */
[----:B--2---:R-:W-:Y:S05]  /*bfb0*/  @!P0 BRA `(.L_x_149) ;  /* 0xfffffffc00f08947 */ /* 0x004fea000383ffff */
[----:B------:R-:W-:Y:S05]  /*bfc0*/  BRA `(.L_x_150) ;  /* 0xffffff6800847947 */ /* 0x000fea000383ffff */
.L_x_47:
[----:B------:R-:W-:-:S07]  /*bfd0*/  MOV R0, UR5 ;  /* 0x0000000500007c02 */ /* 0x000fce0008000f00 */
.L_x_151:
[----:B-1----:R1:W2:Y:S02]  /*bfe0*/  SYNCS.PHASECHK.TRANS64.TRYWAIT P0, [R0+URZ], R3 ;  /* 0x00000003000075a7 */ /* 0x0022a400080011ff */
[----:B--2---:R-:W-:Y:S05]  /*bff0*/  @!P0 NANOSLEEP.SYNCS 0x989680 ;  /* 0x009896800000895d */ /* 0x004fea0003900000 */
[----:B------:R-:W2:Y:S02]  /*c000*/  @!P0 SYNCS.PHASECHK.TRANS64 P0, [R0+URZ], R3 ;  /* 0x00000003000085a7 */ /* 0x000ea400080010ff */
[----:B--2---:R-:W-:Y:S05]  /*c010*/  @!P0 BRA `(.L_x_151) ;  /* 0xfffffffc00f08947 */ /* 0x004fea000383ffff */
[----:B------:R-:W-:Y:S05]  /*c020*/  BRA `(.L_x_152) ;  /* 0xffffff6800907947 */ /* 0x000fea000383ffff */
.L_x_48:
[----:B------:R-:W-:-:S07]  /*c030*/  MOV R0, UR5 ;  /* 0x0000000500007c02 */ /* 0x000fce0008000f00 */
.L_x_153:
[----:B-1----:R1:W2:Y:S02]  /*c040*/  SYNCS.PHASECHK.TRANS64.TRYWAIT P0, [R0+URZ], R3 ;  /* 0x00000003000075a7 */ /* 0x0022a400080011ff */
[----:B--2---:R-:W-:Y:S05]  /*c050*/  @!P0 NANOSLEEP.SYNCS 0x989680 ;  /* 0x009896800000895d */ /* 0x004fea0003900000 */
[----:B------:R-:W2:Y:S02]  /*c060*/  @!P0 SYNCS.PHASECHK.TRANS64 P0, [R0+URZ], R3 ;  /* 0x00000003000085a7 */ /* 0x000ea400080010ff */
[----:B--2---:R-:W-:Y:S05]  /*c070*/  @!P0 BRA `(.L_x_153) ;  /* 0xfffffffc00f08947 */ /* 0x004fea000383ffff */
[----:B------:R-:W-:Y:S05]  /*c080*/  BRA `(.L_x_154) ;  /* 0xffffff68009c7947 */ /* 0x000fea000383ffff */
.L_x_49:
[----:B------:R-:W-:-:S07]  /*c090*/  MOV R0, UR5 ;  /* 0x0000000500007c02 */ /* 0x000fce0008000f00 */
.L_x_155:
[----:B-1----:R1:W2:Y:S02]  /*c0a0*/  SYNCS.PHASECHK.TRANS64.TRYWAIT P0, [R0+URZ], R3 ;  /* 0x00000003000075a7 */ /* 0x0022a400080011ff */
[----:B--2---:R-:W-:Y:S05]  /*c0b0*/  @!P0 NANOSLEEP.SYNCS 0x989680 ;  /* 0x009896800000895d */ /* 0x004fea0003900000 */
[----:B------:R-:W2:Y:S02]  /*c0c0*/  @!P0 SYNCS.PHASECHK.TRANS64 P0, [R0+URZ], R3 ;  /* 0x00000003000085a7 */ /* 0x000ea400080010ff */
[----:B--2---:R-:W-:Y:S05]  /*c0d0*/  @!P0 BRA `(.L_x_155) ;  /* 0xfffffffc00f08947 */ /* 0x004fea000383ffff */
[----:B------:R-:W-:Y:S05]  /*c0e0*/  BRA `(.L_x_156) ;  /* 0xffffff6800a87947 */ /* 0x000fea000383ffff */
.L_x_50:
[----:B------:R-:W-:-:S07]  /*c0f0*/  MOV R0, UR5 ;  /* 0x0000000500007c02 */ /* 0x000fce0008000f00 */
.L_x_157:
[----:B-1----:R1:W2:Y:S02]  /*c100*/  SYNCS.PHASECHK.TRANS64.TRYWAIT P0, [R0+URZ], R3 ;  /* 0x00000003000075a7 */ /* 0x0022a400080011ff */
[----:B--2---:R-:W-:Y:S05]  /*c110*/  @!P0 NANOSLEEP.SYNCS 0x989680 ;  /* 0x009896800000895d */ /* 0x004fea0003900000 */
[----:B------:R-:W2:Y:S02]  /*c120*/  @!P0 SYNCS.PHASECHK.TRANS64 P0, [R0+URZ], R3 ;  /* 0x00000003000085a7 */ /* 0x000ea400080010ff */
[----:B--2---:R-:W-:Y:S05]  /*c130*/  @!P0 BRA `(.L_x_157) ;  /* 0xfffffffc00f08947 */ /* 0x004fea000383ffff */
[----:B------:R-:W-:Y:S05]  /*c140*/  BRA `(.L_x_158) ;  /* 0xffffff6800b47947 */ /* 0x000fea000383ffff */
.L_x_51:
[----:B------:R-:W-:-:S07]  /*c150*/  MOV R0, UR5 ;  /* 0x0000000500007c02 */ /* 0x000fce0008000f00 */
.L_x_159:
[----:B-1----:R1:W2:Y:S02]  /*c160*/  SYNCS.PHASECHK.TRANS64.TRYWAIT P0, [R0+URZ], R3 ;  /* 0x00000003000075a7 */ /* 0x0022a400080011ff */
[----:B--2---:R-:W-:Y:S05]  /*c170*/  @!P0 NANOSLEEP.SYNCS 0x989680 ;  /* 0x009896800000895d */ /* 0x004fea0003900000 */
[----:B------:R-:W2:Y:S02]  /*c180*/  @!P0 SYNCS.PHASECHK.TRANS64 P0, [R0+URZ], R3 ;  /* 0x00000003000085a7 */ /* 0x000ea400080010ff */
[----:B--2---:R-:W-:Y:S05]  /*c190*/  @!P0 BRA `(.L_x_159) ;  /* 0xfffffffc00f08947 */ /* 0x004fea000383ffff */
[----:B------:R-:W-:Y:S05]  /*c1a0*/  BRA `(.L_x_160) ;  /* 0xffffff6800c07947 */ /* 0x000fea000383ffff */
.L_x_52:
[----:B------:R-:W-:-:S07]  /*c1b0*/  MOV R0, UR5 ;  /* 0x0000000500007c02 */ /* 0x000fce0008000f00 */
.L_x_161:
[----:B-1----:R1:W2:Y:S02]  /*c1c0*/  SYNCS.PHASECHK.TRANS64.TRYWAIT P0, [R0+URZ], R3 ;  /* 0x00000003000075a7 */ /* 0x0022a400080011ff */
[----:B--2---:R-:W-:Y:S05]  /*c1d0*/  @!P0 NANOSLEEP.SYNCS 0x989680 ;  /* 0x009896800000895d */ /* 0x004fea0003900000 */
[----:B------:R-:W2:Y:S02]  /*c1e0*/  @!P0 SYNCS.PHASECHK.TRANS64 P0, [R0+URZ], R3 ;  /* 0x00000003000085a7 */ /* 0x000ea400080010ff */
[----:B--2---:R-:W-:Y:S05]  /*c1f0*/  @!P0 BRA `(.L_x_161) ;  /* 0xfffffffc00f08947 */ /* 0x004fea000383ffff */
[----:B------:R-:W-:Y:S05]  /*c200*/  BRA `(.L_x_162) ;  /* 0xffffff6800cc7947 */ /* 0x000fea000383ffff */
.L_x_53:
[----:B------:R-:W-:-:S07]  /*c210*/  MOV R0, UR5 ;  /* 0x0000000500007c02 */ /* 0x000fce0008000f00 */
.L_x_163:
[----:B-1----:R1:W2:Y:S02]  /*c220*/  SYNCS.PHASECHK.TRANS64.TRYWAIT P0, [R0+URZ], R3 ;  /* 0x00000003000075a7 */ /* 0x0022a400080011ff */
[----:B--2---:R-:W-:Y:S05]  /*c230*/  @!P0 NANOSLEEP.SYNCS 0x989680 ;  /* 0x009896800000895d */ /* 0x004fea0003900000 */
[----:B------:R-:W2:Y:S02]  /*c240*/  @!P0 SYNCS.PHASECHK.TRANS64 P0, [R0+URZ], R3 ;  /* 0x00000003000085a7 */ /* 0x000ea400080010ff */
[----:B--2---:R-:W-:Y:S05]  /*c250*/  @!P0 BRA `(.L_x_163) ;  /* 0xfffffffc00f08947 */ /* 0x004fea000383ffff */
[----:B------:R-:W-:Y:S05]  /*c260*/  BRA `(.L_x_164) ;  /* 0xffffff6800d87947 */ /* 0x000fea000383ffff */
.L_x_54:
[----:B------:R-:W-:-:S07]  /*c270*/  MOV R0, UR5 ;  /* 0x0000000500007c02 */ /* 0x000fce0008000f00 */
.L_x_165:
[----:B-1----:R1:W2:Y:S02]  /*c280*/  SYNCS.PHASECHK.TRANS64.TRYWAIT P0, [R0+URZ], R3 ;  /* 0x00000003000075a7 */ /* 0x0022a400080011ff */
[----:B--2---:R-:W-:Y:S05]  /*c290*/  @!P0 NANOSLEEP.SYNCS 0x989680 ;  /* 0x009896800000895d */ /* 0x004fea0003900000 */
[----:B------:R-:W2:Y:S02]  /*c2a0*/  @!P0 SYNCS.PHASECHK.TRANS64 P0, [R0+URZ], R3 ;  /* 0x00000003000085a7 */ /* 0x000ea400080010ff */
[----:B--2---:R-:W-:Y:S05]  /*c2b0*/  @!P0 BRA `(.L_x_165) ;  /* 0xfffffffc00f08947 */ /* 0x004fea000383ffff */
[----:B------:R-:W-:Y:S05]  /*c2c0*/  BRA `(.L_x_166) ;  /* 0xffffff6800e47947 */ /* 0x000fea000383ffff */
.L_x_55:
[----:B------:R-:W-:-:S07]  /*c2d0*/  MOV R0, UR5 ;  /* 0x0000000500007c02 */ /* 0x000fce0008000f00 */
.L_x_167:
[----:B-1----:R1:W2:Y:S02]  /*c2e0*/  SYNCS.PHASECHK.TRANS64.TRYWAIT P0, [R0+URZ], R3 ;  /* 0x00000003000075a7 */ /* 0x0022a400080011ff */
[----:B--2---:R-:W-:Y:S05]  /*c2f0*/  @!P0 NANOSLEEP.SYNCS 0x989680 ;  /* 0x009896800000895d */ /* 0x004fea0003900000 */
[----:B------:R-:W2:Y:S02]  /*c300*/  @!P0 SYNCS.PHASECHK.TRANS64 P0, [R0+URZ], R3 ;  /* 0x00000003000085a7 */ /* 0x000ea400080010ff */
[----:B--2---:R-:W-:Y:S05]  /*c310*/  @!P0 BRA `(.L_x_167) ;  /* 0xfffffffc00f08947 */ /* 0x004fea000383ffff */
[----:B------:R-:W-:Y:S05]  /*c320*/  BRA `(.L_x_168) ;  /* 0xffffff6800f07947 */ /* 0x000fea000383ffff */
.L_x_56:
[----:B------:R-:W-:-:S07]  /*c330*/  MOV R0, UR5 ;  /* 0x0000000500007c02 */ /* 0x000fce0008000f00 */
.L_x_169:
[----:B-1----:R1:W2:Y:S02]  /*c340*/  SYNCS.PHASECHK.TRANS64.TRYWAIT P0, [R0+URZ], R3 ;  /* 0x00000003000075a7 */ /* 0x0022a400080011ff */
[----:B--2---:R-:W-:Y:S05]  /*c350*/  @!P0 NANOSLEEP.SYNCS 0x989680 ;  /* 0x009896800000895d */ /* 0x004fea0003900000 */
[----:B------:R-:W2:Y:S02]  /*c360*/  @!P0 SYNCS.PHASECHK.TRANS64 P0, [R0+URZ], R3 ;  /* 0x00000003000085a7 */ /* 0x000ea400080010ff */
[----:B--2---:R-:W-:Y:S05]  /*c370*/  @!P0 BRA `(.L_x_169) ;  /* 0xfffffffc00f08947 */ /* 0x004fea000383ffff */
[----:B------:R-:W-:Y:S05]  /*c380*/  BRA `(.L_x_170) ;  /* 0xffffff6800fc7947 */ /* 0x000fea000383ffff */
.L_x_59:
[----:B-1----:R1:W2:Y:S02]  /*c390*/  SYNCS.PHASECHK.TRANS64.TRYWAIT P0, [R2+URZ+0x170], R5 ;  /* 0x00017005020075a7 */ /* 0x0022a400080011ff */
[----:B--2---:R-:W-:Y:S05]  /*c3a0*/  @!P0 NANOSLEEP.SYNCS 0x989680 ;  /* 0x009896800000895d */ /* 0x004fea0003900000 */
[----:B------:R-:W2:Y:S02]  /*c3b0*/  @!P0 SYNCS.PHASECHK.TRANS64 P0, [R2+URZ+0x170], R5 ;  /* 0x00017005020085a7 */ /* 0x000ea400080010ff */
[----:B--2---:R-:W-:Y:S05]  /*c3c0*/  @!P0 BRA `(.L_x_59) ;  /* 0xfffffffc00f08947 */ /* 0x004fea000383ffff */
[----:B------:R-:W-:Y:S05]  /*c3d0*/  BRA `(.L_x_171) ;  /* 0xffffff6c00587947 */ /* 0x000fea000383ffff */
.L_x_60:
[----:B------:R-:W-:-:S07]  /*c3e0*/  MOV R2, UR4 ;  /* 0x0000000400027c02 */ /* 0x000fce0008000f00 */
.L_x_172:
[----:B-1----:R1:W2:Y:S02]  /*c3f0*/  SYNCS.PHASECHK.TRANS64.TRYWAIT P0, [R2+URZ+0x140], R5 ;  /* 0x00014005020075a7 */ /* 0x0022a400080011ff */
[----:B--2---:R-:W-:Y:S05]  /*c400*/  @!P0 NANOSLEEP.SYNCS 0x989680 ;  /* 0x009896800000895d */ /* 0x004fea0003900000 */
[----:B------:R-:W2:Y:S02]  /*c410*/  @!P0 SYNCS.PHASECHK.TRANS64 P0, [R2+URZ+0x140], R5 ;  /* 0x00014005020085a7 */ /* 0x000ea400080010ff */
[----:B--2---:R-:W-:Y:S05]  /*c420*/  @!P0 BRA `(.L_x_172) ;  /* 0xfffffffc00f08947 */ /* 0x004fea000383ffff */
[----:B------:R-:W-:Y:S05]  /*c430*/  BRA `(.L_x_173) ;  /* 0xffffff6c00687947 */ /* 0x000fea000383ffff */
.L_x_61:
[----:B-1----:R1:W2:Y:S02]  /*c440*/  SYNCS.PHASECHK.TRANS64.TRYWAIT P1, [R2+URZ+0x130], R5 ;  /* 0x00013005020075a7 */ /* 0x0022a400080211ff */
[----:B--2---:R-:W-:Y:S05]  /*c450*/  @!P1 NANOSLEEP.SYNCS 0x989680 ;  /* 0x009896800000995d */ /* 0x004fea0003900000 */
[----:B------:R-:W2:Y:S02]  /*c460*/  @!P1 SYNCS.PHASECHK.TRANS64 P1, [R2+URZ+0x130], R5 ;  /* 0x00013005020095a7 */ /* 0x000ea400080210ff */
[----:B--2---:R-:W-:Y:S05]  /*c470*/  @!P1 BRA `(.L_x_61) ;  /* 0xfffffffc00f09947 */ /* 0x004fea000383ffff */
[----:B------:R-:W-:Y:S05]  /*c480*/  BRA `(.L_x_174) ;  /* 0xffffff6c00987947 */ /* 0x000fea000383ffff */
.L_x_64:
[----:B------:R-:W-:-:S07]  /*c490*/  MOV R0, UR4 ;  /* 0x0000000400007c02 */ /* 0x000fce0008000f00 */
.L_x_175:
[----:B-1----:R1:W2:Y:S02]  /*c4a0*/  SYNCS.PHASECHK.TRANS64.TRYWAIT P0, [R0+URZ+0x140], R3 ;  /* 0x00014003000075a7 */ /* 0x0022a400080011ff */
[----:B--2---:R-:W-:Y:S05]  /*c4b0*/  @!P0 NANOSLEEP.SYNCS 0x989680 ;  /* 0x009896800000895d */ /* 0x004fea0003900000 */
[----:B------:R-:W2:Y:S02]  /*c4c0*/  @!P0 SYNCS.PHASECHK.TRANS64 P0, [R0+URZ+0x140], R3 ;  /* 0x00014003000085a7 */ /* 0x000ea400080010ff */
[----:B--2---:R-:W-:Y:S05]  /*c4d0*/  @!P0 BRA `(.L_x_175) ;  /* 0xfffffffc00f08947 */ /* 0x004fea000383ffff */
[----:B------:R-:W-:Y:S05]  /*c4e0*/  BRA `(.L_x_63) ;  /* 0xffffff6c00ec7947 */ /* 0x000fea000383ffff */
.L_x_71:
[----:B-1----:R1:W2:Y:S02]  /*c4f0*/  SYNCS.PHASECHK.TRANS64.TRYWAIT P1, [R0+URZ+0x130], R5 ;  /* 0x00013005000075a7 */ /* 0x0022a400080211ff */
[----:B--2---:R-:W-:Y:S05]  /*c500*/  @!P1 NANOSLEEP.SYNCS 0x989680 ;  /* 0x009896800000995d */ /* 0x004fea0003900000 */
[----:B------:R-:W2:Y:S02]  /*c510*/  @!P1 SYNCS.PHASECHK.TRANS64 P1, [R0+URZ+0x130], R5 ;  /* 0x00013005000095a7 */ /* 0x000ea400080210ff */
[----:B--2---:R-:W-:Y:S05]  /*c520*/  @!P1 BRA `(.L_x_71) ;  /* 0xfffffffc00f09947 */ /* 0x004fea000383ffff */
[----:B------:R-:W-:Y:S05]  /*c530*/  BRA `(.L_x_176) ;  /* 0xffffff7400487947 */ /* 0x000fea000383ffff */
.L_x_72:
[----:B------:R-:W-:-:S07]  /*c540*/  MOV R3, UR18 ;  /* 0x0000001200037c02 */ /* 0x000fce0008000f00 */
.L_x_177:
[----:B-1----:R1:W2:Y:S02]  /*c550*/  SYNCS.PHASECHK.TRANS64.TRYWAIT P0, [R3+URZ+0x160], R0 ;  /* 0x00016000030075a7 */ /* 0x0022a400080011ff */
[----:B--2---:R-:W-:Y:S05]  /*c560*/  @!P0 NANOSLEEP.SYNCS 0x989680 ;  /* 0x009896800000895d */ /* 0x004fea0003900000 */
[----:B------:R-:W2:Y:S02]  /*c570*/  @!P0 SYNCS.PHASECHK.TRANS64 P0, [R3+URZ+0x160], R0 ;  /* 0x00016000030085a7 */ /* 0x000ea400080010ff */
[----:B--2---:R-:W-:Y:S05]  /*c580*/  @!P0 BRA `(.L_x_177) ;  /* 0xfffffffc00f08947 */ /* 0x004fea000383ffff */
[----:B------:R-:W-:Y:S05]  /*c590*/  BRA `(.L_x_178) ;  /* 0xffffff74007c7947 */ /* 0x000fea000383ffff */
.L_x_75:
[----:B------:R-:W-:Y:S07]  /*c5a0*/  MOV R0, UR6 ;  /* 0x0000000600007c02 */ /* 0x000fee0008000f00 */
.L_x_179:
[----:B-1----:R1:W2:Y:S02]  /*c5b0*/  SYNCS.PHASECHK.TRANS64.TRYWAIT P0, [R0+URZ], R3 ;  /* 0x00000003000075a7 */ /* 0x0022a400080011ff */
[----:B--2---:R-:W-:Y:S05]  /*c5c0*/  @!P0 NANOSLEEP.SYNCS 0x989680 ;  /* 0x009896800000895d */ /* 0x004fea0003900000 */
[----:B------:R-:W2:Y:S02]  /*c5d0*/  @!P0 SYNCS.PHASECHK.TRANS64 P0, [R0+URZ], R3 ;  /* 0x00000003000085a7 */ /* 0x000ea400080010ff */
[----:B--2---:R-:W-:Y:S05]  /*c5e0*/  @!P0 BRA `(.L_x_179) ;  /* 0xfffffffc00f08947 */ /* 0x004fea000383ffff */
[----:B------:R-:W-:Y:S05]  /*c5f0*/  BRA `(.L_x_74) ;  /* 0xffffff74009c7947 */ /* 0x000fea000383ffff */
.L_x_78:
[----:B------:R-:W-:-:S07]  /*c600*/  MOV R0, UR4 ;  /* 0x0000000400007c02 */ /* 0x000fce0008000f00 */
.L_x_180:
[----:B--2---:R2:W4:Y:S02]  /*c610*/  SYNCS.PHASECHK.TRANS64.TRYWAIT P0, [R0+URZ], R3 ;  /* 0x00000003000075a7 */ /* 0x00452400080011ff */
[----:B----4-:R-:W-:Y:S05]  /*c620*/  @!P0 NANOSLEEP.SYNCS 0x989680 ;  /* 0x009896800000895d */ /* 0x010fea0003900000 */
[----:B------:R-:W4:Y:S02]  /*c630*/  @!P0 SYNCS.PHASECHK.TRANS64 P0, [R0+URZ], R3 ;  /* 0x00000003000085a7 */ /* 0x000f2400080010ff */
[----:B----4-:R-:W-:Y:S05]  /*c640*/  @!P0 BRA `(.L_x_180) ;  /* 0xfffffffc00f08947 */ /* 0x010fea000383ffff */
[----:B------:R-:W-:Y:S05]  /*c650*/  BRA `(.L_x_181) ;  /* 0xffffff78003c7947 */ /* 0x000fea000383ffff */
.L_x_79:
[----:B------:R-:W-:-:S07]  /*c660*/  MOV R0, UR4 ;  /* 0x0000000400007c02 */ /* 0x000fce0008000f00 */
.L_x_182:
[----:B-1----:R1:W2:Y:S02]  /*c670*/  SYNCS.PHASECHK.TRANS64.TRYWAIT P0, [R0+URZ], R3 ;  /* 0x00000003000075a7 */ /* 0x0022a400080011ff */
[----:B--2---:R-:W-:Y:S05]  /*c680*/  @!P0 NANOSLEEP.SYNCS 0x989680 ;  /* 0x009896800000895d */ /* 0x004fea0003900000 */
[----:B------:R-:W2:Y:S02]  /*c690*/  @!P0 SYNCS.PHASECHK.TRANS64 P0, [R0+URZ], R3 ;  /* 0x00000003000085a7 */ /* 0x000ea400080010ff */
[----:B--2---:R-:W-:Y:S05]  /*c6a0*/  @!P0 BRA `(.L_x_182) ;  /* 0xfffffffc00f08947 */ /* 0x004fea000383ffff */
[----:B------:R-:W-:Y:S05]  /*c6b0*/  BRA `(.L_x_183) ;  /* 0xffffff7800487947 */ /* 0x000fea000383ffff */
.L_x_84:
[----:B--2---:R2:W3:Y:S02]  /*c6c0*/  SYNCS.PHASECHK.TRANS64.TRYWAIT P0, [R12+URZ+0x130], R9 ;  /* 0x000130090c0075a7 */ /* 0x0044e400080011ff */
[----:B---3--:R-:W-:Y:S05]  /*c6d0*/  @!P0 NANOSLEEP.SYNCS 0x989680 ;  /* 0x009896800000895d */ /* 0x008fea0003900000 */
[----:B------:R-:W3:Y:S02]  /*c6e0*/  @!P0 SYNCS.PHASECHK.TRANS64 P0, [R12+URZ+0x130], R9 ;  /* 0x000130090c0085a7 */ /* 0x000ee400080010ff */
[----:B---3--:R-:W-:Y:S05]  /*c6f0*/  @!P0 BRA `(.L_x_84) ;  /* 0xfffffffc00f08947 */ /* 0x008fea000383ffff */
[----:B------:R-:W-:Y:S05]  /*c700*/  BRA `(.L_x_184) ;  /* 0xffffff7c00687947 */ /* 0x000fea000383ffff */
.L_x_87:
[----:B------:R-:W-:Y:S07]  /*c710*/  MOV R0, UR21 ;  /* 0x0000001500007c02 */ /* 0x000fee0008000f00 */
.L_x_185:
[----:B--2---:R2:W3:Y:S02]  /*c720*/  SYNCS.PHASECHK.TRANS64.TRYWAIT P2, [R0+URZ+0x128], R11 ;  /* 0x0001280b000075a7 */ /* 0x0044e400080411ff */
[----:B---3--:R-:W-:Y:S05]  /*c730*/  @!P2 NANOSLEEP.SYNCS 0x989680 ;  /* 0x009896800000a95d */ /* 0x008fea0003900000 */
[----:B------:R-:W3:Y:S02]  /*c740*/  @!P2 SYNCS.PHASECHK.TRANS64 P2, [R0+URZ+0x128], R11 ;  /* 0x0001280b0000a5a7 */ /* 0x000ee400080410ff */
[----:B---3--:R-:W-:Y:S05]  /*c750*/  @!P2 BRA `(.L_x_185) ;  /* 0xfffffffc00f0a947 */ /* 0x008fea000383ffff */
[----:B------:R-:W-:Y:S05]  /*c760*/  BRA `(.L_x_86) ;  /* 0xffffff8000d07947 */ /* 0x000fea000383ffff */
.L_x_90:
[----:B--2---:R-:W-:Y:S07]  /*c770*/  MOV R0, UR21 ;  /* 0x0000001500007c02 */ /* 0x004fee0008000f00 */
.L_x_186:
[----:B--2---:R2:W3:Y:S02]  /*c780*/  SYNCS.PHASECHK.TRANS64.TRYWAIT P0, [R0+URZ+0x100], R9 ;  /* 0x00010009000075a7 */ /* 0x0044e400080011ff */
[----:B---3--:R-:W-:Y:S05]  /*c790*/  @!P0 NANOSLEEP.SYNCS 0x989680 ;  /* 0x009896800000895d */ /* 0x008fea0003900000 */
[----:B------:R-:W3:Y:S02]  /*c7a0*/  @!P0 SYNCS.PHASECHK.TRANS64 P0, [R0+URZ+0x100], R9 ;  /* 0x00010009000085a7 */ /* 0x000ee400080010ff */
[----:B---3--:R-:W-:Y:S05]  /*c7b0*/  @!P0 BRA `(.L_x_186) ;  /* 0xfffffffc00f08947 */ /* 0x008fea000383ffff */
[----:B------:R-:W-:Y:S05]  /*c7c0*/  BRA `(.L_x_187) ;  /* 0xffffff84002c7947 */ /* 0x000fea000383ffff */
.L_x_91:
[----:B------:R-:W-:Y:S07]  /*c7d0*/  MOV R0, UR21 ;  /* 0x0000001500007c02 */ /* 0x000fee0008000f00 */
.L_x_188:
[----:B--2---:R2:W3:Y:S02]  /*c7e0*/  SYNCS.PHASECHK.TRANS64.TRYWAIT P0, [R0+URZ+0x108], R9 ;  /* 0x00010809000075a7 */ /* 0x0044e400080011ff */
[----:B---3--:R-:W-:Y:S05]  /*c7f0*/  @!P0 NANOSLEEP.SYNCS 0x989680 ;  /* 0x009896800000895d */ /* 0x008fea0003900000 */
[----:B------:R-:W3:Y:S02]  /*c800*/  @!P0 SYNCS.PHASECHK.TRANS64 P0, [R0+URZ+0x108], R9 ;  /* 0x00010809000085a7 */ /* 0x000ee400080010ff */
[----:B---3--:R-:W-:Y:S05]  /*c810*/  @!P0 BRA `(.L_x_188) ;  /* 0xfffffffc00f08947 */ /* 0x008fea000383ffff */
[----:B------:R-:W-:Y:S05]  /*c820*/  BRA `(.L_x_189) ;  /* 0xffffff8400687947 */ /* 0x000fea000383ffff */
.L_x_92:
[----:B------:R-:W-:Y:S07]  /*c830*/  MOV R0, UR21 ;  /* 0x0000001500007c02 */ /* 0x000fee0008000f00 */
.L_x_190:
[----:B--2---:R2:W3:Y:S02]  /*c840*/  SYNCS.PHASECHK.TRANS64.TRYWAIT P0, [R0+URZ+0x110], R9 ;  /* 0x00011009000075a7 */ /* 0x0044e400080011ff */
[----:B---3--:R-:W-:Y:S05]  /*c850*/  @!P0 NANOSLEEP.SYNCS 0x989680 ;  /* 0x009896800000895d */ /* 0x008fea0003900000 */
[----:B------:R-:W3:Y:S02]  /*c860*/  @!P0 SYNCS.PHASECHK.TRANS64 P0, [R0+URZ+0x110], R9 ;  /* 0x00011009000085a7 */ /* 0x000ee400080010ff */
[----:B---3--:R-:W-:Y:S05]  /*c870*/  @!P0 BRA `(.L_x_190) ;  /* 0xfffffffc00f08947 */ /* 0x008fea000383ffff */
[----:B------:R-:W-:Y:S05]  /*c880*/  BRA `(.L_x_191) ;  /* 0xffffff8400b07947 */ /* 0x000fea000383ffff */
.L_x_93:
[----:B------:R-:W-:Y:S07]  /*c890*/  MOV R0, UR21 ;  /* 0x0000001500007c02 */ /* 0x000fee0008000f00 */
.L_x_192:
[----:B--2---:R2:W3:Y:S02]  /*c8a0*/  SYNCS.PHASECHK.TRANS64.TRYWAIT P0, [R0+URZ+0x118], R9 ;  /* 0x00011809000075a7 */ /* 0x0044e400080011ff */
[----:B---3--:R-:W-:Y:S05]  /*c8b0*/  @!P0 NANOSLEEP.SYNCS 0x989680 ;  /* 0x009896800000895d */ /* 0x008fea0003900000 */
[----:B------:R-:W3:Y:S02]  /*c8c0*/  @!P0 SYNCS.PHASECHK.TRANS64 P0, [R0+URZ+0x118], R9 ;  /* 0x00011809000085a7 */ /* 0x000ee400080010ff */
[----:B---3--:R-:W-:Y:S05]  /*c8d0*/  @!P0 BRA `(.L_x_192) ;  /* 0xfffffffc00f08947 */ /* 0x008fea000383ffff */
[----:B------:R-:W-:Y:S05]  /*c8e0*/  BRA `(.L_x_193) ;  /* 0xffffff8400f47947 */ /* 0x000fea000383ffff */
.L_x_95:
[----:B------:R-:W-:-:S07]  /*c8f0*/  MOV R0, UR21 ;  /* 0x0000001500007c02 */ /* 0x000fce0008000f00 */
.L_x_194:
[----:B---3--:R3:W4:Y:S02]  /*c900*/  SYNCS.PHASECHK.TRANS64.TRYWAIT P0, [R0+URZ+0x100], R3 ;  /* 0x00010003000075a7 */ /* 0x00872400080011ff */
[----:B----4-:R-:W-:Y:S05]  /*c910*/  @!P0 NANOSLEEP.SYNCS 0x989680 ;  /* 0x009896800000895d */ /* 0x010fea0003900000 */
[----:B------:R-:W4:Y:S02]  /*c920*/  @!P0 SYNCS.PHASECHK.TRANS64 P0, [R0+URZ+0x100], R3 ;  /* 0x00010003000085a7 */ /* 0x000f2400080010ff */
[----:B----4-:R-:W-:Y:S05]  /*c930*/  @!P0 BRA `(.L_x_194) ;  /* 0xfffffffc00f08947 */ /* 0x010fea000383ffff */
[----:B------:R-:W-:Y:S05]  /*c940*/  BRA `(.L_x_195) ;  /* 0xffffff88006c7947 */ /* 0x000fea000383ffff */
.L_x_96:
[----:B---3--:R-:W-:-:S07]  /*c950*/  MOV R0, UR21 ;  /* 0x0000001500007c02 */ /* 0x008fce0008000f00 */
.L_x_196:
[----:B---3--:R3:W4:Y:S02]  /*c960*/  SYNCS.PHASECHK.TRANS64.TRYWAIT P0, [R0+URZ+0x108], R3 ;  /* 0x00010803000075a7 */ /* 0x00872400080011ff */
[----:B----4-:R-:W-:Y:S05]  /*c970*/  @!P0 NANOSLEEP.SYNCS 0x989680 ;  /* 0x009896800000895d */ /* 0x010fea0003900000 */
[----:B------:R-:W4:Y:S02]  /*c980*/  @!P0 SYNCS.PHASECHK.TRANS64 P0, [R0+URZ+0x108], R3 ;  /* 0x00010803000085a7 */ /* 0x000f2400080010ff */
[----:B----4-:R-:W-:Y:S05]  /*c990*/  @!P0 BRA `(.L_x_196) ;  /* 0xfffffffc00f08947 */ /* 0x010fea000383ffff */
[----:B------:R-:W-:Y:S05]  /*c9a0*/  BRA `(.L_x_197) ;  /* 0xffffff88005c7947 */ /* 0x000fea000383ffff */
.L_x_97:
[----:B---3--:R-:W-:-:S07]  /*c9b0*/  MOV R0, UR21 ;  /* 0x0000001500007c02 */ /* 0x008fce0008000f00 */
.L_x_198:
[----:B---3--:R3:W4:Y:S02]  /*c9c0*/  SYNCS.PHASECHK.TRANS64.TRYWAIT P0, [R0+URZ+0x110], R3 ;  /* 0x00011003000075a7 */ /* 0x00872400080011ff */
[----:B----4-:R-:W-:Y:S05]  /*c9d0*/  @!P0 NANOSLEEP.SYNCS 0x989680 ;  /* 0x009896800000895d */ /* 0x010fea0003900000 */
[----:B------:R-:W4:Y:S02]  /*c9e0*/  @!P0 SYNCS.PHASECHK.TRANS64 P0, [R0+URZ+0x110], R3 ;  /* 0x00011003000085a7 */ /* 0x000f2400080010ff */
[----:B----4-:R-:W-:Y:S05]  /*c9f0*/  @!P0 BRA `(.L_x_198) ;  /* 0xfffffffc00f08947 */ /* 0x010fea000383ffff */
[----:B------:R-:W-:Y:S05]  /*ca00*/  BRA `(.L_x_199) ;  /* 0xffffff88004c7947 */ /* 0x000fea000383ffff */
.L_x_99:
[----:B-1----:R1:W2:Y:S02]  /*ca10*/  SYNCS.PHASECHK.TRANS64.TRYWAIT P0, [R3+URZ+0x130], R0 ;  /* 0x00013000030075a7 */ /* 0x0022a400080011ff */
[----:B--2---:R-:W-:Y:S05]  /*ca20*/  @!P0 NANOSLEEP.SYNCS 0x989680 ;  /* 0x009896800000895d */ /* 0x004fea0003900000 */
[----:B------:R-:W2:Y:S02]  /*ca30*/  @!P0 SYNCS.PHASECHK.TRANS64 P0, [R3+URZ+0x130], R0 ;  /* 0x00013000030085a7 */ /* 0x000ea400080010ff */
[----:B--2---:R-:W-:Y:S05]  /*ca40*/  @!P0 BRA `(.L_x_99) ;  /* 0xfffffffc00f08947 */ /* 0x004fea000383ffff */
[----:B------:R-:W-:Y:S05]  /*ca50*/  BRA `(.L_x_200) ;  /* 0xffffff8c00107947 */ /* 0x000fea000383ffff */
.L_x_110:
[----:B-1----:R1:W2:Y:S02]  /*ca60*/  SYNCS.PHASECHK.TRANS64.TRYWAIT P1, [R3+URZ+0xe0], R0 ;  /* 0x0000e000030075a7 */ /* 0x0022a400080211ff */
[----:B--2---:R-:W-:Y:S05]  /*ca70*/  @!P1 NANOSLEEP.SYNCS 0x989680 ;  /* 0x009896800000995d */ /* 0x004fea0003900000 */
[----:B------:R-:W2:Y:S02]  /*ca80*/  @!P1 SYNCS.PHASECHK.TRANS64 P1, [R3+URZ+0xe0], R0 ;  /* 0x0000e000030095a7 */ /* 0x000ea400080210ff */
[----:B--2---:R-:W-:Y:S05]  /*ca90*/  @!P1 BRA `(.L_x_110) ;  /* 0xfffffffc00f09947 */ /* 0x004fea000383ffff */
[----:B------:R-:W-:Y:S05]  /*caa0*/  BRA `(.L_x_109) ;  /* 0xffffff9800947947 */ /* 0x000fea000383ffff */
.L_x_112:
[----:B-1----:R1:W4:Y:S02]  /*cab0*/  SYNCS.PHASECHK.TRANS64.TRYWAIT P0, [R78+URZ+0x150], R5 ;  /* 0x000150054e0075a7 */ /* 0x00232400080011ff */
[----:B----4-:R-:W-:Y:S05]  /*cac0*/  @!P0 NANOSLEEP.SYNCS 0x989680 ;  /* 0x009896800000895d */ /* 0x010fea0003900000 */
[----:B------:R-:W4:Y:S02]  /*cad0*/  @!P0 SYNCS.PHASECHK.TRANS64 P0, [R78+URZ+0x150], R5 ;  /* 0x000150054e0085a7 */ /* 0x000f2400080010ff */
[----:B----4-:R-:W-:Y:S05]  /*cae0*/  @!P0 BRA `(.L_x_112) ;  /* 0xfffffffc00f08947 */ /* 0x010fea000383ffff */
[----:B------:R-:W-:Y:S05]  /*caf0*/  BRA `(.L_x_111) ;  /* 0xffffff9800f07947 */ /* 0x000fea000383ffff */
.L_x_120:
[----:B--2---:R2:W3:Y:S02]  /*cb00*/  SYNCS.PHASECHK.TRANS64.TRYWAIT P0, [R116+URZ+0xe0], R3 ;  /* 0x0000e003740075a7 */ /* 0x0044e400080011ff */
[----:B---3--:R-:W-:Y:S05]  /*cb10*/  @!P0 NANOSLEEP.SYNCS 0x989680 ;  /* 0x009896800000895d */ /* 0x008fea0003900000 */
[----:B------:R-:W3:Y:S02]  /*cb20*/  @!P0 SYNCS.PHASECHK.TRANS64 P0, [R116+URZ+0xe0], R3 ;  /* 0x0000e003740085a7 */ /* 0x000ee400080010ff */
[----:B---3--:R-:W-:Y:S05]  /*cb30*/  @!P0 BRA `(.L_x_120) ;  /* 0xfffffffc00f08947 */ /* 0x008fea000383ffff */
[----:B------:R-:W-:Y:S05]  /*cb40*/  BRA `(.L_x_119) ;  /* 0xffffffac00f47947 */ /* 0x000fea000383ffff */
.L_x_128:
[----:B--2---:R2:W3:Y:S02]  /*cb50*/  SYNCS.PHASECHK.TRANS64.TRYWAIT P0, [R0+URZ+0xe0], R7 ;  /* 0x0000e007000075a7 */ /* 0x0044e400080011ff */
[----:B---3--:R-:W-:Y:S05]  /*cb60*/  @!P0 NANOSLEEP.SYNCS 0x989680 ;  /* 0x009896800000895d */ /* 0x008fea0003900000 */
[----:B------:R-:W3:Y:S02]  /*cb70*/  @!P0 SYNCS.PHASECHK.TRANS64 P0, [R0+URZ+0xe0], R7 ;  /* 0x0000e007000085a7 */ /* 0x000ee400080010ff */
[----:B---3--:R-:W-:Y:S05]  /*cb80*/  @!P0 BRA `(.L_x_128) ;  /* 0xfffffffc00f08947 */ /* 0x008fea000383ffff */
[----:B------:R-:W-:Y:S05]  /*cb90*/  BRA `(.L_x_127) ;  /* 0xffffffc400487947 */ /* 0x000fea000383ffff */
.L_x_136:
[----:B--2---:R2:W3:Y:S02]  /*cba0*/  SYNCS.PHASECHK.TRANS64.TRYWAIT P0, [R0+URZ+0xe0], R5 ;  /* 0x0000e005000075a7 */ /* 0x0044e400080011ff */
[----:B---3--:R-:W-:Y:S05]  /*cbb0*/  @!P0 NANOSLEEP.SYNCS 0x989680 ;  /* 0x009896800000895d */ /* 0x008fea0003900000 */
[----:B------:R-:W3:Y:S02]  /*cbc0*/  @!P0 SYNCS.PHASECHK.TRANS64 P0, [R0+URZ+0xe0], R5 ;  /* 0x0000e005000085a7 */ /* 0x000ee400080010ff */
[----:B---3--:R-:W-:Y:S05]  /*cbd0*/  @!P0 BRA `(.L_x_136) ;  /* 0xfffffffc00f08947 */ /* 0x008fea000383ffff */
[----:B------:R-:W-:Y:S05]  /*cbe0*/  BRA `(.L_x_135) ;  /* 0xffffffd800a87947 */ /* 0x000fea000383ffff */
        .weak           $__internal_0_$__cuda_sm10x_tcgen05_guardrail_trap_col_being_dealloced_not_returned_by_alloc
        .type           $__internal_0_$__cuda_sm10x_tcgen05_guardrail_trap_col_being_dealloced_not_returned_by_alloc,@function
        .size           $__internal_0_$__cuda_sm10x_tcgen05_guardrail_trap_col_being_dealloced_not_returned_by_alloc,($__internal_1_$__cuda_sm10x_tcgen05_guardrail_trap_phase_invalid_during_alloc - $__internal_0_$__cuda_sm10x_tcgen05_guardrail_trap_col_being_dealloced_not_returned_by_alloc)
$__internal_0_$__cuda_sm10x_tcgen05_guardrail_trap_col_being_dealloced_not_returned_by_alloc:
[----:B------:R-:W-:Y:S05]  /*cbf0*/  BPT.TRAP 0x1 ;  /* 0x000000040000795c */ /* 0x000fea0000300000 */
[----:B------:R-:W-:-:S04]  /*cc00*/  HFMA2 R3, -RZ, RZ, 0, 0 ;  /* 0x00000000ff037431 */ /* 0x000fc800000001ff */
[----:B------:R-:W-:Y:S05]  /*cc10*/  RET.REL.NODEC R2 `(_ZN7cutlass13device_kernelINS_4gemm6kernel13GemmUniversalIN4cute5tupleIJiiiiEEENS1_10collective13CollectiveMmaINS1_35MainloopSm100TmaUmmaWarpSpecializedILi14ELi2ELi2ENS5_IJNS4_1CILi1EEENSA_ILi2EEESB_EEEEENS5_IJNSA_ILi128EEENSA_ILi256EEENSA_ILi32EEEEEEaNS5_IJlSB_lEEEaSJ_NS4_8TiledMMAINS4_8MMA_AtomIJNS4_15SM100_MMA_S8_SSIaaiLi128ELi256ELNS4_4UMMA5MajorE0ELSO_0ELNSN_8SaturateE0EEEEEENS4_6LayoutINS5_IJSB_SB_SB_EEENS5_IJNSA_ILi0EEESU_SU_EEEEENS5_IJNS4_10UnderscoreESX_SX_EEEEENS4_23SM90_TMA_LOAD_MULTICASTENS4_14ComposedLayoutINS4_7SwizzleILi1ELi4ELi3EEENS4_18smem_ptr_flag_bitsILi8EEENSS_INS5_IJNSA_ILi8EEESH_EEENS5_IJSH_SB_EEEEEEEvNS4_8identityENS4_13SM90_TMA_LOADES1A_vS1B_EENS_8epilogue10collective18CollectiveEpilogueINS1E_23Sm100TmaWarpSpecializedILi4ELi2ELi64ELb0ELb0EEEJSI_NS5_IJNSS_ISF_SB_EENSS_INSA_ILi64EEESB_EEEEEaSJ_aSJ_NS1E_6fusion15FusionCallbacksIS1I_NS1N_17LinearCombinationIaiaiLNS_15FloatRoundStyleE2EEESI_S1M_JEEENS4_5SM1004TMEM4LOAD26SM100_TMEM_LOAD_32dp32b64xES1C_NS11_INS12_ILi2ELi4ELi3EEES15_NSS_INS5_IJS16_S1K_EEENS5_IJS1K_SB_EEEEEEENS4_39AutoVectorizingCopyWithAssumedAlignmentILi128EEENS4_14SM90_TMA_STOREES21_S23_S23_EEEvvEEEEvNT_6ParamsE) ;  /* 0xffffff3002f87950 */ /* 0x000fea0003c3ffff */
        .weak           $__internal_1_$__cuda_sm10x_tcgen05_guardrail_trap_phase_invalid_during_alloc
        .type           $__internal_1_$__cuda_sm10x_tcgen05_guardrail_trap_phase_invalid_during_alloc,@function
        .size           $__internal_1_$__cuda_sm10x_tcgen05_guardrail_trap_phase_invalid_during_alloc,($__internal_2_$__cuda_sm10x_tcgen05_guardrail_trap_unallocated_columns_being_dealloced - $__internal_1_$__cuda_sm10x_tcgen05_guardrail_trap_phase_invalid_during_alloc)
$__internal_1_$__cuda_sm10x_tcgen05_guardrail_trap_phase_invalid_during_alloc:
[----:B------:R-:W-:Y:S05]  /*cc20*/  BPT.TRAP 0x1 ;  /* 0x000000040000795c */ /* 0x000fea0000300000 */
[----:B------:R-:W-:-:S04]  /*cc30*/  MOV R5, 0x0 ;  /* 0x0000000000057802 */ /* 0x000fc80000000f00 */
[----:B------:R-:W-:Y:S05]  /*cc40*/  RET.REL.NODEC R4 `(_ZN7cutlass13device_kernelINS_4gemm6kernel13GemmUniversalIN4cute5tupleIJiiiiEEENS1_10collective13CollectiveMmaINS1_35MainloopSm100TmaUmmaWarpSpecializedILi14ELi2ELi2ENS5_IJNS4_1CILi1EEENSA_ILi2EEESB_EEEEENS5_IJNSA_ILi128EEENSA_ILi256EEENSA_ILi32EEEEEEaNS5_IJlSB_lEEEaSJ_NS4_8TiledMMAINS4_8MMA_AtomIJNS4_15SM100_MMA_S8_SSIaaiLi128ELi256ELNS4_4UMMA5MajorE0ELSO_0ELNSN_8SaturateE0EEEEEENS4_6LayoutINS5_IJSB_SB_SB_EEENS5_IJNSA_ILi0EEESU_SU_EEEEENS5_IJNS4_10UnderscoreESX_SX_EEEEENS4_23SM90_TMA_LOAD_MULTICASTENS4_14ComposedLayoutINS4_7SwizzleILi1ELi4ELi3EEENS4_18smem_ptr_flag_bitsILi8EEENSS_INS5_IJNSA_ILi8EEESH_EEENS5_IJSH_SB_EEEEEEEvNS4_8identityENS4_13SM90_TMA_LOADES1A_vS1B_EENS_8epilogue10collective18CollectiveEpilogueINS1E_23Sm100TmaWarpSpecializedILi4ELi2ELi64ELb0ELb0EEEJSI_NS5_IJNSS_ISF_SB_EENSS_INSA_ILi64EEESB_EEEEEaSJ_aSJ_NS1E_6fusion15FusionCallbacksIS1I_NS1N_17LinearCombinationIaiaiLNS_15FloatRoundStyleE2EEESI_S1M_JEEENS4_5SM1004TMEM4LOAD26SM100_TMEM_LOAD_32dp32b64xES1C_NS11_INS12_ILi2ELi4ELi3EEES15_NSS_INS5_IJS16_S1K_EEENS5_IJS1K_SB_EEEEEEENS4_39AutoVectorizingCopyWithAssumedAlignmentILi128EEENS4_14SM90_TMA_STOREES21_S23_S23_EEEvvEEEEvNT_6ParamsE) ;  /* 0xffffff3004ec7950 */ /* 0x000fea0003c3ffff */
        .weak           $__internal_2_$__cuda_sm10x_tcgen05_guardrail_trap_unallocated_columns_being_dealloced
        .type           $__internal_2_$__cuda_sm10x_tcgen05_guardrail_trap_unallocated_columns_being_dealloced,@function
        .size           $__internal_2_$__cuda_sm10x_tcgen05_guardrail_trap_unallocated_columns_being_dealloced,(.L_x_202 - $__internal_2_$__cuda_sm10x_tcgen05_guardrail_trap_unallocated_columns_being_dealloced)
$__internal_2_$__cuda_sm10x_tcgen05_guardrail_trap_unallocated_columns_being_dealloced:
[----:B------:R-:W-:Y:S05]  /*cc50*/  BPT.TRAP 0x1 ;  /* 0x000000040000795c */ /* 0x000fea0000300000 */
[----:B------:R-:W-:-:S04]  /*cc60*/  HFMA2 R3, -RZ, RZ, 0, 0 ;  /* 0x00000000ff037431 */ /* 0x000fc800000001ff */
[----:B------:R-:W-:Y:S05]  /*cc70*/  RET.REL.NODEC R2 `(_ZN7cutlass13device_kernelINS_4gemm6kernel13GemmUniversalIN4cute5tupleIJiiiiEEENS1_10collective13CollectiveMmaINS1_35MainloopSm100TmaUmmaWarpSpecializedILi14ELi2ELi2ENS5_IJNS4_1CILi1EEENSA_ILi2EEESB_EEEEENS5_IJNSA_ILi128EEENSA_ILi256EEENSA_ILi32EEEEEEaNS5_IJlSB_lEEEaSJ_NS4_8TiledMMAINS4_8MMA_AtomIJNS4_15SM100_MMA_S8_SSIaaiLi128ELi256ELNS4_4UMMA5MajorE0ELSO_0ELNSN_8SaturateE0EEEEEENS4_6LayoutINS5_IJSB_SB_SB_EEENS5_IJNSA_ILi0EEESU_SU_EEEEENS5_IJNS4_10UnderscoreESX_SX_EEEEENS4_23SM90_TMA_LOAD_MULTICASTENS4_14ComposedLayoutINS4_7SwizzleILi1ELi4ELi3EEENS4_18smem_ptr_flag_bitsILi8EEENSS_INS5_IJNSA_ILi8EEESH_EEENS5_IJSH_SB_EEEEEEEvNS4_8identityENS4_13SM90_TMA_LOADES1A_vS1B_EENS_8epilogue10collective18CollectiveEpilogueINS1E_23Sm100TmaWarpSpecializedILi4ELi2ELi64ELb0ELb0EEEJSI_NS5_IJNSS_ISF_SB_EENSS_INSA_ILi64EEESB_EEEEEaSJ_aSJ_NS1E_6fusion15FusionCallbacksIS1I_NS1N_17LinearCombinationIaiaiLNS_15FloatRoundStyleE2EEESI_S1M_JEEENS4_5SM1004TMEM4LOAD26SM100_TMEM_LOAD_32dp32b64xES1C_NS11_INS12_ILi2ELi4ELi3EEES15_NSS_INS5_IJS16_S1K_EEENS5_IJS1K_SB_EEEEEEENS4_39AutoVectorizingCopyWithAssumedAlignmentILi128EEENS4_14SM90_TMA_STOREES21_S23_S23_EEEvvEEEEvNT_6ParamsE) ;  /* 0xffffff3002e07950 */ /* 0x000fea0003c3ffff */
.L_x_201:
[----:B------:R-:W-:-:S00]  /*cc80*/  BRA `(.L_x_201) ;  /* 0xfffffffc00fc7947 */ /* 0x000fc0000383ffff */
[----:B------:R-:W-:-:S00]  /*cc90*/  NOP ;  /* 0x0000000000007918 */ /* 0x000fc00000000000 */
        /* <DEDUP_REMOVED lines=14> */
.L_x_202:


//--------------------- .nv.global.init           --------------------------
	.section	.nv.global.init,"aw",@progbits
.nv.global.init:
	.type		$str$27,@object
	.size		$str$27,($str$28 - $str$27)
$str$27:
        /*0000*/ 	.byte	0x28, 0x61, 0x64, 0x64, 0x72, 0x65, 0x73, 0x73, 0x20, 0x26, 0x20, 0x6d, 0x61, 0x73, 0x6b, 0x29
        /*0010*/ 	.byte	0x20, 0x3d, 0x3d, 0x20, 0x30, 0x00
	.type		$str$28,@object
	.size		$str$28,($str$26 - $str$28)
$str$28:
        /*0016*/ 	.byte	0x2f, 0x74, 0x6d, 0x70, 0x2f, 0x63, 0x75, 0x74, 0x6c, 0x61, 0x73, 0x73, 0x5f, 0x73, 0x77, 0x65
        /*0026*/ 	.byte	0x65, 0x70, 0x5f, 0x73, 0x72, 0x63, 0x2f, 0x69, 0x6e, 0x63, 0x6c, 0x75, 0x64, 0x65, 0x2f, 0x63
        /*0036*/ 	.byte	0x75, 0x74, 0x65, 0x2f, 0x70, 0x6f, 0x69, 0x6e, 0x74, 0x65, 0x72, 0x5f, 0x66, 0x6c, 0x61, 0x67
        /*0046*/ 	.byte	0x67, 0x65, 0x64, 0x2e, 0x68, 0x70, 0x70, 0x00
	.type		$str$26,@object
	.size		$str$26,($str$25 - $str$26)
$str$26:
        /*004e*/ 	.byte	0x2f, 0x74, 0x6d, 0x70, 0x2f, 0x63, 0x75, 0x74, 0x6c, 0x61, 0x73, 0x73, 0x5f, 0x73, 0x77, 0x65
        /*005e*/ 	.byte	0x65, 0x70, 0x5f, 0x73, 0x72, 0x63, 0x2f, 0x69, 0x6e, 0x63, 0x6c, 0x75, 0x64, 0x65, 0x2f, 0x63
        /*006e*/ 	.byte	0x75, 0x74, 0x65, 0x2f, 0x61, 0x74, 0x6f, 0x6d, 0x2f, 0x63, 0x6f, 0x70, 0x79, 0x5f, 0x74, 0x72
        /*007e*/ 	.byte	0x61, 0x69, 0x74, 0x73, 0x5f, 0x73, 0x6d, 0x31, 0x30, 0x30, 0x2e, 0x68, 0x70, 0x70, 0x00
	.type		$str$25,@object
	.size		$str$25,(__unnamed_1 - $str$25)
$str$25:
        /*008d*/ 	.byte	0x28, 0x28, 0x75, 0x69, 0x6e, 0x74, 0x33, 0x32, 0x5f, 0x74, 0x28, 0x74, 0x68, 0x72, 0x65, 0x61
        /*009d*/ 	.byte	0x64, 0x49, 0x64, 0x78, 0x2e, 0x78, 0x29, 0x20, 0x2f, 0x20, 0x33, 0x32, 0x29, 0x20, 0x25, 0x20
        /*00ad*/ 	.byte	0x34, 0x29, 0x20, 0x3d, 0x3d, 0x20, 0x28, 0x28, 0x28, 0x74, 0x6d, 0x65, 0x6d, 0x5f, 0x61, 0x64
        /*00bd*/ 	.byte	0x64, 0x72, 0x20, 0x3e, 0x3e, 0x20, 0x31, 0x36, 0x29, 0x20, 0x2f, 0x20, 0x33, 0x32, 0x29, 0x20
        /*00cd*/ 	.byte	0x25, 0x20, 0x34, 0x29, 0x00
	.type		__unnamed_1,@object
	.size		__unnamed_1,(__unnamed_2 - __unnamed_1)
__unnamed_1:
        /*00d2*/ 	.byte	0x61, 0x75, 0x74, 0x6f, 0x20, 0x63, 0x75, 0x74, 0x65, 0x3a, 0x3a, 0x61, 0x73, 0x5f, 0x70, 0x6f
        /* <DEDUP_REMOVED lines=24> */
        /*0262*/ 	.byte	0x5d, 0x00
	.type		__unnamed_2,@object
	.size		__unnamed_2,(__unnamed_3 - __unnamed_2)
__unnamed_2:
        /* <DEDUP_REMOVED lines=26> */
	.type		__unnamed_3,@object
	.size		__unnamed_3,(.L_3 - __unnamed_3)
__unnamed_3:
        /* <DEDUP_REMOVED lines=42> */
        /*0696*/ 	.byte	0x43, 0x3c, 0x30, 0x3e, 0x3e, 0x3e, 0x3e, 0x5d, 0x00
.L_3:


//--------------------- .nv.shared._ZN7cutlass13device_kernelINS_4gemm6kernel13GemmUniversalIN4cute5tupleIJiiiiEEENS1_10collective13CollectiveMmaINS1_35MainloopSm100TmaUmmaWarpSpecializedILi14ELi2ELi2ENS5_IJNS4_1CILi1EEENSA_ILi2EEESB_EEEEENS5_IJNSA_ILi128EEENSA_ILi256EEENSA_ILi32EEEEEEaNS5_IJlSB_lEEEaSJ_NS4_8TiledMMAINS4_8MMA_AtomIJNS4_15SM100_MMA_S8_SSIaaiLi128ELi256ELNS4_4UMMA5MajorE0ELSO_0ELNSN_8SaturateE0EEEEEENS4_6LayoutINS5_IJSB_SB_SB_EEENS5_IJNSA_ILi0EEESU_SU_EEEEENS5_IJNS4_10UnderscoreESX_SX_EEEEENS4_23SM90_TMA_LOAD_MULTICASTENS4_14ComposedLayoutINS4_7SwizzleILi1ELi4ELi3EEENS4_18smem_ptr_flag_bitsILi8EEENSS_INS5_IJNSA_ILi8EEESH_EEENS5_IJSH_SB_EEEEEEEvNS4_8identityENS4_13SM90_TMA_LOADES1A_vS1B_EENS_8epilogue10collective18CollectiveEpilogueINS1E_23Sm100TmaWarpSpecializedILi4ELi2ELi64ELb0ELb0EEEJSI_NS5_IJNSS_ISF_SB_EENSS_INSA_ILi64EEESB_EEEEEaSJ_aSJ_NS1E_6fusion15FusionCallbacksIS1I_NS1N_17LinearCombinationIaiaiLNS_15FloatRoundStyleE2EEESI_S1M_JEEENS4_5SM1004TMEM4LOAD26SM100_TMEM_LOAD_32dp32b64xES1C_NS11_INS12_ILi2ELi4ELi3EEES15_NSS_INS5_IJS16_S1K_EEENS5_IJS1K_SB_EEEEEEENS4_39AutoVectorizingCopyWithAssumedAlignmentILi128EEENS4_14SM90_TMA_STOREES21_S23_S23_EEEvvEEEEvNT_6ParamsE --------------------------
	.section	.nv.shared._ZN7cutlass13device_kernelINS_4gemm6kernel13GemmUniversalIN4cute5tupleIJiiiiEEENS1_10collective13CollectiveMmaINS1_35MainloopSm100TmaUmmaWarpSpecializedILi14ELi2ELi2ENS5_IJNS4_1CILi1EEENSA_ILi2EEESB_EEEEENS5_IJNSA_ILi128EEENSA_ILi256EEENSA_ILi32EEEEEEaNS5_IJlSB_lEEEaSJ_NS4_8TiledMMAINS4_8MMA_AtomIJNS4_15SM100_MMA_S8_SSIaaiLi128ELi256ELNS4_4UMMA5MajorE0ELSO_0ELNSN_8SaturateE0EEEEEENS4_6LayoutINS5_IJSB_SB_SB_EEENS5_IJNSA_ILi0EEESU_SU_EEEEENS5_IJNS4_10UnderscoreESX_SX_EEEEENS4_23SM90_TMA_LOAD_MULTICASTENS4_14ComposedLayoutINS4_7SwizzleILi1ELi4ELi3EEENS4_18smem_ptr_flag_bitsILi8EEENSS_INS5_IJNSA_ILi8EEESH_EEENS5_IJSH_SB_EEEEEEEvNS4_8identityENS4_13SM90_TMA_LOADES1A_vS1B_EENS_8epilogue10collective18CollectiveEpilogueINS1E_23Sm100TmaWarpSpecializedILi4ELi2ELi64ELb0ELb0EEEJSI_NS5_IJNSS_ISF_SB_EENSS_INSA_ILi64EEESB_EEEEEaSJ_aSJ_NS1E_6fusion15FusionCallbacksIS1I_NS1N_17LinearCombinationIaiaiLNS_15FloatRoundStyleE2EEESI_S1M_JEEENS4_5SM1004TMEM4LOAD26SM100_TMEM_LOAD_32dp32b64xES1C_NS11_INS12_ILi2ELi4ELi3EEES15_NSS_INS5_IJS16_S1K_EEENS5_IJS1K_SB_EEEEEEENS4_39AutoVectorizingCopyWithAssumedAlignmentILi128EEENS4_14SM90_TMA_STOREES21_S23_S23_EEEvvEEEEvNT_6ParamsE,"aw",@nobits
	.sectionflags	@""
	.align	16
	.zero		1024


//--------------------- .nv.shared.reserved.0     --------------------------
	.section	.nv.shared.reserved.0,"aw",@nobits
	.weak		__nv_reservedSMEM_offset_0_alias
	.size		__nv_reservedSMEM_offset_0_alias, 0, 64
	.other		__nv_reservedSMEM_offset_0_alias,@"STO_CUDA_RESERVED_SHARED STV_DEFAULT"
__nv_reservedSMEM_offset_0_alias:
	.zero		0
.nv.shared.reserved.0:
	.zero		64
	.weak		__nv_reservedSMEM_tcgen05_partition
	.type		__nv_reservedSMEM_tcgen05_partition,@object
	.size		__nv_reservedSMEM_tcgen05_partition,(.L_0 - __nv_reservedSMEM_tcgen05_partition)
__nv_reservedSMEM_tcgen05_partition:
	.zero		32
.L_0:


//--------------------- .nv.global                --------------------------
	.section	.nv.global,"aw",@nobits
.nv.global:
	.type		_ZN40_INTERNAL_5b66f77e_4_k_cu_e43fa1f0_242344cute1_E,@object
	.size		_ZN40_INTERNAL_5b66f77e_4_k_cu_e43fa1f0_242344cute1_E,(_ZN40_INTERNAL_5b66f77e_4_k_cu_e43fa1f0_242344cuda3std3__45__cpo6cbeginE - _ZN40_INTERNAL_5b66f77e_4_k_cu_e43fa1f0_242344cute1_E)
_ZN40_INTERNAL_5b66f77e_4_k_cu_e43fa1f0_242344cute1_E:
	.zero		1
	.type		_ZN40_INTERNAL_5b66f77e_4_k_cu_e43fa1f0_242344cuda3std3__45__cpo6cbeginE,@object
	.size		_ZN40_INTERNAL_5b66f77e_4_k_cu_e43fa1f0_242344cuda3std3__45__cpo6cbeginE,(_ZN40_INTERNAL_5b66f77e_4_k_cu_e43fa1f0_242344cuda3std3__48in_placeE - _ZN40_INTERNAL_5b66f77e_4_k_cu_e43fa1f0_242344cuda3std3__45__cpo6cbeginE)
_ZN40_INTERNAL_5b66f77e_4_k_cu_e43fa1f0_242344cuda3std3__45__cpo6cbeginE:
	.zero		1
	.type		_ZN40_INTERNAL_5b66f77e_4_k_cu_e43fa1f0_242344cuda3std3__48in_placeE,@object
	.size		_ZN40_INTERNAL_5b66f77e_4_k_cu_e43fa1f0_242344cuda3std3__48in_placeE,(_ZN40_INTERNAL_5b66f77e_4_k_cu_e43fa1f0_242344cuda3std6ranges3__45__cpo9iter_moveE - _ZN40_INTERNAL_5b66f77e_4_k_cu_e43fa1f0_242344cuda3std3__48in_placeE)
_ZN40_INTERNAL_5b66f77e_4_k_cu_e43fa1f0_242344cuda3std3__48in_placeE:
	.zero		1
	.type		_ZN40_INTERNAL_5b66f77e_4_k_cu_e43fa1f0_242344cuda3std6ranges3__45__cpo9iter_moveE,@object
	.size		_ZN40_INTERNAL_5b66f77e_4_k_cu_e43fa1f0_242344cuda3std6ranges3__45__cpo9iter_moveE,(_ZN40_INTERNAL_5b66f77e_4_k_cu_e43fa1f0_242344cuda3std3__45__cpo5beginE - _ZN40_INTERNAL_5b66f77e_4_k_cu_e43fa1f0_242344cuda3std6ranges3__45__cpo9iter_moveE)
_ZN40_INTERNAL_5b66f77e_4_k_cu_e43fa1f0_242344cuda3std6ranges3__45__cpo9iter_moveE:
	.zero		1
	.type		_ZN40_INTERNAL_5b66f77e_4_k_cu_e43fa1f0_242344cuda3std3__45__cpo5beginE,@object
	.size		_ZN40_INTERNAL_5b66f77e_4_k_cu_e43fa1f0_242344cuda3std3__45__cpo5beginE,(_ZN40_INTERNAL_5b66f77e_4_k_cu_e43fa1f0_242344cuda3std3__442_GLOBAL__N__5b66f77e_4_k_cu_e43fa1f0_242346ignoreE - _ZN40_INTERNAL_5b66f77e_4_k_cu_e43fa1f0_242344cuda3std3__45__cpo5beginE)
_ZN40_INTERNAL_5b66f77e_4_k_cu_e43fa1f0_242344cuda3std3__45__cpo5beginE:
	.zero		1
	.type		_ZN40_INTERNAL_5b66f77e_4_k_cu_e43fa1f0_242344cuda3std3__442_GLOBAL__N__5b66f77e_4_k_cu_e43fa1f0_242346ignoreE,@object
	.size		_ZN40_INTERNAL_5b66f77e_4_k_cu_e43fa1f0_242344cuda3std3__442_GLOBAL__N__5b66f77e_4_k_cu_e43fa1f0_242346ignoreE,(_ZN40_INTERNAL_5b66f77e_4_k_cu_e43fa1f0_242344cute7productE - _ZN40_INTERNAL_5b66f77e_4_k_cu_e43fa1f0_242344cuda3std3__442_GLOBAL__N__5b66f77e_4_k_cu_e43fa1f0_242346ignoreE)
_ZN40_INTERNAL_5b66f77e_4_k_cu_e43fa1f0_242344cuda3std3__442_GLOBAL__N__5b66f77e_4_k_cu_e43fa1f0_242346ignoreE:
	.zero		1
	.type		_ZN40_INTERNAL_5b66f77e_4_k_cu_e43fa1f0_242344cute7productE,@object
	.size		_ZN40_INTERNAL_5b66f77e_4_k_cu_e43fa1f0_242344cute7productE,(_ZN40_INTERNAL_5b66f77e_4_k_cu_e43fa1f0_242344cuda3std3__45__cpo3endE - _ZN40_INTERNAL_5b66f77e_4_k_cu_e43fa1f0_242344cute7productE)
_ZN40_INTERNAL_5b66f77e_4_k_cu_e43fa1f0_242344cute7productE:
	.zero		1
	.type		_ZN40_INTERNAL_5b66f77e_4_k_cu_e43fa1f0_242344cuda3std3__45__cpo3endE,@object
	.size		_ZN40_INTERNAL_5b66f77e_4_k_cu_e43fa1f0_242344cuda3std3__45__cpo3endE,(_ZN40_INTERNAL_5b66f77e_4_k_cu_e43fa1f0_242344cuda3std3__419piecewise_constructE - _ZN40_INTERNAL_5b66f77e_4_k_cu_e43fa1f0_242344cuda3std3__45__cpo3endE)
_ZN40_INTERNAL_5b66f77e_4_k_cu_e43fa1f0_242344cuda3std3__45__cpo3endE:
	.zero		1
	.type		_ZN40_INTERNAL_5b66f77e_4_k_cu_e43fa1f0_242344cuda3std3__419piecewise_constructE,@object
	.size		_ZN40_INTERNAL_5b66f77e_4_k_cu_e43fa1f0_242344cuda3std3__419piecewise_constructE,(_ZN40_INTERNAL_5b66f77e_4_k_cu_e43fa1f0_242344cuda3std3__45__cpo4cendE - _ZN40_INTERNAL_5b66f77e_4_k_cu_e43fa1f0_242344cuda3std3__419piecewise_constructE)
_ZN40_INTERNAL_5b66f77e_4_k_cu_e43fa1f0_242344cuda3std3__419piecewise_constructE:
	.zero		1
	.type		_ZN40_INTERNAL_5b66f77e_4_k_cu_e43fa1f0_242344cuda3std3__45__cpo4cendE,@object
	.size		_ZN40_INTERNAL_5b66f77e_4_k_cu_e43fa1f0_242344cuda3std3__45__cpo4cendE,(_ZN40_INTERNAL_5b66f77e_4_k_cu_e43fa1f0_242344cuda3std6ranges3__45__cpo4swapE - _ZN40_INTERNAL_5b66f77e_4_k_cu_e43fa1f0_242344cuda3std3__45__cpo4cendE)
_ZN40_INTERNAL_5b66f77e_4_k_cu_e43fa1f0_242344cuda3std3__45__cpo4cendE:
	.zero		1
	.type		_ZN40_INTERNAL_5b66f77e_4_k_cu_e43fa1f0_242344cuda3std6ranges3__45__cpo4swapE,@object
	.size		_ZN40_INTERNAL_5b66f77e_4_k_cu_e43fa1f0_242344cuda3std6ranges3__45__cpo4swapE,(.L_11 - _ZN40_INTERNAL_5b66f77e_4_k_cu_e43fa1f0_242344cuda3std6ranges3__45__cpo4swapE)
_ZN40_INTERNAL_5b66f77e_4_k_cu_e43fa1f0_242344cuda3std6ranges3__45__cpo4swapE:
	.zero		1
.L_11:


//--------------------- .nv.constant0._ZN7cutlass13device_kernelINS_4gemm6kernel13GemmUniversalIN4cute5tupleIJiiiiEEENS1_10collective13CollectiveMmaINS1_35MainloopSm100TmaUmmaWarpSpecializedILi14ELi2ELi2ENS5_IJNS4_1CILi1EEENSA_ILi2EEESB_EEEEENS5_IJNSA_ILi128EEENSA_ILi256EEENSA_ILi32EEEEEEaNS5_IJlSB_lEEEaSJ_NS4_8TiledMMAINS4_8MMA_AtomIJNS4_15SM100_MMA_S8_SSIaaiLi128ELi256ELNS4_4UMMA5MajorE0ELSO_0ELNSN_8SaturateE0EEEEEENS4_6LayoutINS5_IJSB_SB_SB_EEENS5_IJNSA_ILi0EEESU_SU_EEEEENS5_IJNS4_10UnderscoreESX_SX_EEEEENS4_23SM90_TMA_LOAD_MULTICASTENS4_14ComposedLayoutINS4_7SwizzleILi1ELi4ELi3EEENS4_18smem_ptr_flag_bitsILi8EEENSS_INS5_IJNSA_ILi8EEESH_EEENS5_IJSH_SB_EEEEEEEvNS4_8identityENS4_13SM90_TMA_LOADES1A_vS1B_EENS_8epilogue10collective18CollectiveEpilogueINS1E_23Sm100TmaWarpSpecializedILi4ELi2ELi64ELb0ELb0EEEJSI_NS5_IJNSS_ISF_SB_EENSS_INSA_ILi64EEESB_EEEEEaSJ_aSJ_NS1E_6fusion15FusionCallbacksIS1I_NS1N_17LinearCombinationIaiaiLNS_15FloatRoundStyleE2EEESI_S1M_JEEENS4_5SM1004TMEM4LOAD26SM100_TMEM_LOAD_32dp32b64xES1C_NS11_INS12_ILi2ELi4ELi3EEES15_NSS_INS5_IJS16_S1K_EEENS5_IJS1K_SB_EEEEEEENS4_39AutoVectorizingCopyWithAssumedAlignmentILi128EEENS4_14SM90_TMA_STOREES21_S23_S23_EEEvvEEEEvNT_6ParamsE --------------------------
	.section	.nv.constant0._ZN7cutlass13device_kernelINS_4gemm6kernel13GemmUniversalIN4cute5tupleIJiiiiEEENS1_10collective13CollectiveMmaINS1_35MainloopSm100TmaUmmaWarpSpecializedILi14ELi2ELi2ENS5_IJNS4_1CILi1EEENSA_ILi2EEESB_EEEEENS5_IJNSA_ILi128EEENSA_ILi256EEENSA_ILi32EEEEEEaNS5_IJlSB_lEEEaSJ_NS4_8TiledMMAINS4_8MMA_AtomIJNS4_15SM100_MMA_S8_SSIaaiLi128ELi256ELNS4_4UMMA5MajorE0ELSO_0ELNSN_8SaturateE0EEEEEENS4_6LayoutINS5_IJSB_SB_SB_EEENS5_IJNSA_ILi0EEESU_SU_EEEEENS5_IJNS4_10UnderscoreESX_SX_EEEEENS4_23SM90_TMA_LOAD_MULTICASTENS4_14ComposedLayoutINS4_7SwizzleILi1ELi4ELi3EEENS4_18smem_ptr_flag_bitsILi8EEENSS_INS5_IJNSA_ILi8EEESH_EEENS5_IJSH_SB_EEEEEEEvNS4_8identityENS4_13SM90_TMA_LOADES1A_vS1B_EENS_8epilogue10collective18CollectiveEpilogueINS1E_23Sm100TmaWarpSpecializedILi4ELi2ELi64ELb0ELb0EEEJSI_NS5_IJNSS_ISF_SB_EENSS_INSA_ILi64EEESB_EEEEEaSJ_aSJ_NS1E_6fusion15FusionCallbacksIS1I_NS1N_17LinearCombinationIaiaiLNS_15FloatRoundStyleE2EEESI_S1M_JEEENS4_5SM1004TMEM4LOAD26SM100_TMEM_LOAD_32dp32b64xES1C_NS11_INS12_ILi2ELi4ELi3EEES15_NSS_INS5_IJS16_S1K_EEENS5_IJS1K_SB_EEEEEEENS4_39AutoVectorizingCopyWithAssumedAlignmentILi128EEENS4_14SM90_TMA_STOREES21_S23_S23_EEEvvEEEEvNT_6ParamsE,"a",@progbits
	.sectionflags	@""
	.align	4
.nv.constant0._ZN7cutlass13device_kernelINS_4gemm6kernel13GemmUniversalIN4cute5tupleIJiiiiEEENS1_10collective13CollectiveMmaINS1_35MainloopSm100TmaUmmaWarpSpecializedILi14ELi2ELi2ENS5_IJNS4_1CILi1EEENSA_ILi2EEESB_EEEEENS5_IJNSA_ILi128EEENSA_ILi256EEENSA_ILi32EEEEEEaNS5_IJlSB_lEEEaSJ_NS4_8TiledMMAINS4_8MMA_AtomIJNS4_15SM100_MMA_S8_SSIaaiLi128ELi256ELNS4_4UMMA5MajorE0ELSO_0ELNSN_8SaturateE0EEEEEENS4_6LayoutINS5_IJSB_SB_SB_EEENS5_IJNSA_ILi0EEESU_SU_EEEEENS5_IJNS4_10UnderscoreESX_SX_EEEEENS4_23SM90_TMA_LOAD_MULTICASTENS4_14ComposedLayoutINS4_7SwizzleILi1ELi4ELi3EEENS4_18smem_ptr_flag_bitsILi8EEENSS_INS5_IJNSA_ILi8EEESH_EEENS5_IJSH_SB_EEEEEEEvNS4_8identityENS4_13SM90_TMA_LOADES1A_vS1B_EENS_8epilogue10collective18CollectiveEpilogueINS1E_23Sm100TmaWarpSpecializedILi4ELi2ELi64ELb0ELb0EEEJSI_NS5_IJNSS_ISF_SB_EENSS_INSA_ILi64EEESB_EEEEEaSJ_aSJ_NS1E_6fusion15FusionCallbacksIS1I_NS1N_17LinearCombinationIaiaiLNS_15FloatRoundStyleE2EEESI_S1M_JEEENS4_5SM1004TMEM4LOAD26SM100_TMEM_LOAD_32dp32b64xES1C_NS11_INS12_ILi2ELi4ELi3EEES15_NSS_INS5_IJS16_S1K_EEENS5_IJS1K_SB_EEEEEEENS4_39AutoVectorizingCopyWithAssumedAlignmentILi128EEENS4_14SM90_TMA_STOREES21_S23_S23_EEEvvEEEEvNT_6ParamsE:
	.zero		2944


//--------------------- SYMBOLS --------------------------

	.type		.nv.reservedSmem.offset0,@object
	.size		.nv.reservedSmem.offset0,0x4
	.type		.nv.reservedSmem.cap,@object
	.size		.nv.reservedSmem.cap,0x4
	.type		__assertfail,@function
